//
// Generated by NVIDIA NVVM Compiler
//
// Compiler Build ID: CL-36424714
// Cuda compilation tools, release 13.0, V13.0.88
// Based on NVVM 20.0.0
//

.version 9.0
.target sm_100
.address_size 64

	// .globl	count_conflicts_f32
.const .align 4 .f32 c_stress_weight = 0f3E800000;
.const .align 4 .f32 c_persistence_weight = 0f3DCCCCCD;
.const .align 4 .f32 c_belief_weight = 0f3E99999A;
.const .align 4 .f32 c_hotspot_multiplier = 0f3F99999A;

.visible .entry count_conflicts_f32(
	.param .u64 .ptr .align 1 count_conflicts_f32_param_0,
	.param .u64 .ptr .align 1 count_conflicts_f32_param_1,
	.param .u64 .ptr .align 1 count_conflicts_f32_param_2,
	.param .u64 .ptr .align 1 count_conflicts_f32_param_3,
	.param .u32 count_conflicts_f32_param_4
)
{
	.reg .pred 	%p<40>;
	.reg .b32 	%r<95>;
	.reg .b32 	%f<83>;
	.reg .b64 	%rd<81>;

	ld.param.u64 	%rd6, [count_conflicts_f32_param_0];
	ld.param.u64 	%rd4, [count_conflicts_f32_param_1];
	ld.param.u64 	%rd7, [count_conflicts_f32_param_2];
	ld.param.u64 	%rd5, [count_conflicts_f32_param_3];
	ld.param.u32 	%r24, [count_conflicts_f32_param_4];
	cvta.to.global.u64 	%rd1, %rd7;
	cvta.to.global.u64 	%rd2, %rd6;
	mov.u32 	%r25, %ctaid.x;
	mov.u32 	%r26, %ntid.x;
	mov.u32 	%r27, %tid.x;
	mad.lo.s32 	%r1, %r25, %r26, %r27;
	setp.ge.s32 	%p1, %r1, %r24;
	@%p1 bra 	$L__BB0_15;
	cvta.to.global.u64 	%rd8, %rd4;
	mul.wide.s32 	%rd9, %r1, 4;
	add.s64 	%rd10, %rd2, %rd9;
	ld.global.nc.u32 	%r2, [%rd10];
	add.s64 	%rd11, %rd8, %rd9;
	ld.global.nc.u32 	%r90, [%rd11];
	ld.global.nc.u32 	%r4, [%rd11+4];
	setp.ge.s32 	%p2, %r90, %r4;
	mov.f32 	%f82, 0f00000000;
	@%p2 bra 	$L__BB0_14;
	sub.s32 	%r5, %r4, %r90;
	and.b32  	%r6, %r5, 15;
	sub.s32 	%r28, %r90, %r4;
	setp.gt.u32 	%p3, %r28, -16;
	mov.f32 	%f82, 0f00000000;
	@%p3 bra 	$L__BB0_5;
	and.b32  	%r29, %r5, -16;
	neg.s32 	%r88, %r29;
	add.s64 	%rd3, %rd1, 32;
	mov.f32 	%f82, 0f00000000;
$L__BB0_4:
	.pragma "nounroll";
	mul.wide.s32 	%rd12, %r90, 4;
	add.s64 	%rd13, %rd3, %rd12;
	ld.global.nc.u32 	%r30, [%rd13+-32];
	mul.wide.s32 	%rd14, %r30, 4;
	add.s64 	%rd15, %rd2, %rd14;
	ld.global.nc.u32 	%r31, [%rd15];
	setp.eq.s32 	%p4, %r31, %r2;
	add.f32 	%f18, %f82, 0f3F800000;
	selp.f32 	%f19, %f18, %f82, %p4;
	ld.global.nc.u32 	%r32, [%rd13+-28];
	mul.wide.s32 	%rd16, %r32, 4;
	add.s64 	%rd17, %rd2, %rd16;
	ld.global.nc.u32 	%r33, [%rd17];
	setp.eq.s32 	%p5, %r33, %r2;
	add.f32 	%f20, %f19, 0f3F800000;
	selp.f32 	%f21, %f20, %f19, %p5;
	ld.global.nc.u32 	%r34, [%rd13+-24];
	mul.wide.s32 	%rd18, %r34, 4;
	add.s64 	%rd19, %rd2, %rd18;
	ld.global.nc.u32 	%r35, [%rd19];
	setp.eq.s32 	%p6, %r35, %r2;
	add.f32 	%f22, %f21, 0f3F800000;
	selp.f32 	%f23, %f22, %f21, %p6;
	ld.global.nc.u32 	%r36, [%rd13+-20];
	mul.wide.s32 	%rd20, %r36, 4;
	add.s64 	%rd21, %rd2, %rd20;
	ld.global.nc.u32 	%r37, [%rd21];
	setp.eq.s32 	%p7, %r37, %r2;
	add.f32 	%f24, %f23, 0f3F800000;
	selp.f32 	%f25, %f24, %f23, %p7;
	ld.global.nc.u32 	%r38, [%rd13+-16];
	mul.wide.s32 	%rd22, %r38, 4;
	add.s64 	%rd23, %rd2, %rd22;
	ld.global.nc.u32 	%r39, [%rd23];
	setp.eq.s32 	%p8, %r39, %r2;
	add.f32 	%f26, %f25, 0f3F800000;
	selp.f32 	%f27, %f26, %f25, %p8;
	ld.global.nc.u32 	%r40, [%rd13+-12];
	mul.wide.s32 	%rd24, %r40, 4;
	add.s64 	%rd25, %rd2, %rd24;
	ld.global.nc.u32 	%r41, [%rd25];
	setp.eq.s32 	%p9, %r41, %r2;
	add.f32 	%f28, %f27, 0f3F800000;
	selp.f32 	%f29, %f28, %f27, %p9;
	ld.global.nc.u32 	%r42, [%rd13+-8];
	mul.wide.s32 	%rd26, %r42, 4;
	add.s64 	%rd27, %rd2, %rd26;
	ld.global.nc.u32 	%r43, [%rd27];
	setp.eq.s32 	%p10, %r43, %r2;
	add.f32 	%f30, %f29, 0f3F800000;
	selp.f32 	%f31, %f30, %f29, %p10;
	ld.global.nc.u32 	%r44, [%rd13+-4];
	mul.wide.s32 	%rd28, %r44, 4;
	add.s64 	%rd29, %rd2, %rd28;
	ld.global.nc.u32 	%r45, [%rd29];
	setp.eq.s32 	%p11, %r45, %r2;
	add.f32 	%f32, %f31, 0f3F800000;
	selp.f32 	%f33, %f32, %f31, %p11;
	ld.global.nc.u32 	%r46, [%rd13];
	mul.wide.s32 	%rd30, %r46, 4;
	add.s64 	%rd31, %rd2, %rd30;
	ld.global.nc.u32 	%r47, [%rd31];
	setp.eq.s32 	%p12, %r47, %r2;
	add.f32 	%f34, %f33, 0f3F800000;
	selp.f32 	%f35, %f34, %f33, %p12;
	ld.global.nc.u32 	%r48, [%rd13+4];
	mul.wide.s32 	%rd32, %r48, 4;
	add.s64 	%rd33, %rd2, %rd32;
	ld.global.nc.u32 	%r49, [%rd33];
	setp.eq.s32 	%p13, %r49, %r2;
	add.f32 	%f36, %f35, 0f3F800000;
	selp.f32 	%f37, %f36, %f35, %p13;
	ld.global.nc.u32 	%r50, [%rd13+8];
	mul.wide.s32 	%rd34, %r50, 4;
	add.s64 	%rd35, %rd2, %rd34;
	ld.global.nc.u32 	%r51, [%rd35];
	setp.eq.s32 	%p14, %r51, %r2;
	add.f32 	%f38, %f37, 0f3F800000;
	selp.f32 	%f39, %f38, %f37, %p14;
	ld.global.nc.u32 	%r52, [%rd13+12];
	mul.wide.s32 	%rd36, %r52, 4;
	add.s64 	%rd37, %rd2, %rd36;
	ld.global.nc.u32 	%r53, [%rd37];
	setp.eq.s32 	%p15, %r53, %r2;
	add.f32 	%f40, %f39, 0f3F800000;
	selp.f32 	%f41, %f40, %f39, %p15;
	ld.global.nc.u32 	%r54, [%rd13+16];
	mul.wide.s32 	%rd38, %r54, 4;
	add.s64 	%rd39, %rd2, %rd38;
	ld.global.nc.u32 	%r55, [%rd39];
	setp.eq.s32 	%p16, %r55, %r2;
	add.f32 	%f42, %f41, 0f3F800000;
	selp.f32 	%f43, %f42, %f41, %p16;
	ld.global.nc.u32 	%r56, [%rd13+20];
	mul.wide.s32 	%rd40, %r56, 4;
	add.s64 	%rd41, %rd2, %rd40;
	ld.global.nc.u32 	%r57, [%rd41];
	setp.eq.s32 	%p17, %r57, %r2;
	add.f32 	%f44, %f43, 0f3F800000;
	selp.f32 	%f45, %f44, %f43, %p17;
	ld.global.nc.u32 	%r58, [%rd13+24];
	mul.wide.s32 	%rd42, %r58, 4;
	add.s64 	%rd43, %rd2, %rd42;
	ld.global.nc.u32 	%r59, [%rd43];
	setp.eq.s32 	%p18, %r59, %r2;
	add.f32 	%f46, %f45, 0f3F800000;
	selp.f32 	%f47, %f46, %f45, %p18;
	ld.global.nc.u32 	%r60, [%rd13+28];
	mul.wide.s32 	%rd44, %r60, 4;
	add.s64 	%rd45, %rd2, %rd44;
	ld.global.nc.u32 	%r61, [%rd45];
	setp.eq.s32 	%p19, %r61, %r2;
	add.f32 	%f48, %f47, 0f3F800000;
	selp.f32 	%f82, %f48, %f47, %p19;
	add.s32 	%r90, %r90, 16;
	add.s32 	%r88, %r88, 16;
	setp.ne.s32 	%p20, %r88, 0;
	@%p20 bra 	$L__BB0_4;
$L__BB0_5:
	setp.eq.s32 	%p21, %r6, 0;
	@%p21 bra 	$L__BB0_14;
	and.b32  	%r13, %r5, 7;
	setp.lt.u32 	%p22, %r6, 8;
	@%p22 bra 	$L__BB0_8;
	mul.wide.s32 	%rd46, %r90, 4;
	add.s64 	%rd47, %rd1, %rd46;
	ld.global.nc.u32 	%r62, [%rd47];
	mul.wide.s32 	%rd48, %r62, 4;
	add.s64 	%rd49, %rd2, %rd48;
	ld.global.nc.u32 	%r63, [%rd49];
	setp.eq.s32 	%p23, %r63, %r2;
	add.f32 	%f50, %f82, 0f3F800000;
	selp.f32 	%f51, %f50, %f82, %p23;
	ld.global.nc.u32 	%r64, [%rd47+4];
	mul.wide.s32 	%rd50, %r64, 4;
	add.s64 	%rd51, %rd2, %rd50;
	ld.global.nc.u32 	%r65, [%rd51];
	setp.eq.s32 	%p24, %r65, %r2;
	add.f32 	%f52, %f51, 0f3F800000;
	selp.f32 	%f53, %f52, %f51, %p24;
	ld.global.nc.u32 	%r66, [%rd47+8];
	mul.wide.s32 	%rd52, %r66, 4;
	add.s64 	%rd53, %rd2, %rd52;
	ld.global.nc.u32 	%r67, [%rd53];
	setp.eq.s32 	%p25, %r67, %r2;
	add.f32 	%f54, %f53, 0f3F800000;
	selp.f32 	%f55, %f54, %f53, %p25;
	ld.global.nc.u32 	%r68, [%rd47+12];
	mul.wide.s32 	%rd54, %r68, 4;
	add.s64 	%rd55, %rd2, %rd54;
	ld.global.nc.u32 	%r69, [%rd55];
	setp.eq.s32 	%p26, %r69, %r2;
	add.f32 	%f56, %f55, 0f3F800000;
	selp.f32 	%f57, %f56, %f55, %p26;
	ld.global.nc.u32 	%r70, [%rd47+16];
	mul.wide.s32 	%rd56, %r70, 4;
	add.s64 	%rd57, %rd2, %rd56;
	ld.global.nc.u32 	%r71, [%rd57];
	setp.eq.s32 	%p27, %r71, %r2;
	add.f32 	%f58, %f57, 0f3F800000;
	selp.f32 	%f59, %f58, %f57, %p27;
	ld.global.nc.u32 	%r72, [%rd47+20];
	mul.wide.s32 	%rd58, %r72, 4;
	add.s64 	%rd59, %rd2, %rd58;
	ld.global.nc.u32 	%r73, [%rd59];
	setp.eq.s32 	%p28, %r73, %r2;
	add.f32 	%f60, %f59, 0f3F800000;
	selp.f32 	%f61, %f60, %f59, %p28;
	ld.global.nc.u32 	%r74, [%rd47+24];
	mul.wide.s32 	%rd60, %r74, 4;
	add.s64 	%rd61, %rd2, %rd60;
	ld.global.nc.u32 	%r75, [%rd61];
	setp.eq.s32 	%p29, %r75, %r2;
	add.f32 	%f62, %f61, 0f3F800000;
	selp.f32 	%f63, %f62, %f61, %p29;
	ld.global.nc.u32 	%r76, [%rd47+28];
	mul.wide.s32 	%rd62, %r76, 4;
	add.s64 	%rd63, %rd2, %rd62;
	ld.global.nc.u32 	%r77, [%rd63];
	setp.eq.s32 	%p30, %r77, %r2;
	add.f32 	%f64, %f63, 0f3F800000;
	selp.f32 	%f82, %f64, %f63, %p30;
	add.s32 	%r90, %r90, 8;
$L__BB0_8:
	setp.eq.s32 	%p31, %r13, 0;
	@%p31 bra 	$L__BB0_14;
	and.b32  	%r16, %r5, 3;
	setp.lt.u32 	%p32, %r13, 4;
	@%p32 bra 	$L__BB0_11;
	mul.wide.s32 	%rd64, %r90, 4;
	add.s64 	%rd65, %rd1, %rd64;
	ld.global.nc.u32 	%r78, [%rd65];
	mul.wide.s32 	%rd66, %r78, 4;
	add.s64 	%rd67, %rd2, %rd66;
	ld.global.nc.u32 	%r79, [%rd67];
	setp.eq.s32 	%p33, %r79, %r2;
	add.f32 	%f66, %f82, 0f3F800000;
	selp.f32 	%f67, %f66, %f82, %p33;
	ld.global.nc.u32 	%r80, [%rd65+4];
	mul.wide.s32 	%rd68, %r80, 4;
	add.s64 	%rd69, %rd2, %rd68;
	ld.global.nc.u32 	%r81, [%rd69];
	setp.eq.s32 	%p34, %r81, %r2;
	add.f32 	%f68, %f67, 0f3F800000;
	selp.f32 	%f69, %f68, %f67, %p34;
	ld.global.nc.u32 	%r82, [%rd65+8];
	mul.wide.s32 	%rd70, %r82, 4;
	add.s64 	%rd71, %rd2, %rd70;
	ld.global.nc.u32 	%r83, [%rd71];
	setp.eq.s32 	%p35, %r83, %r2;
	add.f32 	%f70, %f69, 0f3F800000;
	selp.f32 	%f71, %f70, %f69, %p35;
	ld.global.nc.u32 	%r84, [%rd65+12];
	mul.wide.s32 	%rd72, %r84, 4;
	add.s64 	%rd73, %rd2, %rd72;
	ld.global.nc.u32 	%r85, [%rd73];
	setp.eq.s32 	%p36, %r85, %r2;
	add.f32 	%f72, %f71, 0f3F800000;
	selp.f32 	%f82, %f72, %f71, %p36;
	add.s32 	%r90, %r90, 4;
$L__BB0_11:
	setp.eq.s32 	%p37, %r16, 0;
	@%p37 bra 	$L__BB0_14;
	neg.s32 	%r93, %r16;
$L__BB0_13:
	.pragma "nounroll";
	mul.wide.s32 	%rd74, %r90, 4;
	add.s64 	%rd75, %rd1, %rd74;
	ld.global.nc.u32 	%r86, [%rd75];
	mul.wide.s32 	%rd76, %r86, 4;
	add.s64 	%rd77, %rd2, %rd76;
	ld.global.nc.u32 	%r87, [%rd77];
	setp.eq.s32 	%p38, %r87, %r2;
	add.f32 	%f73, %f82, 0f3F800000;
	selp.f32 	%f82, %f73, %f82, %p38;
	add.s32 	%r90, %r90, 1;
	add.s32 	%r93, %r93, 1;
	setp.ne.s32 	%p39, %r93, 0;
	@%p39 bra 	$L__BB0_13;
$L__BB0_14:
	cvta.to.global.u64 	%rd78, %rd5;
	add.s64 	%rd80, %rd78, %rd9;
	st.global.f32 	[%rd80], %f82;
$L__BB0_15:
	ret;

}
	// .globl	count_conflicts_f64
.visible .entry count_conflicts_f64(
	.param .u64 .ptr .align 1 count_conflicts_f64_param_0,
	.param .u64 .ptr .align 1 count_conflicts_f64_param_1,
	.param .u64 .ptr .align 1 count_conflicts_f64_param_2,
	.param .u64 .ptr .align 1 count_conflicts_f64_param_3,
	.param .u64 .ptr .align 1 count_conflicts_f64_param_4,
	.param .u64 .ptr .align 1 count_conflicts_f64_param_5,
	.param .u32 count_conflicts_f64_param_6
)
{
	.reg .pred 	%p<27>;
	.reg .b32 	%r<61>;
	.reg .b64 	%rd<89>;
	.reg .b64 	%fd<98>;

	ld.param.u64 	%rd11, [count_conflicts_f64_param_0];
	ld.param.u64 	%rd8, [count_conflicts_f64_param_1];
	ld.param.u64 	%rd12, [count_conflicts_f64_param_2];
	ld.param.u64 	%rd13, [count_conflicts_f64_param_3];
	ld.param.u64 	%rd9, [count_conflicts_f64_param_4];
	ld.param.u64 	%rd10, [count_conflicts_f64_param_5];
	ld.param.u32 	%r33, [count_conflicts_f64_param_6];
	cvta.to.global.u64 	%rd1, %rd13;
	cvta.to.global.u64 	%rd2, %rd12;
	cvta.to.global.u64 	%rd3, %rd11;
	mov.u32 	%r34, %ctaid.x;
	mov.u32 	%r35, %ntid.x;
	mov.u32 	%r36, %tid.x;
	mad.lo.s32 	%r1, %r34, %r35, %r36;
	setp.ge.s32 	%p1, %r1, %r33;
	@%p1 bra 	$L__BB1_43;
	cvta.to.global.u64 	%rd14, %rd8;
	mul.wide.s32 	%rd15, %r1, 4;
	add.s64 	%rd16, %rd3, %rd15;
	ld.global.nc.u32 	%r2, [%rd16];
	add.s64 	%rd17, %rd14, %rd15;
	ld.global.nc.u32 	%r58, [%rd17];
	ld.global.nc.u32 	%r4, [%rd17+4];
	setp.ge.s32 	%p2, %r58, %r4;
	mov.f64 	%fd77, 0d0000000000000000;
	@%p2 bra 	$L__BB1_42;
	sub.s32 	%r5, %r4, %r58;
	and.b32  	%r6, %r5, 7;
	sub.s32 	%r37, %r58, %r4;
	setp.gt.u32 	%p3, %r37, -8;
	mov.f64 	%fd77, 0d0000000000000000;
	@%p3 bra 	$L__BB1_21;
	and.b32  	%r38, %r5, -8;
	neg.s32 	%r56, %r38;
	add.s64 	%rd4, %rd2, 16;
	mov.f64 	%fd77, 0d0000000000000000;
$L__BB1_4:
	.pragma "nounroll";
	mul.wide.s32 	%rd18, %r58, 4;
	add.s64 	%rd5, %rd4, %rd18;
	ld.global.nc.u32 	%r10, [%rd5+-16];
	mul.wide.s32 	%rd19, %r10, 4;
	add.s64 	%rd20, %rd3, %rd19;
	ld.global.nc.u32 	%r39, [%rd20];
	setp.ne.s32 	%p4, %r39, %r2;
	@%p4 bra 	$L__BB1_6;
	mul.wide.s32 	%rd21, %r10, 8;
	add.s64 	%rd22, %rd1, %rd21;
	ld.global.nc.f64 	%fd42, [%rd22];
	fma.rn.f64 	%fd43, %fd42, 0d3FE0000000000000, 0d3FF0000000000000;
	add.f64 	%fd77, %fd77, %fd43;
$L__BB1_6:
	ld.global.nc.u32 	%r11, [%rd5+-12];
	mul.wide.s32 	%rd23, %r11, 4;
	add.s64 	%rd24, %rd3, %rd23;
	ld.global.nc.u32 	%r40, [%rd24];
	setp.ne.s32 	%p5, %r40, %r2;
	@%p5 bra 	$L__BB1_8;
	mul.wide.s32 	%rd25, %r11, 8;
	add.s64 	%rd26, %rd1, %rd25;
	ld.global.nc.f64 	%fd44, [%rd26];
	fma.rn.f64 	%fd45, %fd44, 0d3FE0000000000000, 0d3FF0000000000000;
	add.f64 	%fd77, %fd77, %fd45;
$L__BB1_8:
	ld.global.nc.u32 	%r12, [%rd5+-8];
	mul.wide.s32 	%rd27, %r12, 4;
	add.s64 	%rd28, %rd3, %rd27;
	ld.global.nc.u32 	%r41, [%rd28];
	setp.ne.s32 	%p6, %r41, %r2;
	@%p6 bra 	$L__BB1_10;
	mul.wide.s32 	%rd29, %r12, 8;
	add.s64 	%rd30, %rd1, %rd29;
	ld.global.nc.f64 	%fd46, [%rd30];
	fma.rn.f64 	%fd47, %fd46, 0d3FE0000000000000, 0d3FF0000000000000;
	add.f64 	%fd77, %fd77, %fd47;
$L__BB1_10:
	ld.global.nc.u32 	%r13, [%rd5+-4];
	mul.wide.s32 	%rd31, %r13, 4;
	add.s64 	%rd32, %rd3, %rd31;
	ld.global.nc.u32 	%r42, [%rd32];
	setp.ne.s32 	%p7, %r42, %r2;
	@%p7 bra 	$L__BB1_12;
	mul.wide.s32 	%rd33, %r13, 8;
	add.s64 	%rd34, %rd1, %rd33;
	ld.global.nc.f64 	%fd48, [%rd34];
	fma.rn.f64 	%fd49, %fd48, 0d3FE0000000000000, 0d3FF0000000000000;
	add.f64 	%fd77, %fd77, %fd49;
$L__BB1_12:
	ld.global.nc.u32 	%r14, [%rd5];
	mul.wide.s32 	%rd35, %r14, 4;
	add.s64 	%rd36, %rd3, %rd35;
	ld.global.nc.u32 	%r43, [%rd36];
	setp.ne.s32 	%p8, %r43, %r2;
	@%p8 bra 	$L__BB1_14;
	mul.wide.s32 	%rd37, %r14, 8;
	add.s64 	%rd38, %rd1, %rd37;
	ld.global.nc.f64 	%fd50, [%rd38];
	fma.rn.f64 	%fd51, %fd50, 0d3FE0000000000000, 0d3FF0000000000000;
	add.f64 	%fd77, %fd77, %fd51;
$L__BB1_14:
	ld.global.nc.u32 	%r15, [%rd5+4];
	mul.wide.s32 	%rd39, %r15, 4;
	add.s64 	%rd40, %rd3, %rd39;
	ld.global.nc.u32 	%r44, [%rd40];
	setp.ne.s32 	%p9, %r44, %r2;
	@%p9 bra 	$L__BB1_16;
	mul.wide.s32 	%rd41, %r15, 8;
	add.s64 	%rd42, %rd1, %rd41;
	ld.global.nc.f64 	%fd52, [%rd42];
	fma.rn.f64 	%fd53, %fd52, 0d3FE0000000000000, 0d3FF0000000000000;
	add.f64 	%fd77, %fd77, %fd53;
$L__BB1_16:
	ld.global.nc.u32 	%r16, [%rd5+8];
	mul.wide.s32 	%rd43, %r16, 4;
	add.s64 	%rd44, %rd3, %rd43;
	ld.global.nc.u32 	%r45, [%rd44];
	setp.ne.s32 	%p10, %r45, %r2;
	@%p10 bra 	$L__BB1_18;
	mul.wide.s32 	%rd45, %r16, 8;
	add.s64 	%rd46, %rd1, %rd45;
	ld.global.nc.f64 	%fd54, [%rd46];
	fma.rn.f64 	%fd55, %fd54, 0d3FE0000000000000, 0d3FF0000000000000;
	add.f64 	%fd77, %fd77, %fd55;
$L__BB1_18:
	ld.global.nc.u32 	%r17, [%rd5+12];
	mul.wide.s32 	%rd47, %r17, 4;
	add.s64 	%rd48, %rd3, %rd47;
	ld.global.nc.u32 	%r46, [%rd48];
	setp.ne.s32 	%p11, %r46, %r2;
	@%p11 bra 	$L__BB1_20;
	mul.wide.s32 	%rd49, %r17, 8;
	add.s64 	%rd50, %rd1, %rd49;
	ld.global.nc.f64 	%fd56, [%rd50];
	fma.rn.f64 	%fd57, %fd56, 0d3FE0000000000000, 0d3FF0000000000000;
	add.f64 	%fd77, %fd77, %fd57;
$L__BB1_20:
	add.s32 	%r58, %r58, 8;
	add.s32 	%r56, %r56, 8;
	setp.ne.s32 	%p12, %r56, 0;
	@%p12 bra 	$L__BB1_4;
$L__BB1_21:
	setp.eq.s32 	%p13, %r6, 0;
	@%p13 bra 	$L__BB1_42;
	and.b32  	%r21, %r5, 3;
	setp.lt.u32 	%p14, %r6, 4;
	@%p14 bra 	$L__BB1_32;
	mul.wide.s32 	%rd51, %r58, 4;
	add.s64 	%rd6, %rd2, %rd51;
	ld.global.nc.u32 	%r22, [%rd6];
	mul.wide.s32 	%rd52, %r22, 4;
	add.s64 	%rd53, %rd3, %rd52;
	ld.global.nc.u32 	%r47, [%rd53];
	setp.ne.s32 	%p15, %r47, %r2;
	@%p15 bra 	$L__BB1_25;
	mul.wide.s32 	%rd54, %r22, 8;
	add.s64 	%rd55, %rd1, %rd54;
	ld.global.nc.f64 	%fd59, [%rd55];
	fma.rn.f64 	%fd60, %fd59, 0d3FE0000000000000, 0d3FF0000000000000;
	add.f64 	%fd77, %fd77, %fd60;
$L__BB1_25:
	ld.global.nc.u32 	%r23, [%rd6+4];
	mul.wide.s32 	%rd56, %r23, 4;
	add.s64 	%rd57, %rd3, %rd56;
	ld.global.nc.u32 	%r48, [%rd57];
	setp.ne.s32 	%p16, %r48, %r2;
	@%p16 bra 	$L__BB1_27;
	mul.wide.s32 	%rd58, %r23, 8;
	add.s64 	%rd59, %rd1, %rd58;
	ld.global.nc.f64 	%fd61, [%rd59];
	fma.rn.f64 	%fd62, %fd61, 0d3FE0000000000000, 0d3FF0000000000000;
	add.f64 	%fd77, %fd77, %fd62;
$L__BB1_27:
	ld.global.nc.u32 	%r24, [%rd6+8];
	mul.wide.s32 	%rd60, %r24, 4;
	add.s64 	%rd61, %rd3, %rd60;
	ld.global.nc.u32 	%r49, [%rd61];
	setp.ne.s32 	%p17, %r49, %r2;
	@%p17 bra 	$L__BB1_29;
	mul.wide.s32 	%rd62, %r24, 8;
	add.s64 	%rd63, %rd1, %rd62;
	ld.global.nc.f64 	%fd63, [%rd63];
	fma.rn.f64 	%fd64, %fd63, 0d3FE0000000000000, 0d3FF0000000000000;
	add.f64 	%fd77, %fd77, %fd64;
$L__BB1_29:
	ld.global.nc.u32 	%r25, [%rd6+12];
	mul.wide.s32 	%rd64, %r25, 4;
	add.s64 	%rd65, %rd3, %rd64;
	ld.global.nc.u32 	%r50, [%rd65];
	setp.ne.s32 	%p18, %r50, %r2;
	@%p18 bra 	$L__BB1_31;
	mul.wide.s32 	%rd66, %r25, 8;
	add.s64 	%rd67, %rd1, %rd66;
	ld.global.nc.f64 	%fd65, [%rd67];
	fma.rn.f64 	%fd66, %fd65, 0d3FE0000000000000, 0d3FF0000000000000;
	add.f64 	%fd77, %fd77, %fd66;
$L__BB1_31:
	add.s32 	%r58, %r58, 4;
$L__BB1_32:
	setp.eq.s32 	%p19, %r21, 0;
	@%p19 bra 	$L__BB1_42;
	setp.eq.s32 	%p20, %r21, 1;
	@%p20 bra 	$L__BB1_39;
	mul.wide.s32 	%rd68, %r58, 4;
	add.s64 	%rd7, %rd2, %rd68;
	ld.global.nc.u32 	%r28, [%rd7];
	mul.wide.s32 	%rd69, %r28, 4;
	add.s64 	%rd70, %rd3, %rd69;
	ld.global.nc.u32 	%r51, [%rd70];
	setp.ne.s32 	%p21, %r51, %r2;
	@%p21 bra 	$L__BB1_36;
	mul.wide.s32 	%rd71, %r28, 8;
	add.s64 	%rd72, %rd1, %rd71;
	ld.global.nc.f64 	%fd68, [%rd72];
	fma.rn.f64 	%fd69, %fd68, 0d3FE0000000000000, 0d3FF0000000000000;
	add.f64 	%fd77, %fd77, %fd69;
$L__BB1_36:
	ld.global.nc.u32 	%r29, [%rd7+4];
	mul.wide.s32 	%rd73, %r29, 4;
	add.s64 	%rd74, %rd3, %rd73;
	ld.global.nc.u32 	%r52, [%rd74];
	setp.ne.s32 	%p22, %r52, %r2;
	@%p22 bra 	$L__BB1_38;
	mul.wide.s32 	%rd75, %r29, 8;
	add.s64 	%rd76, %rd1, %rd75;
	ld.global.nc.f64 	%fd70, [%rd76];
	fma.rn.f64 	%fd71, %fd70, 0d3FE0000000000000, 0d3FF0000000000000;
	add.f64 	%fd77, %fd77, %fd71;
$L__BB1_38:
	add.s32 	%r58, %r58, 2;
$L__BB1_39:
	and.b32  	%r53, %r5, 1;
	setp.eq.b32 	%p23, %r53, 1;
	not.pred 	%p24, %p23;
	@%p24 bra 	$L__BB1_42;
	mul.wide.s32 	%rd77, %r58, 4;
	add.s64 	%rd78, %rd2, %rd77;
	ld.global.nc.u32 	%r32, [%rd78];
	mul.wide.s32 	%rd79, %r32, 4;
	add.s64 	%rd80, %rd3, %rd79;
	ld.global.nc.u32 	%r54, [%rd80];
	setp.ne.s32 	%p25, %r54, %r2;
	@%p25 bra 	$L__BB1_42;
	mul.wide.s32 	%rd81, %r32, 8;
	add.s64 	%rd82, %rd1, %rd81;
	ld.global.nc.f64 	%fd72, [%rd82];
	fma.rn.f64 	%fd73, %fd72, 0d3FE0000000000000, 0d3FF0000000000000;
	add.f64 	%fd77, %fd77, %fd73;
$L__BB1_42:
	cvta.to.global.u64 	%rd83, %rd9;
	add.s64 	%rd85, %rd83, %rd15;
	ld.global.nc.u32 	%r55, [%rd85];
	setp.eq.s32 	%p26, %r55, 0;
	mul.f64 	%fd74, %fd77, 0d3FF3333333333333;
	selp.f64 	%fd75, %fd77, %fd74, %p26;
	cvta.to.global.u64 	%rd86, %rd10;
	mul.wide.s32 	%rd87, %r1, 8;
	add.s64 	%rd88, %rd86, %rd87;
	st.global.f64 	[%rd88], %fd75;
$L__BB1_43:
	ret;

}
	// .globl	compute_wavelet_details
.visible .entry compute_wavelet_details(
	.param .u64 .ptr .align 1 compute_wavelet_details_param_0,
	.param .u64 .ptr .align 1 compute_wavelet_details_param_1,
	.param .u64 .ptr .align 1 compute_wavelet_details_param_2,
	.param .u64 .ptr .align 1 compute_wavelet_details_param_3,
	.param .u32 compute_wavelet_details_param_4
)
{
	.reg .pred 	%p<2>;
	.reg .b32 	%r<7>;
	.reg .b32 	%f<3>;
	.reg .b64 	%rd<16>;
	.reg .b64 	%fd<4>;

	ld.param.u64 	%rd1, [compute_wavelet_details_param_0];
	ld.param.u64 	%rd2, [compute_wavelet_details_param_1];
	ld.param.u64 	%rd3, [compute_wavelet_details_param_2];
	ld.param.u64 	%rd4, [compute_wavelet_details_param_3];
	ld.param.u32 	%r2, [compute_wavelet_details_param_4];
	mov.u32 	%r3, %ctaid.x;
	mov.u32 	%r4, %ntid.x;
	mov.u32 	%r5, %tid.x;
	mad.lo.s32 	%r1, %r3, %r4, %r5;
	setp.ge.s32 	%p1, %r1, %r2;
	@%p1 bra 	$L__BB2_2;
	cvta.to.global.u64 	%rd5, %rd3;
	cvta.to.global.u64 	%rd6, %rd1;
	cvta.to.global.u64 	%rd7, %rd2;
	cvta.to.global.u64 	%rd8, %rd4;
	mul.wide.s32 	%rd9, %r1, 4;
	add.s64 	%rd10, %rd5, %rd9;
	ld.global.nc.u32 	%r6, [%rd10];
	add.s64 	%rd11, %rd6, %rd9;
	ld.global.nc.f32 	%f1, [%rd11];
	cvt.f64.f32 	%fd1, %f1;
	mul.wide.s32 	%rd12, %r6, 4;
	add.s64 	%rd13, %rd7, %rd12;
	ld.global.nc.f32 	%f2, [%rd13];
	cvt.f64.f32 	%fd2, %f2;
	sub.f64 	%fd3, %fd1, %fd2;
	mul.wide.s32 	%rd14, %r1, 8;
	add.s64 	%rd15, %rd8, %rd14;
	st.global.f64 	[%rd15], %fd3;
$L__BB2_2:
	ret;

}
	// .globl	reconstruct_from_wavelets
.visible .entry reconstruct_from_wavelets(
	.param .u64 .ptr .align 1 reconstruct_from_wavelets_param_0,
	.param .u64 .ptr .align 1 reconstruct_from_wavelets_param_1,
	.param .u64 .ptr .align 1 reconstruct_from_wavelets_param_2,
	.param .u64 .ptr .align 1 reconstruct_from_wavelets_param_3,
	.param .u32 reconstruct_from_wavelets_param_4
)
{
	.reg .pred 	%p<2>;
	.reg .b32 	%r<7>;
	.reg .b32 	%f<4>;
	.reg .b64 	%rd<16>;
	.reg .b64 	%fd<2>;

	ld.param.u64 	%rd1, [reconstruct_from_wavelets_param_0];
	ld.param.u64 	%rd2, [reconstruct_from_wavelets_param_1];
	ld.param.u64 	%rd3, [reconstruct_from_wavelets_param_2];
	ld.param.u64 	%rd4, [reconstruct_from_wavelets_param_3];
	ld.param.u32 	%r2, [reconstruct_from_wavelets_param_4];
	mov.u32 	%r3, %ctaid.x;
	mov.u32 	%r4, %ntid.x;
	mov.u32 	%r5, %tid.x;
	mad.lo.s32 	%r1, %r3, %r4, %r5;
	setp.ge.s32 	%p1, %r1, %r2;
	@%p1 bra 	$L__BB3_2;
	cvta.to.global.u64 	%rd5, %rd3;
	cvta.to.global.u64 	%rd6, %rd1;
	cvta.to.global.u64 	%rd7, %rd2;
	cvta.to.global.u64 	%rd8, %rd4;
	mul.wide.s32 	%rd9, %r1, 4;
	add.s64 	%rd10, %rd5, %rd9;
	ld.global.nc.u32 	%r6, [%rd10];
	mul.wide.s32 	%rd11, %r6, 4;
	add.s64 	%rd12, %rd6, %rd11;
	ld.global.nc.f32 	%f1, [%rd12];
	mul.wide.s32 	%rd13, %r1, 8;
	add.s64 	%rd14, %rd7, %rd13;
	ld.global.nc.f64 	%fd1, [%rd14];
	cvt.rn.f32.f64 	%f2, %fd1;
	add.f32 	%f3, %f1, %f2;
	add.s64 	%rd15, %rd8, %rd9;
	st.global.f32 	[%rd15], %f3;
$L__BB3_2:
	ret;

}
	// .globl	compute_matching_scores
.visible .entry compute_matching_scores(
	.param .u64 .ptr .align 1 compute_matching_scores_param_0,
	.param .u64 .ptr .align 1 compute_matching_scores_param_1,
	.param .u64 .ptr .align 1 compute_matching_scores_param_2,
	.param .u64 .ptr .align 1 compute_matching_scores_param_3,
	.param .u64 .ptr .align 1 compute_matching_scores_param_4,
	.param .u32 compute_matching_scores_param_5
)
{
	.reg .pred 	%p<12>;
	.reg .b32 	%r<32>;
	.reg .b32 	%f<51>;
	.reg .b64 	%rd<39>;

	ld.param.u64 	%rd12, [compute_matching_scores_param_0];
	ld.param.u64 	%rd13, [compute_matching_scores_param_1];
	ld.param.u64 	%rd14, [compute_matching_scores_param_2];
	ld.param.u64 	%rd15, [compute_matching_scores_param_3];
	ld.param.u64 	%rd16, [compute_matching_scores_param_4];
	ld.param.u32 	%r21, [compute_matching_scores_param_5];
	cvta.to.global.u64 	%rd1, %rd16;
	cvta.to.global.u64 	%rd2, %rd15;
	cvta.to.global.u64 	%rd3, %rd14;
	cvta.to.global.u64 	%rd4, %rd13;
	mov.u32 	%r22, %ctaid.x;
	mov.u32 	%r23, %ntid.x;
	mov.u32 	%r24, %tid.x;
	mad.lo.s32 	%r1, %r22, %r23, %r24;
	setp.ge.s32 	%p1, %r1, %r21;
	@%p1 bra 	$L__BB4_18;
	cvta.to.global.u64 	%rd17, %rd12;
	mul.wide.s32 	%rd18, %r1, 4;
	add.s64 	%rd19, %rd17, %rd18;
	ld.global.nc.u32 	%r2, [%rd19];
	ld.global.nc.u32 	%r3, [%rd19+4];
	setp.ge.s32 	%p2, %r2, %r3;
	@%p2 bra 	$L__BB4_18;
	add.s64 	%rd5, %rd3, %rd18;
	add.s64 	%rd6, %rd2, %rd18;
	sub.s32 	%r25, %r3, %r2;
	and.b32  	%r4, %r25, 3;
	setp.eq.s32 	%p3, %r4, 0;
	mov.u32 	%r29, %r2;
	@%p3 bra 	$L__BB4_7;
	neg.s32 	%r27, %r4;
	mov.u32 	%r29, %r2;
$L__BB4_4:
	.pragma "nounroll";
	mul.wide.s32 	%rd7, %r29, 4;
	add.s64 	%rd21, %rd4, %rd7;
	ld.global.nc.u32 	%r8, [%rd21];
	setp.le.s32 	%p4, %r8, %r1;
	@%p4 bra 	$L__BB4_6;
	ld.global.nc.f32 	%f1, [%rd5];
	mul.wide.s32 	%rd22, %r8, 4;
	add.s64 	%rd23, %rd3, %rd22;
	ld.global.nc.f32 	%f2, [%rd23];
	add.f32 	%f3, %f1, %f2;
	ld.global.nc.f32 	%f4, [%rd6];
	add.s64 	%rd24, %rd2, %rd22;
	ld.global.nc.f32 	%f5, [%rd24];
	sub.f32 	%f6, %f4, %f5;
	abs.f32 	%f7, %f6;
	add.f32 	%f8, %f7, 0f3F800000;
	rcp.rn.f32 	%f9, %f8;
	mul.f32 	%f10, %f3, %f9;
	add.s64 	%rd25, %rd1, %rd7;
	st.global.f32 	[%rd25], %f10;
$L__BB4_6:
	add.s32 	%r29, %r29, 1;
	add.s32 	%r27, %r27, 1;
	setp.ne.s32 	%p5, %r27, 0;
	@%p5 bra 	$L__BB4_4;
$L__BB4_7:
	sub.s32 	%r26, %r2, %r3;
	setp.gt.u32 	%p6, %r26, -4;
	@%p6 bra 	$L__BB4_18;
	sub.s32 	%r30, %r29, %r3;
	add.s64 	%rd8, %rd4, 8;
	add.s64 	%rd9, %rd1, 8;
$L__BB4_9:
	mul.wide.s32 	%rd26, %r29, 4;
	add.s64 	%rd10, %rd8, %rd26;
	add.s64 	%rd11, %rd9, %rd26;
	ld.global.nc.u32 	%r15, [%rd10+-8];
	setp.le.s32 	%p7, %r15, %r1;
	@%p7 bra 	$L__BB4_11;
	ld.global.nc.f32 	%f11, [%rd5];
	mul.wide.s32 	%rd27, %r15, 4;
	add.s64 	%rd28, %rd3, %rd27;
	ld.global.nc.f32 	%f12, [%rd28];
	add.f32 	%f13, %f11, %f12;
	ld.global.nc.f32 	%f14, [%rd6];
	add.s64 	%rd29, %rd2, %rd27;
	ld.global.nc.f32 	%f15, [%rd29];
	sub.f32 	%f16, %f14, %f15;
	abs.f32 	%f17, %f16;
	add.f32 	%f18, %f17, 0f3F800000;
	rcp.rn.f32 	%f19, %f18;
	mul.f32 	%f20, %f13, %f19;
	st.global.f32 	[%rd11+-8], %f20;
$L__BB4_11:
	ld.global.nc.u32 	%r16, [%rd10+-4];
	setp.le.s32 	%p8, %r16, %r1;
	@%p8 bra 	$L__BB4_13;
	ld.global.nc.f32 	%f21, [%rd5];
	mul.wide.s32 	%rd30, %r16, 4;
	add.s64 	%rd31, %rd3, %rd30;
	ld.global.nc.f32 	%f22, [%rd31];
	add.f32 	%f23, %f21, %f22;
	ld.global.nc.f32 	%f24, [%rd6];
	add.s64 	%rd32, %rd2, %rd30;
	ld.global.nc.f32 	%f25, [%rd32];
	sub.f32 	%f26, %f24, %f25;
	abs.f32 	%f27, %f26;
	add.f32 	%f28, %f27, 0f3F800000;
	rcp.rn.f32 	%f29, %f28;
	mul.f32 	%f30, %f23, %f29;
	st.global.f32 	[%rd11+-4], %f30;
$L__BB4_13:
	ld.global.nc.u32 	%r17, [%rd10];
	setp.le.s32 	%p9, %r17, %r1;
	@%p9 bra 	$L__BB4_15;
	ld.global.nc.f32 	%f31, [%rd5];
	mul.wide.s32 	%rd33, %r17, 4;
	add.s64 	%rd34, %rd3, %rd33;
	ld.global.nc.f32 	%f32, [%rd34];
	add.f32 	%f33, %f31, %f32;
	ld.global.nc.f32 	%f34, [%rd6];
	add.s64 	%rd35, %rd2, %rd33;
	ld.global.nc.f32 	%f35, [%rd35];
	sub.f32 	%f36, %f34, %f35;
	abs.f32 	%f37, %f36;
	add.f32 	%f38, %f37, 0f3F800000;
	rcp.rn.f32 	%f39, %f38;
	mul.f32 	%f40, %f33, %f39;
	st.global.f32 	[%rd11], %f40;
$L__BB4_15:
	ld.global.nc.u32 	%r18, [%rd10+4];
	setp.le.s32 	%p10, %r18, %r1;
	@%p10 bra 	$L__BB4_17;
	ld.global.nc.f32 	%f41, [%rd5];
	mul.wide.s32 	%rd36, %r18, 4;
	add.s64 	%rd37, %rd3, %rd36;
	ld.global.nc.f32 	%f42, [%rd37];
	add.f32 	%f43, %f41, %f42;
	ld.global.nc.f32 	%f44, [%rd6];
	add.s64 	%rd38, %rd2, %rd36;
	ld.global.nc.f32 	%f45, [%rd38];
	sub.f32 	%f46, %f44, %f45;
	abs.f32 	%f47, %f46;
	add.f32 	%f48, %f47, 0f3F800000;
	rcp.rn.f32 	%f49, %f48;
	mul.f32 	%f50, %f43, %f49;
	st.global.f32 	[%rd11+4], %f50;
$L__BB4_17:
	add.s32 	%r29, %r29, 4;
	add.s32 	%r30, %r30, 4;
	setp.ne.s32 	%p11, %r30, 0;
	@%p11 bra 	$L__BB4_9;
$L__BB4_18:
	ret;

}
	// .globl	aggregate_to_coarse
.visible .entry aggregate_to_coarse(
	.param .u64 .ptr .align 1 aggregate_to_coarse_param_0,
	.param .u64 .ptr .align 1 aggregate_to_coarse_param_1,
	.param .u64 .ptr .align 1 aggregate_to_coarse_param_2,
	.param .u64 .ptr .align 1 aggregate_to_coarse_param_3,
	.param .u64 .ptr .align 1 aggregate_to_coarse_param_4,
	.param .u64 .ptr .align 1 aggregate_to_coarse_param_5,
	.param .u32 aggregate_to_coarse_param_6
)
{
	.reg .pred 	%p<11>;
	.reg .b32 	%r<65>;
	.reg .b32 	%f<159>;
	.reg .b64 	%rd<114>;

	ld.param.u64 	%rd8, [aggregate_to_coarse_param_0];
	ld.param.u64 	%rd9, [aggregate_to_coarse_param_1];
	ld.param.u64 	%rd5, [aggregate_to_coarse_param_2];
	ld.param.u64 	%rd10, [aggregate_to_coarse_param_3];
	ld.param.u64 	%rd6, [aggregate_to_coarse_param_4];
	ld.param.u64 	%rd7, [aggregate_to_coarse_param_5];
	ld.param.u32 	%r23, [aggregate_to_coarse_param_6];
	cvta.to.global.u64 	%rd1, %rd9;
	cvta.to.global.u64 	%rd2, %rd8;
	cvta.to.global.u64 	%rd3, %rd10;
	mov.u32 	%r24, %ctaid.x;
	mov.u32 	%r25, %ntid.x;
	mov.u32 	%r26, %tid.x;
	mad.lo.s32 	%r1, %r24, %r25, %r26;
	setp.ge.s32 	%p1, %r1, %r23;
	@%p1 bra 	$L__BB5_15;
	cvta.to.global.u64 	%rd11, %rd5;
	mul.wide.s32 	%rd12, %r1, 4;
	add.s64 	%rd13, %rd11, %rd12;
	ld.global.nc.u32 	%r60, [%rd13];
	ld.global.nc.u32 	%r3, [%rd13+4];
	setp.ge.s32 	%p2, %r60, %r3;
	mov.f32 	%f157, 0f00000000;
	mov.f32 	%f158, %f157;
	@%p2 bra 	$L__BB5_14;
	sub.s32 	%r4, %r3, %r60;
	and.b32  	%r5, %r4, 15;
	sub.s32 	%r27, %r60, %r3;
	setp.gt.u32 	%p3, %r27, -16;
	mov.f32 	%f158, 0f00000000;
	mov.f32 	%f157, %f158;
	@%p3 bra 	$L__BB5_5;
	and.b32  	%r28, %r4, -16;
	neg.s32 	%r58, %r28;
	add.s64 	%rd4, %rd3, 32;
	mov.f32 	%f158, 0f00000000;
$L__BB5_4:
	.pragma "nounroll";
	mul.wide.s32 	%rd14, %r60, 4;
	add.s64 	%rd15, %rd4, %rd14;
	ld.global.nc.u32 	%r29, [%rd15+-32];
	mul.wide.s32 	%rd16, %r29, 4;
	add.s64 	%rd17, %rd2, %rd16;
	ld.global.nc.f32 	%f31, [%rd17];
	add.f32 	%f32, %f157, %f31;
	add.s64 	%rd18, %rd1, %rd16;
	ld.global.nc.f32 	%f33, [%rd18];
	add.f32 	%f34, %f158, %f33;
	ld.global.nc.u32 	%r30, [%rd15+-28];
	mul.wide.s32 	%rd19, %r30, 4;
	add.s64 	%rd20, %rd2, %rd19;
	ld.global.nc.f32 	%f35, [%rd20];
	add.f32 	%f36, %f32, %f35;
	add.s64 	%rd21, %rd1, %rd19;
	ld.global.nc.f32 	%f37, [%rd21];
	add.f32 	%f38, %f34, %f37;
	ld.global.nc.u32 	%r31, [%rd15+-24];
	mul.wide.s32 	%rd22, %r31, 4;
	add.s64 	%rd23, %rd2, %rd22;
	ld.global.nc.f32 	%f39, [%rd23];
	add.f32 	%f40, %f36, %f39;
	add.s64 	%rd24, %rd1, %rd22;
	ld.global.nc.f32 	%f41, [%rd24];
	add.f32 	%f42, %f38, %f41;
	ld.global.nc.u32 	%r32, [%rd15+-20];
	mul.wide.s32 	%rd25, %r32, 4;
	add.s64 	%rd26, %rd2, %rd25;
	ld.global.nc.f32 	%f43, [%rd26];
	add.f32 	%f44, %f40, %f43;
	add.s64 	%rd27, %rd1, %rd25;
	ld.global.nc.f32 	%f45, [%rd27];
	add.f32 	%f46, %f42, %f45;
	ld.global.nc.u32 	%r33, [%rd15+-16];
	mul.wide.s32 	%rd28, %r33, 4;
	add.s64 	%rd29, %rd2, %rd28;
	ld.global.nc.f32 	%f47, [%rd29];
	add.f32 	%f48, %f44, %f47;
	add.s64 	%rd30, %rd1, %rd28;
	ld.global.nc.f32 	%f49, [%rd30];
	add.f32 	%f50, %f46, %f49;
	ld.global.nc.u32 	%r34, [%rd15+-12];
	mul.wide.s32 	%rd31, %r34, 4;
	add.s64 	%rd32, %rd2, %rd31;
	ld.global.nc.f32 	%f51, [%rd32];
	add.f32 	%f52, %f48, %f51;
	add.s64 	%rd33, %rd1, %rd31;
	ld.global.nc.f32 	%f53, [%rd33];
	add.f32 	%f54, %f50, %f53;
	ld.global.nc.u32 	%r35, [%rd15+-8];
	mul.wide.s32 	%rd34, %r35, 4;
	add.s64 	%rd35, %rd2, %rd34;
	ld.global.nc.f32 	%f55, [%rd35];
	add.f32 	%f56, %f52, %f55;
	add.s64 	%rd36, %rd1, %rd34;
	ld.global.nc.f32 	%f57, [%rd36];
	add.f32 	%f58, %f54, %f57;
	ld.global.nc.u32 	%r36, [%rd15+-4];
	mul.wide.s32 	%rd37, %r36, 4;
	add.s64 	%rd38, %rd2, %rd37;
	ld.global.nc.f32 	%f59, [%rd38];
	add.f32 	%f60, %f56, %f59;
	add.s64 	%rd39, %rd1, %rd37;
	ld.global.nc.f32 	%f61, [%rd39];
	add.f32 	%f62, %f58, %f61;
	ld.global.nc.u32 	%r37, [%rd15];
	mul.wide.s32 	%rd40, %r37, 4;
	add.s64 	%rd41, %rd2, %rd40;
	ld.global.nc.f32 	%f63, [%rd41];
	add.f32 	%f64, %f60, %f63;
	add.s64 	%rd42, %rd1, %rd40;
	ld.global.nc.f32 	%f65, [%rd42];
	add.f32 	%f66, %f62, %f65;
	ld.global.nc.u32 	%r38, [%rd15+4];
	mul.wide.s32 	%rd43, %r38, 4;
	add.s64 	%rd44, %rd2, %rd43;
	ld.global.nc.f32 	%f67, [%rd44];
	add.f32 	%f68, %f64, %f67;
	add.s64 	%rd45, %rd1, %rd43;
	ld.global.nc.f32 	%f69, [%rd45];
	add.f32 	%f70, %f66, %f69;
	ld.global.nc.u32 	%r39, [%rd15+8];
	mul.wide.s32 	%rd46, %r39, 4;
	add.s64 	%rd47, %rd2, %rd46;
	ld.global.nc.f32 	%f71, [%rd47];
	add.f32 	%f72, %f68, %f71;
	add.s64 	%rd48, %rd1, %rd46;
	ld.global.nc.f32 	%f73, [%rd48];
	add.f32 	%f74, %f70, %f73;
	ld.global.nc.u32 	%r40, [%rd15+12];
	mul.wide.s32 	%rd49, %r40, 4;
	add.s64 	%rd50, %rd2, %rd49;
	ld.global.nc.f32 	%f75, [%rd50];
	add.f32 	%f76, %f72, %f75;
	add.s64 	%rd51, %rd1, %rd49;
	ld.global.nc.f32 	%f77, [%rd51];
	add.f32 	%f78, %f74, %f77;
	ld.global.nc.u32 	%r41, [%rd15+16];
	mul.wide.s32 	%rd52, %r41, 4;
	add.s64 	%rd53, %rd2, %rd52;
	ld.global.nc.f32 	%f79, [%rd53];
	add.f32 	%f80, %f76, %f79;
	add.s64 	%rd54, %rd1, %rd52;
	ld.global.nc.f32 	%f81, [%rd54];
	add.f32 	%f82, %f78, %f81;
	ld.global.nc.u32 	%r42, [%rd15+20];
	mul.wide.s32 	%rd55, %r42, 4;
	add.s64 	%rd56, %rd2, %rd55;
	ld.global.nc.f32 	%f83, [%rd56];
	add.f32 	%f84, %f80, %f83;
	add.s64 	%rd57, %rd1, %rd55;
	ld.global.nc.f32 	%f85, [%rd57];
	add.f32 	%f86, %f82, %f85;
	ld.global.nc.u32 	%r43, [%rd15+24];
	mul.wide.s32 	%rd58, %r43, 4;
	add.s64 	%rd59, %rd2, %rd58;
	ld.global.nc.f32 	%f87, [%rd59];
	add.f32 	%f88, %f84, %f87;
	add.s64 	%rd60, %rd1, %rd58;
	ld.global.nc.f32 	%f89, [%rd60];
	add.f32 	%f90, %f86, %f89;
	ld.global.nc.u32 	%r44, [%rd15+28];
	mul.wide.s32 	%rd61, %r44, 4;
	add.s64 	%rd62, %rd2, %rd61;
	ld.global.nc.f32 	%f91, [%rd62];
	add.f32 	%f157, %f88, %f91;
	add.s64 	%rd63, %rd1, %rd61;
	ld.global.nc.f32 	%f92, [%rd63];
	add.f32 	%f158, %f90, %f92;
	add.s32 	%r60, %r60, 16;
	add.s32 	%r58, %r58, 16;
	setp.ne.s32 	%p4, %r58, 0;
	@%p4 bra 	$L__BB5_4;
$L__BB5_5:
	setp.eq.s32 	%p5, %r5, 0;
	@%p5 bra 	$L__BB5_14;
	and.b32  	%r12, %r4, 7;
	setp.lt.u32 	%p6, %r5, 8;
	@%p6 bra 	$L__BB5_8;
	mul.wide.s32 	%rd64, %r60, 4;
	add.s64 	%rd65, %rd3, %rd64;
	ld.global.nc.u32 	%r45, [%rd65];
	mul.wide.s32 	%rd66, %r45, 4;
	add.s64 	%rd67, %rd2, %rd66;
	ld.global.nc.f32 	%f94, [%rd67];
	add.f32 	%f95, %f157, %f94;
	add.s64 	%rd68, %rd1, %rd66;
	ld.global.nc.f32 	%f96, [%rd68];
	add.f32 	%f97, %f158, %f96;
	ld.global.nc.u32 	%r46, [%rd65+4];
	mul.wide.s32 	%rd69, %r46, 4;
	add.s64 	%rd70, %rd2, %rd69;
	ld.global.nc.f32 	%f98, [%rd70];
	add.f32 	%f99, %f95, %f98;
	add.s64 	%rd71, %rd1, %rd69;
	ld.global.nc.f32 	%f100, [%rd71];
	add.f32 	%f101, %f97, %f100;
	ld.global.nc.u32 	%r47, [%rd65+8];
	mul.wide.s32 	%rd72, %r47, 4;
	add.s64 	%rd73, %rd2, %rd72;
	ld.global.nc.f32 	%f102, [%rd73];
	add.f32 	%f103, %f99, %f102;
	add.s64 	%rd74, %rd1, %rd72;
	ld.global.nc.f32 	%f104, [%rd74];
	add.f32 	%f105, %f101, %f104;
	ld.global.nc.u32 	%r48, [%rd65+12];
	mul.wide.s32 	%rd75, %r48, 4;
	add.s64 	%rd76, %rd2, %rd75;
	ld.global.nc.f32 	%f106, [%rd76];
	add.f32 	%f107, %f103, %f106;
	add.s64 	%rd77, %rd1, %rd75;
	ld.global.nc.f32 	%f108, [%rd77];
	add.f32 	%f109, %f105, %f108;
	ld.global.nc.u32 	%r49, [%rd65+16];
	mul.wide.s32 	%rd78, %r49, 4;
	add.s64 	%rd79, %rd2, %rd78;
	ld.global.nc.f32 	%f110, [%rd79];
	add.f32 	%f111, %f107, %f110;
	add.s64 	%rd80, %rd1, %rd78;
	ld.global.nc.f32 	%f112, [%rd80];
	add.f32 	%f113, %f109, %f112;
	ld.global.nc.u32 	%r50, [%rd65+20];
	mul.wide.s32 	%rd81, %r50, 4;
	add.s64 	%rd82, %rd2, %rd81;
	ld.global.nc.f32 	%f114, [%rd82];
	add.f32 	%f115, %f111, %f114;
	add.s64 	%rd83, %rd1, %rd81;
	ld.global.nc.f32 	%f116, [%rd83];
	add.f32 	%f117, %f113, %f116;
	ld.global.nc.u32 	%r51, [%rd65+24];
	mul.wide.s32 	%rd84, %r51, 4;
	add.s64 	%rd85, %rd2, %rd84;
	ld.global.nc.f32 	%f118, [%rd85];
	add.f32 	%f119, %f115, %f118;
	add.s64 	%rd86, %rd1, %rd84;
	ld.global.nc.f32 	%f120, [%rd86];
	add.f32 	%f121, %f117, %f120;
	ld.global.nc.u32 	%r52, [%rd65+28];
	mul.wide.s32 	%rd87, %r52, 4;
	add.s64 	%rd88, %rd2, %rd87;
	ld.global.nc.f32 	%f122, [%rd88];
	add.f32 	%f157, %f119, %f122;
	add.s64 	%rd89, %rd1, %rd87;
	ld.global.nc.f32 	%f123, [%rd89];
	add.f32 	%f158, %f121, %f123;
	add.s32 	%r60, %r60, 8;
$L__BB5_8:
	setp.eq.s32 	%p7, %r12, 0;
	@%p7 bra 	$L__BB5_14;
	and.b32  	%r15, %r4, 3;
	setp.lt.u32 	%p8, %r12, 4;
	@%p8 bra 	$L__BB5_11;
	mul.wide.s32 	%rd90, %r60, 4;
	add.s64 	%rd91, %rd3, %rd90;
	ld.global.nc.u32 	%r53, [%rd91];
	mul.wide.s32 	%rd92, %r53, 4;
	add.s64 	%rd93, %rd2, %rd92;
	ld.global.nc.f32 	%f125, [%rd93];
	add.f32 	%f126, %f157, %f125;
	add.s64 	%rd94, %rd1, %rd92;
	ld.global.nc.f32 	%f127, [%rd94];
	add.f32 	%f128, %f158, %f127;
	ld.global.nc.u32 	%r54, [%rd91+4];
	mul.wide.s32 	%rd95, %r54, 4;
	add.s64 	%rd96, %rd2, %rd95;
	ld.global.nc.f32 	%f129, [%rd96];
	add.f32 	%f130, %f126, %f129;
	add.s64 	%rd97, %rd1, %rd95;
	ld.global.nc.f32 	%f131, [%rd97];
	add.f32 	%f132, %f128, %f131;
	ld.global.nc.u32 	%r55, [%rd91+8];
	mul.wide.s32 	%rd98, %r55, 4;
	add.s64 	%rd99, %rd2, %rd98;
	ld.global.nc.f32 	%f133, [%rd99];
	add.f32 	%f134, %f130, %f133;
	add.s64 	%rd100, %rd1, %rd98;
	ld.global.nc.f32 	%f135, [%rd100];
	add.f32 	%f136, %f132, %f135;
	ld.global.nc.u32 	%r56, [%rd91+12];
	mul.wide.s32 	%rd101, %r56, 4;
	add.s64 	%rd102, %rd2, %rd101;
	ld.global.nc.f32 	%f137, [%rd102];
	add.f32 	%f157, %f134, %f137;
	add.s64 	%rd103, %rd1, %rd101;
	ld.global.nc.f32 	%f138, [%rd103];
	add.f32 	%f158, %f136, %f138;
	add.s32 	%r60, %r60, 4;
$L__BB5_11:
	setp.eq.s32 	%p9, %r15, 0;
	@%p9 bra 	$L__BB5_14;
	neg.s32 	%r63, %r15;
$L__BB5_13:
	.pragma "nounroll";
	mul.wide.s32 	%rd104, %r60, 4;
	add.s64 	%rd105, %rd3, %rd104;
	ld.global.nc.u32 	%r57, [%rd105];
	mul.wide.s32 	%rd106, %r57, 4;
	add.s64 	%rd107, %rd2, %rd106;
	ld.global.nc.f32 	%f139, [%rd107];
	add.f32 	%f157, %f157, %f139;
	add.s64 	%rd108, %rd1, %rd106;
	ld.global.nc.f32 	%f140, [%rd108];
	add.f32 	%f158, %f158, %f140;
	add.s32 	%r60, %r60, 1;
	add.s32 	%r63, %r63, 1;
	setp.ne.s32 	%p10, %r63, 0;
	@%p10 bra 	$L__BB5_13;
$L__BB5_14:
	cvta.to.global.u64 	%rd109, %rd6;
	add.s64 	%rd111, %rd109, %rd12;
	st.global.f32 	[%rd111], %f157;
	cvta.to.global.u64 	%rd112, %rd7;
	add.s64 	%rd113, %rd112, %rd12;
	st.global.f32 	[%rd113], %f158;
$L__BB5_15:
	ret;

}
	// .globl	evaluate_moves_f32
.visible .entry evaluate_moves_f32(
	.param .u64 .ptr .align 1 evaluate_moves_f32_param_0,
	.param .u64 .ptr .align 1 evaluate_moves_f32_param_1,
	.param .u64 .ptr .align 1 evaluate_moves_f32_param_2,
	.param .u64 .ptr .align 1 evaluate_moves_f32_param_3,
	.param .u32 evaluate_moves_f32_param_4,
	.param .u32 evaluate_moves_f32_param_5,
	.param .u64 .ptr .align 1 evaluate_moves_f32_param_6,
	.param .u64 .ptr .align 1 evaluate_moves_f32_param_7,
	.param .u64 .ptr .align 1 evaluate_moves_f32_param_8
)
{
	.local .align 16 .b8 	__local_depot6[1024];
	.reg .b64 	%SP;
	.reg .b64 	%SPL;
	.reg .pred 	%p<98>;
	.reg .b16 	%rs<64>;
	.reg .b32 	%r<294>;
	.reg .b32 	%f<103>;
	.reg .b64 	%rd<111>;

	mov.u64 	%SPL, __local_depot6;
	ld.param.u64 	%rd25, [evaluate_moves_f32_param_0];
	ld.param.u64 	%rd21, [evaluate_moves_f32_param_1];
	ld.param.u64 	%rd26, [evaluate_moves_f32_param_2];
	ld.param.u64 	%rd22, [evaluate_moves_f32_param_3];
	ld.param.u32 	%r97, [evaluate_moves_f32_param_4];
	ld.param.u32 	%r96, [evaluate_moves_f32_param_5];
	ld.param.u64 	%rd27, [evaluate_moves_f32_param_6];
	ld.param.u64 	%rd23, [evaluate_moves_f32_param_7];
	ld.param.u64 	%rd24, [evaluate_moves_f32_param_8];
	cvta.to.global.u64 	%rd1, %rd26;
	cvta.to.global.u64 	%rd2, %rd27;
	cvta.to.global.u64 	%rd3, %rd25;
	add.u64 	%rd4, %SPL, 0;
	mov.u32 	%r98, %ctaid.x;
	mov.u32 	%r99, %ntid.x;
	mov.u32 	%r100, %tid.x;
	mad.lo.s32 	%r1, %r98, %r99, %r100;
	setp.ge.s32 	%p3, %r1, %r97;
	@%p3 bra 	$L__BB6_68;
	cvta.to.global.u64 	%rd29, %rd22;
	cvta.to.global.u64 	%rd30, %rd21;
	mul.wide.s32 	%rd31, %r1, 4;
	add.s64 	%rd32, %rd29, %rd31;
	ld.global.nc.u32 	%r2, [%rd32];
	mul.wide.s32 	%rd33, %r2, 4;
	add.s64 	%rd34, %rd3, %rd33;
	ld.global.nc.u32 	%r3, [%rd34];
	add.s64 	%rd35, %rd30, %rd33;
	ld.global.nc.u32 	%r4, [%rd35];
	ld.global.nc.u32 	%r5, [%rd35+4];
	setp.gt.s32 	%p4, %r96, 256;
	@%p4 bra 	$L__BB6_68;
	setp.lt.s32 	%p5, %r96, 1;
	@%p5 bra 	$L__BB6_15;
	and.b32  	%r6, %r96, 15;
	setp.lt.u32 	%p6, %r96, 16;
	mov.b32 	%r254, 0;
	@%p6 bra 	$L__BB6_6;
	and.b32  	%r254, %r96, 2147483632;
	neg.s32 	%r261, %r254;
	add.s64 	%rd108, %rd4, 32;
$L__BB6_5:
	.pragma "nounroll";
	mov.b32 	%r102, 0;
	st.local.v4.u32 	[%rd108+-32], {%r102, %r102, %r102, %r102};
	st.local.v4.u32 	[%rd108+-16], {%r102, %r102, %r102, %r102};
	st.local.v4.u32 	[%rd108], {%r102, %r102, %r102, %r102};
	st.local.v4.u32 	[%rd108+16], {%r102, %r102, %r102, %r102};
	add.s32 	%r261, %r261, 16;
	add.s64 	%rd108, %rd108, 64;
	setp.eq.s32 	%p7, %r261, 0;
	@%p7 bra 	$L__BB6_6;
	bra.uni 	$L__BB6_5;
$L__BB6_6:
	setp.eq.s32 	%p8, %r6, 0;
	@%p8 bra 	$L__BB6_15;
	and.b32  	%r10, %r96, 7;
	setp.lt.u32 	%p9, %r6, 8;
	@%p9 bra 	$L__BB6_9;
	mul.wide.u32 	%rd36, %r254, 4;
	add.s64 	%rd37, %rd4, %rd36;
	mov.b32 	%r103, 0;
	st.local.u32 	[%rd37], %r103;
	st.local.u32 	[%rd37+4], %r103;
	st.local.u32 	[%rd37+8], %r103;
	st.local.u32 	[%rd37+12], %r103;
	st.local.u32 	[%rd37+16], %r103;
	st.local.u32 	[%rd37+20], %r103;
	st.local.u32 	[%rd37+24], %r103;
	st.local.u32 	[%rd37+28], %r103;
	add.s32 	%r254, %r254, 8;
$L__BB6_9:
	setp.eq.s32 	%p10, %r10, 0;
	@%p10 bra 	$L__BB6_15;
	and.b32  	%r13, %r96, 3;
	setp.lt.u32 	%p11, %r10, 4;
	@%p11 bra 	$L__BB6_12;
	mul.wide.u32 	%rd38, %r254, 4;
	add.s64 	%rd39, %rd4, %rd38;
	mov.b32 	%r104, 0;
	st.local.u32 	[%rd39], %r104;
	st.local.u32 	[%rd39+4], %r104;
	st.local.u32 	[%rd39+8], %r104;
	st.local.u32 	[%rd39+12], %r104;
	add.s32 	%r254, %r254, 4;
$L__BB6_12:
	setp.eq.s32 	%p12, %r13, 0;
	@%p12 bra 	$L__BB6_15;
	mul.wide.u32 	%rd40, %r254, 4;
	add.s64 	%rd107, %rd4, %rd40;
	neg.s32 	%r257, %r13;
$L__BB6_14:
	.pragma "nounroll";
	mov.b32 	%r105, 0;
	st.local.u32 	[%rd107], %r105;
	add.s64 	%rd107, %rd107, 4;
	add.s32 	%r257, %r257, 1;
	setp.ne.s32 	%p13, %r257, 0;
	@%p13 bra 	$L__BB6_14;
$L__BB6_15:
	setp.ge.s32 	%p14, %r4, %r5;
	@%p14 bra 	$L__BB6_32;
	sub.s32 	%r106, %r5, %r4;
	and.b32  	%r19, %r106, 3;
	setp.eq.s32 	%p15, %r19, 0;
	mov.u32 	%r260, %r4;
	@%p15 bra 	$L__BB6_21;
	neg.s32 	%r258, %r19;
	mov.u32 	%r260, %r4;
$L__BB6_18:
	.pragma "nounroll";
	mul.wide.s32 	%rd41, %r260, 4;
	add.s64 	%rd42, %rd1, %rd41;
	ld.global.nc.u32 	%r107, [%rd42];
	mul.wide.s32 	%rd43, %r107, 4;
	add.s64 	%rd44, %rd3, %rd43;
	ld.global.nc.u32 	%r23, [%rd44];
	setp.ge.s32 	%p16, %r23, %r96;
	@%p16 bra 	$L__BB6_20;
	mul.wide.s32 	%rd45, %r23, 4;
	add.s64 	%rd46, %rd4, %rd45;
	ld.local.u32 	%r108, [%rd46];
	add.s32 	%r109, %r108, 1;
	st.local.u32 	[%rd46], %r109;
$L__BB6_20:
	add.s32 	%r260, %r260, 1;
	add.s32 	%r258, %r258, 1;
	setp.ne.s32 	%p17, %r258, 0;
	@%p17 bra 	$L__BB6_18;
$L__BB6_21:
	sub.s32 	%r110, %r4, %r5;
	setp.gt.u32 	%p18, %r110, -4;
	@%p18 bra 	$L__BB6_32;
	sub.s32 	%r262, %r260, %r5;
	add.s64 	%rd9, %rd1, 8;
$L__BB6_23:
	mul.wide.s32 	%rd47, %r260, 4;
	add.s64 	%rd12, %rd9, %rd47;
	ld.global.nc.u32 	%r111, [%rd12+-8];
	mul.wide.s32 	%rd48, %r111, 4;
	add.s64 	%rd49, %rd3, %rd48;
	ld.global.nc.u32 	%r32, [%rd49];
	setp.ge.s32 	%p19, %r32, %r96;
	@%p19 bra 	$L__BB6_25;
	mul.wide.s32 	%rd50, %r32, 4;
	add.s64 	%rd51, %rd4, %rd50;
	ld.local.u32 	%r112, [%rd51];
	add.s32 	%r113, %r112, 1;
	st.local.u32 	[%rd51], %r113;
$L__BB6_25:
	ld.global.nc.u32 	%r114, [%rd12+-4];
	mul.wide.s32 	%rd52, %r114, 4;
	add.s64 	%rd53, %rd3, %rd52;
	ld.global.nc.u32 	%r33, [%rd53];
	setp.ge.s32 	%p20, %r33, %r96;
	@%p20 bra 	$L__BB6_27;
	mul.wide.s32 	%rd54, %r33, 4;
	add.s64 	%rd55, %rd4, %rd54;
	ld.local.u32 	%r115, [%rd55];
	add.s32 	%r116, %r115, 1;
	st.local.u32 	[%rd55], %r116;
$L__BB6_27:
	ld.global.nc.u32 	%r117, [%rd12];
	mul.wide.s32 	%rd56, %r117, 4;
	add.s64 	%rd57, %rd3, %rd56;
	ld.global.nc.u32 	%r34, [%rd57];
	setp.ge.s32 	%p21, %r34, %r96;
	@%p21 bra 	$L__BB6_29;
	mul.wide.s32 	%rd58, %r34, 4;
	add.s64 	%rd59, %rd4, %rd58;
	ld.local.u32 	%r118, [%rd59];
	add.s32 	%r119, %r118, 1;
	st.local.u32 	[%rd59], %r119;
$L__BB6_29:
	ld.global.nc.u32 	%r120, [%rd12+4];
	mul.wide.s32 	%rd60, %r120, 4;
	add.s64 	%rd61, %rd3, %rd60;
	ld.global.nc.u32 	%r35, [%rd61];
	setp.ge.s32 	%p22, %r35, %r96;
	@%p22 bra 	$L__BB6_31;
	mul.wide.s32 	%rd62, %r35, 4;
	add.s64 	%rd63, %rd4, %rd62;
	ld.local.u32 	%r121, [%rd63];
	add.s32 	%r122, %r121, 1;
	st.local.u32 	[%rd63], %r122;
$L__BB6_31:
	add.s32 	%r260, %r260, 4;
	add.s32 	%r262, %r262, 4;
	setp.ne.s32 	%p23, %r262, 0;
	@%p23 bra 	$L__BB6_23;
$L__BB6_32:
	setp.lt.s32 	%p25, %r96, 1;
	mul.lo.s32 	%r38, %r96, %r1;
	mul.wide.s32 	%rd64, %r3, 4;
	add.s64 	%rd65, %rd4, %rd64;
	ld.local.u32 	%r39, [%rd65];
	add.s32 	%r123, %r3, %r38;
	mul.wide.s32 	%rd66, %r123, 4;
	add.s64 	%rd67, %rd2, %rd66;
	mov.b32 	%r124, 0;
	st.global.u32 	[%rd67], %r124;
	mov.pred 	%p97, -1;
	mov.u32 	%r288, %r3;
	@%p25 bra 	$L__BB6_57;
	setp.ne.s64 	%p26, %rd24, 0;
	@%p26 bra 	$L__BB6_45;
	and.b32  	%r40, %r96, 7;
	setp.lt.u32 	%p58, %r96, 8;
	mov.f32 	%f96, 0f00000000;
	mov.b16 	%rs63, 0;
	mov.b32 	%r271, 0;
	mov.u32 	%r288, %r3;
	@%p58 bra 	$L__BB6_37;
	and.b32  	%r271, %r96, 2147483640;
	add.s64 	%rd109, %rd4, 16;
	add.s64 	%rd14, %rd2, 16;
	mov.f32 	%f96, 0f00000000;
	mov.b16 	%rs63, 0;
	mov.b32 	%r265, 0;
	mov.u32 	%r264, %r38;
	mov.u32 	%r288, %r3;
$L__BB6_36:
	.pragma "nounroll";
	mul.wide.s32 	%rd84, %r264, 4;
	add.s64 	%rd85, %rd14, %rd84;
	ld.local.v4.u32 	{%r189, %r190, %r191, %r192}, [%rd109+-16];
	sub.s32 	%r193, %r189, %r39;
	cvt.rn.f32.s32 	%f67, %r193;
	st.global.f32 	[%rd85+-16], %f67;
	setp.gt.f32 	%p59, %f96, %f67;
	selp.f32 	%f68, %f67, %f96, %p59;
	selp.b32 	%r194, %r265, %r288, %p59;
	sub.s32 	%r195, %r190, %r39;
	cvt.rn.f32.s32 	%f69, %r195;
	st.global.f32 	[%rd85+-12], %f69;
	setp.gt.f32 	%p60, %f68, %f69;
	selp.f32 	%f70, %f69, %f68, %p60;
	add.s32 	%r196, %r265, 1;
	selp.b32 	%r197, %r196, %r194, %p60;
	or.pred  	%p61, %p59, %p60;
	sub.s32 	%r198, %r191, %r39;
	cvt.rn.f32.s32 	%f71, %r198;
	st.global.f32 	[%rd85+-8], %f71;
	setp.gt.f32 	%p63, %f70, %f71;
	selp.f32 	%f72, %f71, %f70, %p63;
	add.s32 	%r199, %r265, 2;
	selp.b32 	%r200, %r199, %r197, %p63;
	sub.s32 	%r201, %r192, %r39;
	cvt.rn.f32.s32 	%f73, %r201;
	st.global.f32 	[%rd85+-4], %f73;
	setp.gt.f32 	%p64, %f72, %f73;
	selp.f32 	%f74, %f73, %f72, %p64;
	add.s32 	%r202, %r265, 3;
	selp.b32 	%r203, %r202, %r200, %p64;
	or.pred  	%p65, %p63, %p64;
	ld.local.v4.u32 	{%r204, %r205, %r206, %r207}, [%rd109];
	sub.s32 	%r208, %r204, %r39;
	cvt.rn.f32.s32 	%f75, %r208;
	st.global.f32 	[%rd85], %f75;
	setp.gt.f32 	%p67, %f74, %f75;
	selp.f32 	%f76, %f75, %f74, %p67;
	add.s32 	%r209, %r265, 4;
	selp.b32 	%r210, %r209, %r203, %p67;
	sub.s32 	%r211, %r205, %r39;
	cvt.rn.f32.s32 	%f77, %r211;
	st.global.f32 	[%rd85+4], %f77;
	setp.gt.f32 	%p68, %f76, %f77;
	selp.f32 	%f78, %f77, %f76, %p68;
	add.s32 	%r212, %r265, 5;
	selp.b32 	%r213, %r212, %r210, %p68;
	or.pred  	%p69, %p67, %p68;
	sub.s32 	%r214, %r206, %r39;
	cvt.rn.f32.s32 	%f79, %r214;
	st.global.f32 	[%rd85+8], %f79;
	setp.gt.f32 	%p71, %f78, %f79;
	selp.f32 	%f80, %f79, %f78, %p71;
	add.s32 	%r215, %r265, 6;
	selp.b32 	%r216, %r215, %r213, %p71;
	sub.s32 	%r217, %r207, %r39;
	cvt.rn.f32.s32 	%f81, %r217;
	st.global.f32 	[%rd85+12], %f81;
	setp.gt.f32 	%p72, %f80, %f81;
	selp.f32 	%f96, %f81, %f80, %p72;
	add.s32 	%r218, %r265, 7;
	selp.b32 	%r288, %r218, %r216, %p72;
	selp.b16 	%rs39, 1, %rs63, %p61;
	selp.b16 	%rs40, 1, %rs39, %p65;
	selp.b16 	%rs41, 1, %rs40, %p69;
	selp.b16 	%rs42, 1, %rs41, %p72;
	selp.b16 	%rs63, 1, %rs42, %p71;
	add.s64 	%rd109, %rd109, 32;
	add.s32 	%r264, %r264, 8;
	add.s32 	%r265, %r265, 8;
	setp.ne.s32 	%p73, %r265, %r271;
	@%p73 bra 	$L__BB6_36;
$L__BB6_37:
	setp.eq.s32 	%p74, %r40, 0;
	@%p74 bra 	$L__BB6_56;
	and.b32  	%r51, %r96, 3;
	setp.lt.u32 	%p75, %r40, 4;
	@%p75 bra 	$L__BB6_40;
	mul.wide.u32 	%rd86, %r271, 4;
	add.s64 	%rd87, %rd4, %rd86;
	ld.local.u32 	%r220, [%rd87];
	sub.s32 	%r221, %r220, %r39;
	cvt.rn.f32.s32 	%f82, %r221;
	add.s32 	%r222, %r271, %r38;
	mul.wide.s32 	%rd88, %r222, 4;
	add.s64 	%rd89, %rd2, %rd88;
	st.global.f32 	[%rd89], %f82;
	setp.gt.f32 	%p76, %f96, %f82;
	selp.f32 	%f83, %f82, %f96, %p76;
	selp.b32 	%r223, %r271, %r288, %p76;
	add.s32 	%r224, %r271, 1;
	ld.local.u32 	%r225, [%rd87+4];
	sub.s32 	%r226, %r225, %r39;
	cvt.rn.f32.s32 	%f84, %r226;
	st.global.f32 	[%rd89+4], %f84;
	setp.gt.f32 	%p77, %f83, %f84;
	selp.f32 	%f85, %f84, %f83, %p77;
	selp.b32 	%r227, %r224, %r223, %p77;
	or.pred  	%p78, %p76, %p77;
	add.s32 	%r228, %r271, 2;
	ld.local.u32 	%r229, [%rd87+8];
	sub.s32 	%r230, %r229, %r39;
	cvt.rn.f32.s32 	%f86, %r230;
	st.global.f32 	[%rd89+8], %f86;
	setp.gt.f32 	%p80, %f85, %f86;
	selp.f32 	%f87, %f86, %f85, %p80;
	selp.b32 	%r231, %r228, %r227, %p80;
	add.s32 	%r232, %r271, 3;
	ld.local.u32 	%r233, [%rd87+12];
	sub.s32 	%r234, %r233, %r39;
	cvt.rn.f32.s32 	%f88, %r234;
	st.global.f32 	[%rd89+12], %f88;
	setp.gt.f32 	%p81, %f87, %f88;
	selp.f32 	%f96, %f88, %f87, %p81;
	selp.b32 	%r288, %r232, %r231, %p81;
	selp.b16 	%rs44, 1, %rs63, %p78;
	selp.b16 	%rs45, 1, %rs44, %p81;
	selp.b16 	%rs63, 1, %rs45, %p80;
	add.s32 	%r271, %r271, 4;
$L__BB6_40:
	setp.eq.s32 	%p82, %r51, 0;
	@%p82 bra 	$L__BB6_56;
	setp.eq.s32 	%p83, %r51, 1;
	@%p83 bra 	$L__BB6_43;
	mul.wide.u32 	%rd90, %r271, 4;
	add.s64 	%rd91, %rd4, %rd90;
	ld.local.u32 	%r236, [%rd91];
	sub.s32 	%r237, %r236, %r39;
	cvt.rn.f32.s32 	%f89, %r237;
	add.s32 	%r238, %r271, %r38;
	mul.wide.s32 	%rd92, %r238, 4;
	add.s64 	%rd93, %rd2, %rd92;
	st.global.f32 	[%rd93], %f89;
	setp.gt.f32 	%p84, %f96, %f89;
	selp.f32 	%f90, %f89, %f96, %p84;
	selp.b32 	%r239, %r271, %r288, %p84;
	add.s32 	%r240, %r271, 1;
	ld.local.u32 	%r241, [%rd91+4];
	sub.s32 	%r242, %r241, %r39;
	cvt.rn.f32.s32 	%f91, %r242;
	st.global.f32 	[%rd93+4], %f91;
	setp.gt.f32 	%p85, %f90, %f91;
	selp.f32 	%f96, %f91, %f90, %p85;
	selp.b32 	%r288, %r240, %r239, %p85;
	selp.b16 	%rs47, 1, %rs63, %p85;
	selp.b16 	%rs63, 1, %rs47, %p84;
	add.s32 	%r271, %r271, 2;
$L__BB6_43:
	and.b32  	%r243, %r96, 1;
	setp.eq.b32 	%p86, %r243, 1;
	not.pred 	%p87, %p86;
	@%p87 bra 	$L__BB6_56;
	mul.wide.u32 	%rd94, %r271, 4;
	add.s64 	%rd95, %rd4, %rd94;
	ld.local.u32 	%r244, [%rd95];
	sub.s32 	%r245, %r244, %r39;
	cvt.rn.f32.s32 	%f92, %r245;
	add.s32 	%r246, %r271, %r38;
	mul.wide.s32 	%rd96, %r246, 4;
	add.s64 	%rd97, %rd2, %rd96;
	st.global.f32 	[%rd97], %f92;
	setp.gt.f32 	%p88, %f96, %f92;
	selp.b32 	%r288, %r271, %r288, %p88;
	selp.b16 	%rs63, 1, %rs63, %p88;
	bra.uni 	$L__BB6_56;
$L__BB6_45:
	cvta.to.global.u64 	%rd68, %rd24;
	add.s64 	%rd17, %rd68, %rd33;
	and.b32  	%r63, %r96, 7;
	setp.lt.u32 	%p27, %r96, 8;
	mov.f32 	%f100, 0f00000000;
	mov.b16 	%rs63, 0;
	mov.b32 	%r283, 0;
	mov.u32 	%r288, %r3;
	@%p27 bra 	$L__BB6_48;
	and.b32  	%r283, %r96, 2147483640;
	ld.global.nc.f32 	%f18, [%rd17];
	mul.f32 	%f8, %f18, 0f3E800000;
	add.s64 	%rd110, %rd4, 16;
	mov.f32 	%f100, 0f00000000;
	mov.b16 	%rs63, 0;
	mov.b32 	%r277, 0;
	mov.u32 	%r276, %r38;
	mov.u32 	%r288, %r3;
$L__BB6_47:
	.pragma "nounroll";
	mul.wide.s32 	%rd70, %r276, 4;
	add.s64 	%rd71, %rd2, %rd70;
	ld.local.v4.u32 	{%r128, %r129, %r130, %r131}, [%rd110+-16];
	sub.s32 	%r132, %r128, %r39;
	cvt.rn.f32.s32 	%f19, %r132;
	sub.f32 	%f20, %f19, %f8;
	st.global.f32 	[%rd71], %f20;
	setp.lt.f32 	%p28, %f20, %f100;
	selp.f32 	%f21, %f20, %f100, %p28;
	selp.b32 	%r133, %r277, %r288, %p28;
	sub.s32 	%r134, %r129, %r39;
	cvt.rn.f32.s32 	%f22, %r134;
	sub.f32 	%f23, %f22, %f8;
	st.global.f32 	[%rd71+4], %f23;
	setp.lt.f32 	%p29, %f23, %f21;
	selp.f32 	%f24, %f23, %f21, %p29;
	add.s32 	%r135, %r277, 1;
	selp.b32 	%r136, %r135, %r133, %p29;
	or.pred  	%p30, %p28, %p29;
	sub.s32 	%r137, %r130, %r39;
	cvt.rn.f32.s32 	%f25, %r137;
	sub.f32 	%f26, %f25, %f8;
	st.global.f32 	[%rd71+8], %f26;
	setp.lt.f32 	%p32, %f26, %f24;
	selp.f32 	%f27, %f26, %f24, %p32;
	add.s32 	%r138, %r277, 2;
	selp.b32 	%r139, %r138, %r136, %p32;
	sub.s32 	%r140, %r131, %r39;
	cvt.rn.f32.s32 	%f28, %r140;
	sub.f32 	%f29, %f28, %f8;
	st.global.f32 	[%rd71+12], %f29;
	setp.lt.f32 	%p33, %f29, %f27;
	selp.f32 	%f30, %f29, %f27, %p33;
	add.s32 	%r141, %r277, 3;
	selp.b32 	%r142, %r141, %r139, %p33;
	or.pred  	%p34, %p32, %p33;
	ld.local.v4.u32 	{%r143, %r144, %r145, %r146}, [%rd110];
	sub.s32 	%r147, %r143, %r39;
	cvt.rn.f32.s32 	%f31, %r147;
	sub.f32 	%f32, %f31, %f8;
	st.global.f32 	[%rd71+16], %f32;
	setp.lt.f32 	%p36, %f32, %f30;
	selp.f32 	%f33, %f32, %f30, %p36;
	add.s32 	%r148, %r277, 4;
	selp.b32 	%r149, %r148, %r142, %p36;
	sub.s32 	%r150, %r144, %r39;
	cvt.rn.f32.s32 	%f34, %r150;
	sub.f32 	%f35, %f34, %f8;
	st.global.f32 	[%rd71+20], %f35;
	setp.lt.f32 	%p37, %f35, %f33;
	selp.f32 	%f36, %f35, %f33, %p37;
	add.s32 	%r151, %r277, 5;
	selp.b32 	%r152, %r151, %r149, %p37;
	or.pred  	%p38, %p36, %p37;
	sub.s32 	%r153, %r145, %r39;
	cvt.rn.f32.s32 	%f37, %r153;
	sub.f32 	%f38, %f37, %f8;
	st.global.f32 	[%rd71+24], %f38;
	setp.lt.f32 	%p40, %f38, %f36;
	selp.f32 	%f39, %f38, %f36, %p40;
	add.s32 	%r154, %r277, 6;
	selp.b32 	%r155, %r154, %r152, %p40;
	sub.s32 	%r156, %r146, %r39;
	cvt.rn.f32.s32 	%f40, %r156;
	sub.f32 	%f41, %f40, %f8;
	st.global.f32 	[%rd71+28], %f41;
	setp.lt.f32 	%p41, %f41, %f39;
	selp.f32 	%f100, %f41, %f39, %p41;
	add.s32 	%r157, %r277, 7;
	selp.b32 	%r288, %r157, %r155, %p41;
	selp.b16 	%rs27, 1, %rs63, %p30;
	selp.b16 	%rs28, 1, %rs27, %p34;
	selp.b16 	%rs29, 1, %rs28, %p38;
	selp.b16 	%rs30, 1, %rs29, %p41;
	selp.b16 	%rs63, 1, %rs30, %p40;
	add.s64 	%rd110, %rd110, 32;
	add.s32 	%r276, %r276, 8;
	add.s32 	%r277, %r277, 8;
	setp.ne.s32 	%p42, %r277, %r283;
	@%p42 bra 	$L__BB6_47;
$L__BB6_48:
	setp.eq.s32 	%p43, %r63, 0;
	@%p43 bra 	$L__BB6_56;
	and.b32  	%r74, %r96, 3;
	setp.lt.u32 	%p44, %r63, 4;
	@%p44 bra 	$L__BB6_51;
	mul.wide.u32 	%rd72, %r283, 4;
	add.s64 	%rd73, %rd4, %rd72;
	ld.local.u32 	%r159, [%rd73];
	sub.s32 	%r160, %r159, %r39;
	cvt.rn.f32.s32 	%f42, %r160;
	ld.global.nc.f32 	%f43, [%rd17];
	mul.f32 	%f44, %f43, 0f3E800000;
	sub.f32 	%f45, %f42, %f44;
	add.s32 	%r161, %r283, %r38;
	mul.wide.s32 	%rd74, %r161, 4;
	add.s64 	%rd75, %rd2, %rd74;
	st.global.f32 	[%rd75], %f45;
	setp.lt.f32 	%p45, %f45, %f100;
	selp.f32 	%f46, %f45, %f100, %p45;
	selp.b32 	%r162, %r283, %r288, %p45;
	add.s32 	%r163, %r283, 1;
	ld.local.u32 	%r164, [%rd73+4];
	sub.s32 	%r165, %r164, %r39;
	cvt.rn.f32.s32 	%f47, %r165;
	sub.f32 	%f48, %f47, %f44;
	st.global.f32 	[%rd75+4], %f48;
	setp.lt.f32 	%p46, %f48, %f46;
	selp.f32 	%f49, %f48, %f46, %p46;
	selp.b32 	%r166, %r163, %r162, %p46;
	or.pred  	%p47, %p45, %p46;
	add.s32 	%r167, %r283, 2;
	ld.local.u32 	%r168, [%rd73+8];
	sub.s32 	%r169, %r168, %r39;
	cvt.rn.f32.s32 	%f50, %r169;
	sub.f32 	%f51, %f50, %f44;
	st.global.f32 	[%rd75+8], %f51;
	setp.lt.f32 	%p49, %f51, %f49;
	selp.f32 	%f52, %f51, %f49, %p49;
	selp.b32 	%r170, %r167, %r166, %p49;
	add.s32 	%r171, %r283, 3;
	ld.local.u32 	%r172, [%rd73+12];
	sub.s32 	%r173, %r172, %r39;
	cvt.rn.f32.s32 	%f53, %r173;
	sub.f32 	%f54, %f53, %f44;
	st.global.f32 	[%rd75+12], %f54;
	setp.lt.f32 	%p50, %f54, %f52;
	selp.f32 	%f100, %f54, %f52, %p50;
	selp.b32 	%r288, %r171, %r170, %p50;
	selp.b16 	%rs32, 1, %rs63, %p47;
	selp.b16 	%rs33, 1, %rs32, %p50;
	selp.b16 	%rs63, 1, %rs33, %p49;
	add.s32 	%r283, %r283, 4;
$L__BB6_51:
	setp.eq.s32 	%p51, %r74, 0;
	@%p51 bra 	$L__BB6_56;
	setp.eq.s32 	%p52, %r74, 1;
	@%p52 bra 	$L__BB6_54;
	mul.wide.u32 	%rd76, %r283, 4;
	add.s64 	%rd77, %rd4, %rd76;
	ld.local.u32 	%r175, [%rd77];
	sub.s32 	%r176, %r175, %r39;
	cvt.rn.f32.s32 	%f55, %r176;
	ld.global.nc.f32 	%f56, [%rd17];
	mul.f32 	%f57, %f56, 0f3E800000;
	sub.f32 	%f58, %f55, %f57;
	add.s32 	%r177, %r283, %r38;
	mul.wide.s32 	%rd78, %r177, 4;
	add.s64 	%rd79, %rd2, %rd78;
	st.global.f32 	[%rd79], %f58;
	setp.lt.f32 	%p53, %f58, %f100;
	selp.f32 	%f59, %f58, %f100, %p53;
	selp.b32 	%r178, %r283, %r288, %p53;
	add.s32 	%r179, %r283, 1;
	ld.local.u32 	%r180, [%rd77+4];
	sub.s32 	%r181, %r180, %r39;
	cvt.rn.f32.s32 	%f60, %r181;
	sub.f32 	%f61, %f60, %f57;
	st.global.f32 	[%rd79+4], %f61;
	setp.lt.f32 	%p54, %f61, %f59;
	selp.f32 	%f100, %f61, %f59, %p54;
	selp.b32 	%r288, %r179, %r178, %p54;
	selp.b16 	%rs35, 1, %rs63, %p54;
	selp.b16 	%rs63, 1, %rs35, %p53;
	add.s32 	%r283, %r283, 2;
$L__BB6_54:
	and.b32  	%r182, %r96, 1;
	setp.eq.b32 	%p55, %r182, 1;
	not.pred 	%p56, %p55;
	@%p56 bra 	$L__BB6_56;
	mul.wide.u32 	%rd80, %r283, 4;
	add.s64 	%rd81, %rd4, %rd80;
	ld.local.u32 	%r183, [%rd81];
	sub.s32 	%r184, %r183, %r39;
	cvt.rn.f32.s32 	%f62, %r184;
	ld.global.nc.f32 	%f63, [%rd17];
	fma.rn.f32 	%f64, %f63, 0fBE800000, %f62;
	add.s32 	%r185, %r283, %r38;
	mul.wide.s32 	%rd82, %r185, 4;
	add.s64 	%rd83, %rd2, %rd82;
	st.global.f32 	[%rd83], %f64;
	setp.lt.f32 	%p57, %f64, %f100;
	selp.b32 	%r288, %r283, %r288, %p57;
	selp.b16 	%rs63, 1, %rs63, %p57;
$L__BB6_56:
	and.b16  	%rs48, %rs63, 255;
	setp.eq.s16 	%p97, %rs48, 0;
$L__BB6_57:
	not.pred 	%p89, %p97;
	@%p89 bra 	$L__BB6_67;
	setp.lt.s32 	%p90, %r96, 1;
	@%p90 bra 	$L__BB6_63;
	mov.b32 	%r290, 0;
$L__BB6_60:
	mul.wide.u32 	%rd98, %r290, 4;
	add.s64 	%rd99, %rd4, %rd98;
	ld.local.u32 	%r248, [%rd99];
	setp.ne.s32 	%p91, %r248, %r39;
	setp.eq.s32 	%p92, %r290, %r3;
	or.pred  	%p93, %p91, %p92;
	@%p93 bra 	$L__BB6_62;
	add.s32 	%r249, %r290, %r38;
	mul.wide.s32 	%rd100, %r249, 4;
	add.s64 	%rd101, %rd2, %rd100;
	mov.b32 	%r250, -1138501878;
	st.global.u32 	[%rd101], %r250;
	mov.u32 	%r288, %r290;
	bra.uni 	$L__BB6_63;
$L__BB6_62:
	add.s32 	%r290, %r290, 1;
	setp.ne.s32 	%p94, %r290, %r96;
	@%p94 bra 	$L__BB6_60;
$L__BB6_63:
	setp.ne.s32 	%p95, %r288, %r3;
	@%p95 bra 	$L__BB6_67;
	mad.lo.s32 	%r91, %r2, 1664525, 1013904223;
	rem.s32 	%r288, %r91, %r96;
	setp.ne.s32 	%p96, %r288, %r3;
	@%p96 bra 	$L__BB6_66;
	add.s32 	%r251, %r3, 1;
	rem.s32 	%r288, %r251, %r96;
$L__BB6_66:
	and.b32  	%r252, %r91, 15;
	cvt.rn.f32.u32 	%f93, %r252;
	fma.rn.f32 	%f94, %f93, 0fBA83126F, 0fBD4CCCCD;
	add.s32 	%r253, %r288, %r38;
	mul.wide.s32 	%rd102, %r253, 4;
	add.s64 	%rd103, %rd2, %rd102;
	st.global.f32 	[%rd103], %f94;
$L__BB6_67:
	cvta.to.global.u64 	%rd104, %rd23;
	mul.wide.s32 	%rd105, %r1, 4;
	add.s64 	%rd106, %rd104, %rd105;
	st.global.u32 	[%rd106], %r288;
$L__BB6_68:
	ret;

}
	// .globl	evaluate_moves_f64
.visible .entry evaluate_moves_f64(
	.param .u64 .ptr .align 1 evaluate_moves_f64_param_0,
	.param .u64 .ptr .align 1 evaluate_moves_f64_param_1,
	.param .u64 .ptr .align 1 evaluate_moves_f64_param_2,
	.param .u64 .ptr .align 1 evaluate_moves_f64_param_3,
	.param .u32 evaluate_moves_f64_param_4,
	.param .u32 evaluate_moves_f64_param_5,
	.param .u64 .ptr .align 1 evaluate_moves_f64_param_6,
	.param .u64 .ptr .align 1 evaluate_moves_f64_param_7,
	.param .u64 .ptr .align 1 evaluate_moves_f64_param_8,
	.param .u32 evaluate_moves_f64_param_9,
	.param .u64 .ptr .align 1 evaluate_moves_f64_param_10,
	.param .u64 .ptr .align 1 evaluate_moves_f64_param_11
)
{
	.local .align 16 .b8 	__local_depot7[2048];
	.reg .b64 	%SP;
	.reg .b64 	%SPL;
	.reg .pred 	%p<78>;
	.reg .b32 	%r<188>;
	.reg .b32 	%f<5>;
	.reg .b64 	%rd<165>;
	.reg .b64 	%fd<195>;

	mov.u64 	%SPL, __local_depot7;
	ld.param.u64 	%rd31, [evaluate_moves_f64_param_0];
	ld.param.u64 	%rd26, [evaluate_moves_f64_param_1];
	ld.param.u64 	%rd32, [evaluate_moves_f64_param_2];
	ld.param.u64 	%rd27, [evaluate_moves_f64_param_3];
	ld.param.u32 	%r122, [evaluate_moves_f64_param_4];
	ld.param.u32 	%r121, [evaluate_moves_f64_param_5];
	ld.param.u64 	%rd33, [evaluate_moves_f64_param_6];
	ld.param.u64 	%rd28, [evaluate_moves_f64_param_7];
	ld.param.u64 	%rd29, [evaluate_moves_f64_param_8];
	ld.param.u64 	%rd34, [evaluate_moves_f64_param_10];
	cvta.to.global.u64 	%rd1, %rd32;
	cvta.to.global.u64 	%rd2, %rd29;
	cvta.to.global.u64 	%rd3, %rd34;
	cvta.to.global.u64 	%rd4, %rd33;
	cvta.to.global.u64 	%rd5, %rd31;
	add.u64 	%rd6, %SPL, 0;
	mov.u32 	%r123, %ctaid.x;
	mov.u32 	%r124, %ntid.x;
	mov.u32 	%r125, %tid.x;
	mad.lo.s32 	%r1, %r123, %r124, %r125;
	setp.gt.s32 	%p3, %r121, 256;
	setp.ge.s32 	%p4, %r1, %r122;
	or.pred  	%p5, %p4, %p3;
	@%p5 bra 	$L__BB7_81;
	cvta.to.global.u64 	%rd36, %rd27;
	cvta.to.global.u64 	%rd37, %rd26;
	cvta.to.global.u64 	%rd38, %rd28;
	mul.wide.s32 	%rd39, %r1, 4;
	add.s64 	%rd40, %rd36, %rd39;
	ld.global.nc.u32 	%r2, [%rd40];
	mul.wide.s32 	%rd41, %r2, 4;
	add.s64 	%rd42, %rd5, %rd41;
	ld.global.nc.u32 	%r3, [%rd42];
	add.s64 	%rd43, %rd37, %rd41;
	ld.global.nc.u32 	%r4, [%rd43];
	ld.global.nc.u32 	%r5, [%rd43+4];
	mul.wide.s32 	%rd44, %r2, 8;
	add.s64 	%rd45, %rd4, %rd44;
	ld.global.nc.f64 	%fd1, [%rd45];
	add.s64 	%rd46, %rd38, %rd44;
	ld.global.nc.f64 	%fd2, [%rd46];
	setp.lt.s32 	%p6, %r121, 1;
	@%p6 bra 	$L__BB7_14;
	and.b32  	%r6, %r121, 15;
	setp.lt.u32 	%p7, %r121, 16;
	mov.b32 	%r143, 0;
	@%p7 bra 	$L__BB7_5;
	and.b32  	%r143, %r121, 2147483632;
	neg.s32 	%r150, %r143;
	add.s64 	%rd162, %rd6, 64;
$L__BB7_4:
	.pragma "nounroll";
	mov.f64 	%fd36, 0d0000000000000000;
	st.local.v2.f64 	[%rd162+-64], {%fd36, %fd36};
	st.local.v2.f64 	[%rd162+-48], {%fd36, %fd36};
	st.local.v2.f64 	[%rd162+-32], {%fd36, %fd36};
	st.local.v2.f64 	[%rd162+-16], {%fd36, %fd36};
	st.local.v2.f64 	[%rd162], {%fd36, %fd36};
	st.local.v2.f64 	[%rd162+16], {%fd36, %fd36};
	st.local.v2.f64 	[%rd162+32], {%fd36, %fd36};
	st.local.v2.f64 	[%rd162+48], {%fd36, %fd36};
	add.s32 	%r150, %r150, 16;
	add.s64 	%rd162, %rd162, 128;
	setp.eq.s32 	%p8, %r150, 0;
	@%p8 bra 	$L__BB7_5;
	bra.uni 	$L__BB7_4;
$L__BB7_5:
	setp.eq.s32 	%p9, %r6, 0;
	@%p9 bra 	$L__BB7_14;
	and.b32  	%r10, %r121, 7;
	setp.lt.u32 	%p10, %r6, 8;
	@%p10 bra 	$L__BB7_8;
	mul.wide.u32 	%rd47, %r143, 8;
	add.s64 	%rd48, %rd6, %rd47;
	mov.b64 	%rd49, 0;
	st.local.u64 	[%rd48], %rd49;
	st.local.u64 	[%rd48+8], %rd49;
	st.local.u64 	[%rd48+16], %rd49;
	st.local.u64 	[%rd48+24], %rd49;
	st.local.u64 	[%rd48+32], %rd49;
	st.local.u64 	[%rd48+40], %rd49;
	st.local.u64 	[%rd48+48], %rd49;
	st.local.u64 	[%rd48+56], %rd49;
	add.s32 	%r143, %r143, 8;
$L__BB7_8:
	setp.eq.s32 	%p11, %r10, 0;
	@%p11 bra 	$L__BB7_14;
	and.b32  	%r13, %r121, 3;
	setp.lt.u32 	%p12, %r10, 4;
	@%p12 bra 	$L__BB7_11;
	mul.wide.u32 	%rd50, %r143, 8;
	add.s64 	%rd51, %rd6, %rd50;
	mov.b64 	%rd52, 0;
	st.local.u64 	[%rd51], %rd52;
	st.local.u64 	[%rd51+8], %rd52;
	st.local.u64 	[%rd51+16], %rd52;
	st.local.u64 	[%rd51+24], %rd52;
	add.s32 	%r143, %r143, 4;
$L__BB7_11:
	setp.eq.s32 	%p13, %r13, 0;
	@%p13 bra 	$L__BB7_14;
	mul.wide.u32 	%rd53, %r143, 8;
	add.s64 	%rd161, %rd6, %rd53;
	neg.s32 	%r146, %r13;
$L__BB7_13:
	.pragma "nounroll";
	mov.b64 	%rd54, 0;
	st.local.u64 	[%rd161], %rd54;
	add.s64 	%rd161, %rd161, 8;
	add.s32 	%r146, %r146, 1;
	setp.ne.s32 	%p14, %r146, 0;
	@%p14 bra 	$L__BB7_13;
$L__BB7_14:
	setp.ge.s32 	%p15, %r4, %r5;
	@%p15 bra 	$L__BB7_31;
	ld.const.f32 	%f1, [c_stress_weight];
	cvt.f64.f32 	%fd3, %f1;
	sub.s32 	%r127, %r5, %r4;
	and.b32  	%r19, %r127, 3;
	setp.eq.s32 	%p16, %r19, 0;
	mov.u32 	%r149, %r4;
	@%p16 bra 	$L__BB7_20;
	neg.s32 	%r147, %r19;
	mov.u32 	%r149, %r4;
$L__BB7_17:
	.pragma "nounroll";
	mul.wide.s32 	%rd55, %r149, 4;
	add.s64 	%rd56, %rd1, %rd55;
	ld.global.nc.u32 	%r23, [%rd56];
	mul.wide.s32 	%rd57, %r23, 4;
	add.s64 	%rd58, %rd5, %rd57;
	ld.global.nc.u32 	%r24, [%rd58];
	setp.ge.s32 	%p17, %r24, %r121;
	@%p17 bra 	$L__BB7_19;
	mul.wide.s32 	%rd59, %r23, 8;
	add.s64 	%rd60, %rd4, %rd59;
	ld.global.nc.f64 	%fd37, [%rd60];
	add.f64 	%fd38, %fd1, %fd37;
	fma.rn.f64 	%fd39, %fd38, %fd3, 0d3FF0000000000000;
	mul.wide.s32 	%rd61, %r24, 8;
	add.s64 	%rd62, %rd6, %rd61;
	ld.local.f64 	%fd40, [%rd62];
	add.f64 	%fd41, %fd40, %fd39;
	st.local.f64 	[%rd62], %fd41;
$L__BB7_19:
	add.s32 	%r149, %r149, 1;
	add.s32 	%r147, %r147, 1;
	setp.ne.s32 	%p18, %r147, 0;
	@%p18 bra 	$L__BB7_17;
$L__BB7_20:
	sub.s32 	%r128, %r4, %r5;
	setp.gt.u32 	%p19, %r128, -4;
	@%p19 bra 	$L__BB7_31;
	sub.s32 	%r166, %r149, %r5;
	add.s64 	%rd11, %rd1, 8;
$L__BB7_22:
	mul.wide.s32 	%rd63, %r149, 4;
	add.s64 	%rd22, %rd11, %rd63;
	ld.global.nc.u32 	%r68, [%rd22+-8];
	mul.wide.s32 	%rd64, %r68, 4;
	add.s64 	%rd65, %rd5, %rd64;
	ld.global.nc.u32 	%r69, [%rd65];
	setp.ge.s32 	%p20, %r69, %r121;
	@%p20 bra 	$L__BB7_24;
	mul.wide.s32 	%rd66, %r68, 8;
	add.s64 	%rd67, %rd4, %rd66;
	ld.global.nc.f64 	%fd42, [%rd67];
	add.f64 	%fd43, %fd1, %fd42;
	fma.rn.f64 	%fd44, %fd43, %fd3, 0d3FF0000000000000;
	mul.wide.s32 	%rd68, %r69, 8;
	add.s64 	%rd69, %rd6, %rd68;
	ld.local.f64 	%fd45, [%rd69];
	add.f64 	%fd46, %fd45, %fd44;
	st.local.f64 	[%rd69], %fd46;
$L__BB7_24:
	ld.global.nc.u32 	%r70, [%rd22+-4];
	mul.wide.s32 	%rd70, %r70, 4;
	add.s64 	%rd71, %rd5, %rd70;
	ld.global.nc.u32 	%r71, [%rd71];
	setp.ge.s32 	%p21, %r71, %r121;
	@%p21 bra 	$L__BB7_26;
	mul.wide.s32 	%rd72, %r70, 8;
	add.s64 	%rd73, %rd4, %rd72;
	ld.global.nc.f64 	%fd47, [%rd73];
	add.f64 	%fd48, %fd1, %fd47;
	fma.rn.f64 	%fd49, %fd48, %fd3, 0d3FF0000000000000;
	mul.wide.s32 	%rd74, %r71, 8;
	add.s64 	%rd75, %rd6, %rd74;
	ld.local.f64 	%fd50, [%rd75];
	add.f64 	%fd51, %fd50, %fd49;
	st.local.f64 	[%rd75], %fd51;
$L__BB7_26:
	ld.global.nc.u32 	%r72, [%rd22];
	mul.wide.s32 	%rd76, %r72, 4;
	add.s64 	%rd77, %rd5, %rd76;
	ld.global.nc.u32 	%r73, [%rd77];
	setp.ge.s32 	%p22, %r73, %r121;
	@%p22 bra 	$L__BB7_28;
	mul.wide.s32 	%rd78, %r72, 8;
	add.s64 	%rd79, %rd4, %rd78;
	ld.global.nc.f64 	%fd52, [%rd79];
	add.f64 	%fd53, %fd1, %fd52;
	fma.rn.f64 	%fd54, %fd53, %fd3, 0d3FF0000000000000;
	mul.wide.s32 	%rd80, %r73, 8;
	add.s64 	%rd81, %rd6, %rd80;
	ld.local.f64 	%fd55, [%rd81];
	add.f64 	%fd56, %fd55, %fd54;
	st.local.f64 	[%rd81], %fd56;
$L__BB7_28:
	ld.global.nc.u32 	%r74, [%rd22+4];
	mul.wide.s32 	%rd82, %r74, 4;
	add.s64 	%rd83, %rd5, %rd82;
	ld.global.nc.u32 	%r75, [%rd83];
	setp.ge.s32 	%p23, %r75, %r121;
	@%p23 bra 	$L__BB7_30;
	mul.wide.s32 	%rd84, %r74, 8;
	add.s64 	%rd85, %rd4, %rd84;
	ld.global.nc.f64 	%fd57, [%rd85];
	add.f64 	%fd58, %fd1, %fd57;
	fma.rn.f64 	%fd59, %fd58, %fd3, 0d3FF0000000000000;
	mul.wide.s32 	%rd86, %r75, 8;
	add.s64 	%rd87, %rd6, %rd86;
	ld.local.f64 	%fd60, [%rd87];
	add.f64 	%fd61, %fd60, %fd59;
	st.local.f64 	[%rd87], %fd61;
$L__BB7_30:
	add.s32 	%r149, %r149, 4;
	add.s32 	%r166, %r166, 4;
	setp.eq.s32 	%p24, %r166, 0;
	@%p24 bra 	$L__BB7_31;
	bra.uni 	$L__BB7_22;
$L__BB7_31:
	setp.lt.s32 	%p26, %r121, 1;
	mov.pred 	%p77, 0;
	mov.u32 	%r152, %r3;
	@%p26 bra 	$L__BB7_76;
	mul.wide.s32 	%rd88, %r3, 8;
	add.s64 	%rd14, %rd6, %rd88;
	setp.ne.s64 	%p27, %rd29, 0;
	mul.lo.s32 	%r31, %r2, %r121;
	ld.const.f32 	%f2, [c_belief_weight];
	cvt.f64.f32 	%fd4, %f2;
	ld.const.f32 	%f3, [c_hotspot_multiplier];
	cvt.f64.f32 	%fd5, %f3;
	ld.const.f32 	%f4, [c_persistence_weight];
	cvt.f64.f32 	%fd62, %f4;
	mul.f64 	%fd6, %fd2, %fd62;
	mul.lo.s32 	%r32, %r121, %r1;
	add.s32 	%r129, %r3, %r32;
	mul.wide.s32 	%rd89, %r129, 8;
	add.s64 	%rd15, %rd3, %rd89;
	@%p27 bra 	$L__BB7_54;
	and.b32  	%r33, %r121, 3;
	setp.lt.u32 	%p52, %r121, 4;
	mov.f64 	%fd176, 0d0000000000000000;
	mov.b32 	%r163, 0;
	mov.u32 	%r152, %r3;
	@%p52 bra 	$L__BB7_48;
	and.b32  	%r163, %r121, 2147483644;
	mov.f64 	%fd176, 0d0000000000000000;
	mov.b32 	%r151, 0;
	cvt.s64.s32 	%rd144, %r32;
	mov.u32 	%r152, %r3;
$L__BB7_35:
	setp.eq.s32 	%p53, %r151, %r3;
	mul.wide.u32 	%rd140, %r151, 8;
	add.s64 	%rd16, %rd6, %rd140;
	@%p53 bra 	$L__BB7_37;
	setp.gt.f64 	%p54, %fd1, 0d3FE999999999999A;
	ld.local.f64 	%fd134, [%rd16];
	ld.local.f64 	%fd135, [%rd14];
	sub.f64 	%fd136, %fd134, %fd135;
	setp.lt.f64 	%p55, %fd136, 0d0000000000000000;
	mul.f64 	%fd138, %fd136, %fd5;
	selp.f64 	%fd139, %fd138, %fd136, %p55;
	selp.f64 	%fd140, %fd139, %fd136, %p54;
	add.f64 	%fd141, %fd140, %fd6;
	add.s32 	%r139, %r151, %r32;
	mul.wide.s32 	%rd141, %r139, 8;
	add.s64 	%rd142, %rd3, %rd141;
	st.global.f64 	[%rd142], %fd141;
	setp.lt.f64 	%p56, %fd141, %fd176;
	selp.f64 	%fd176, %fd141, %fd176, %p56;
	selp.b32 	%r152, %r151, %r152, %p56;
	bra.uni 	$L__BB7_38;
$L__BB7_37:
	mov.b64 	%rd143, 0;
	st.global.u64 	[%rd15], %rd143;
$L__BB7_38:
	add.s32 	%r39, %r151, 1;
	setp.eq.s32 	%p57, %r39, %r3;
	cvt.s64.s32 	%rd145, %r151;
	add.s64 	%rd146, %rd145, %rd144;
	shl.b64 	%rd147, %rd146, 3;
	add.s64 	%rd17, %rd3, %rd147;
	@%p57 bra 	$L__BB7_40;
	setp.gt.f64 	%p58, %fd1, 0d3FE999999999999A;
	ld.local.f64 	%fd142, [%rd16+8];
	ld.local.f64 	%fd143, [%rd14];
	sub.f64 	%fd144, %fd142, %fd143;
	setp.lt.f64 	%p59, %fd144, 0d0000000000000000;
	mul.f64 	%fd146, %fd144, %fd5;
	selp.f64 	%fd147, %fd146, %fd144, %p59;
	selp.f64 	%fd148, %fd147, %fd144, %p58;
	add.f64 	%fd149, %fd148, %fd6;
	st.global.f64 	[%rd17+8], %fd149;
	setp.lt.f64 	%p60, %fd149, %fd176;
	selp.f64 	%fd176, %fd149, %fd176, %p60;
	selp.b32 	%r152, %r39, %r152, %p60;
	bra.uni 	$L__BB7_41;
$L__BB7_40:
	mov.b64 	%rd148, 0;
	st.global.u64 	[%rd15], %rd148;
$L__BB7_41:
	add.s32 	%r42, %r151, 2;
	setp.eq.s32 	%p61, %r42, %r3;
	@%p61 bra 	$L__BB7_43;
	setp.gt.f64 	%p62, %fd1, 0d3FE999999999999A;
	ld.local.f64 	%fd150, [%rd16+16];
	ld.local.f64 	%fd151, [%rd14];
	sub.f64 	%fd152, %fd150, %fd151;
	setp.lt.f64 	%p63, %fd152, 0d0000000000000000;
	mul.f64 	%fd154, %fd152, %fd5;
	selp.f64 	%fd155, %fd154, %fd152, %p63;
	selp.f64 	%fd156, %fd155, %fd152, %p62;
	add.f64 	%fd157, %fd156, %fd6;
	st.global.f64 	[%rd17+16], %fd157;
	setp.lt.f64 	%p64, %fd157, %fd176;
	selp.f64 	%fd176, %fd157, %fd176, %p64;
	selp.b32 	%r152, %r42, %r152, %p64;
	bra.uni 	$L__BB7_44;
$L__BB7_43:
	mov.b64 	%rd149, 0;
	st.global.u64 	[%rd15], %rd149;
$L__BB7_44:
	add.s32 	%r45, %r151, 3;
	setp.eq.s32 	%p65, %r45, %r3;
	@%p65 bra 	$L__BB7_46;
	setp.gt.f64 	%p66, %fd1, 0d3FE999999999999A;
	ld.local.f64 	%fd158, [%rd16+24];
	ld.local.f64 	%fd159, [%rd14];
	sub.f64 	%fd160, %fd158, %fd159;
	setp.lt.f64 	%p67, %fd160, 0d0000000000000000;
	mul.f64 	%fd162, %fd160, %fd5;
	selp.f64 	%fd163, %fd162, %fd160, %p67;
	selp.f64 	%fd164, %fd163, %fd160, %p66;
	add.f64 	%fd165, %fd164, %fd6;
	st.global.f64 	[%rd17+24], %fd165;
	setp.lt.f64 	%p68, %fd165, %fd176;
	selp.f64 	%fd176, %fd165, %fd176, %p68;
	selp.b32 	%r152, %r45, %r152, %p68;
	bra.uni 	$L__BB7_47;
$L__BB7_46:
	mov.b64 	%rd150, 0;
	st.global.u64 	[%rd15], %rd150;
$L__BB7_47:
	add.s32 	%r151, %r151, 4;
	setp.ne.s32 	%p69, %r151, %r163;
	@%p69 bra 	$L__BB7_35;
$L__BB7_48:
	setp.eq.s32 	%p70, %r33, 0;
	@%p70 bra 	$L__BB7_75;
	add.s32 	%r162, %r163, %r32;
	mul.wide.u32 	%rd151, %r163, 8;
	add.s64 	%rd163, %rd6, %rd151;
	sub.s32 	%r161, %r163, %r3;
	neg.s32 	%r160, %r33;
$L__BB7_50:
	.pragma "nounroll";
	setp.eq.s32 	%p71, %r161, 0;
	@%p71 bra 	$L__BB7_52;
	setp.gt.f64 	%p72, %fd1, 0d3FE999999999999A;
	ld.local.f64 	%fd166, [%rd163];
	ld.local.f64 	%fd167, [%rd14];
	sub.f64 	%fd168, %fd166, %fd167;
	setp.lt.f64 	%p73, %fd168, 0d0000000000000000;
	mul.f64 	%fd170, %fd168, %fd5;
	selp.f64 	%fd171, %fd170, %fd168, %p73;
	selp.f64 	%fd172, %fd171, %fd168, %p72;
	add.f64 	%fd173, %fd172, %fd6;
	mul.wide.s32 	%rd152, %r162, 8;
	add.s64 	%rd153, %rd3, %rd152;
	st.global.f64 	[%rd153], %fd173;
	setp.lt.f64 	%p74, %fd173, %fd176;
	selp.f64 	%fd176, %fd173, %fd176, %p74;
	selp.b32 	%r152, %r163, %r152, %p74;
	bra.uni 	$L__BB7_53;
$L__BB7_52:
	mov.b64 	%rd154, 0;
	st.global.u64 	[%rd15], %rd154;
$L__BB7_53:
	add.s32 	%r163, %r163, 1;
	add.s32 	%r162, %r162, 1;
	add.s64 	%rd163, %rd163, 8;
	add.s32 	%r161, %r161, 1;
	add.s32 	%r160, %r160, 1;
	setp.eq.s32 	%p75, %r160, 0;
	@%p75 bra 	$L__BB7_75;
	bra.uni 	$L__BB7_50;
$L__BB7_54:
	add.s32 	%r132, %r31, %r3;
	mul.wide.s32 	%rd90, %r132, 8;
	add.s64 	%rd21, %rd2, %rd90;
	setp.lt.u32 	%p28, %r121, 4;
	mov.f64 	%fd176, 0d0000000000000000;
	mov.b32 	%r181, 0;
	mov.u32 	%r152, %r3;
	@%p28 bra 	$L__BB7_69;
	mov.f64 	%fd176, 0d0000000000000000;
	mov.b32 	%r168, 0;
	cvt.s64.s32 	%rd125, %r31;
	cvt.s64.s32 	%rd129, %r32;
	mov.u32 	%r152, %r3;
$L__BB7_56:
	setp.ne.s32 	%p29, %r168, %r3;
	@%p29 bra 	$L__BB7_58;
	mov.b64 	%rd97, 0;
	st.global.u64 	[%rd15], %rd97;
	bra.uni 	$L__BB7_59;
$L__BB7_58:
	setp.gt.f64 	%p30, %fd1, 0d3FE999999999999A;
	mul.wide.u32 	%rd91, %r168, 8;
	add.s64 	%rd92, %rd6, %rd91;
	ld.local.f64 	%fd66, [%rd92];
	ld.local.f64 	%fd67, [%rd14];
	sub.f64 	%fd68, %fd66, %fd67;
	ld.global.nc.f64 	%fd69, [%rd21];
	add.s32 	%r134, %r168, %r31;
	mul.wide.s32 	%rd93, %r134, 8;
	add.s64 	%rd94, %rd2, %rd93;
	ld.global.nc.f64 	%fd70, [%rd94];
	sub.f64 	%fd71, %fd70, %fd69;
	mul.f64 	%fd72, %fd71, %fd4;
	sub.f64 	%fd73, %fd68, %fd72;
	setp.lt.f64 	%p31, %fd73, 0d0000000000000000;
	mul.f64 	%fd75, %fd73, %fd5;
	selp.f64 	%fd76, %fd75, %fd73, %p31;
	selp.f64 	%fd77, %fd76, %fd73, %p30;
	add.f64 	%fd78, %fd77, %fd6;
	add.s32 	%r135, %r168, %r32;
	mul.wide.s32 	%rd95, %r135, 8;
	add.s64 	%rd96, %rd3, %rd95;
	st.global.f64 	[%rd96], %fd78;
	setp.lt.f64 	%p32, %fd78, %fd176;
	selp.f64 	%fd176, %fd78, %fd176, %p32;
	selp.b32 	%r152, %r168, %r152, %p32;
$L__BB7_59:
	add.s32 	%r82, %r168, 1;
	setp.eq.s32 	%p33, %r82, %r3;
	@%p33 bra 	$L__BB7_61;
	setp.gt.f64 	%p34, %fd1, 0d3FE999999999999A;
	mul.wide.u32 	%rd98, %r168, 8;
	add.s64 	%rd99, %rd6, %rd98;
	ld.local.f64 	%fd79, [%rd99+8];
	ld.local.f64 	%fd80, [%rd14];
	sub.f64 	%fd81, %fd79, %fd80;
	ld.global.nc.f64 	%fd82, [%rd21];
	cvt.s64.s32 	%rd100, %r168;
	add.s64 	%rd102, %rd100, %rd125;
	shl.b64 	%rd103, %rd102, 3;
	add.s64 	%rd104, %rd2, %rd103;
	ld.global.nc.f64 	%fd83, [%rd104+8];
	sub.f64 	%fd84, %fd83, %fd82;
	mul.f64 	%fd85, %fd84, %fd4;
	sub.f64 	%fd86, %fd81, %fd85;
	setp.lt.f64 	%p35, %fd86, 0d0000000000000000;
	mul.f64 	%fd88, %fd86, %fd5;
	selp.f64 	%fd89, %fd88, %fd86, %p35;
	selp.f64 	%fd90, %fd89, %fd86, %p34;
	add.f64 	%fd91, %fd90, %fd6;
	add.s64 	%rd106, %rd100, %rd129;
	shl.b64 	%rd107, %rd106, 3;
	add.s64 	%rd108, %rd3, %rd107;
	st.global.f64 	[%rd108+8], %fd91;
	setp.lt.f64 	%p36, %fd91, %fd176;
	selp.f64 	%fd176, %fd91, %fd176, %p36;
	selp.b32 	%r152, %r82, %r152, %p36;
	bra.uni 	$L__BB7_62;
$L__BB7_61:
	mov.b64 	%rd109, 0;
	st.global.u64 	[%rd15], %rd109;
$L__BB7_62:
	add.s32 	%r85, %r168, 2;
	setp.eq.s32 	%p37, %r85, %r3;
	@%p37 bra 	$L__BB7_64;
	setp.gt.f64 	%p38, %fd1, 0d3FE999999999999A;
	mul.wide.u32 	%rd110, %r168, 8;
	add.s64 	%rd111, %rd6, %rd110;
	ld.local.f64 	%fd92, [%rd111+16];
	ld.local.f64 	%fd93, [%rd14];
	sub.f64 	%fd94, %fd92, %fd93;
	ld.global.nc.f64 	%fd95, [%rd21];
	cvt.s64.s32 	%rd112, %r168;
	add.s64 	%rd114, %rd112, %rd125;
	shl.b64 	%rd115, %rd114, 3;
	add.s64 	%rd116, %rd2, %rd115;
	ld.global.nc.f64 	%fd96, [%rd116+16];
	sub.f64 	%fd97, %fd96, %fd95;
	mul.f64 	%fd98, %fd97, %fd4;
	sub.f64 	%fd99, %fd94, %fd98;
	setp.lt.f64 	%p39, %fd99, 0d0000000000000000;
	mul.f64 	%fd101, %fd99, %fd5;
	selp.f64 	%fd102, %fd101, %fd99, %p39;
	selp.f64 	%fd103, %fd102, %fd99, %p38;
	add.f64 	%fd104, %fd103, %fd6;
	add.s64 	%rd118, %rd112, %rd129;
	shl.b64 	%rd119, %rd118, 3;
	add.s64 	%rd120, %rd3, %rd119;
	st.global.f64 	[%rd120+16], %fd104;
	setp.lt.f64 	%p40, %fd104, %fd176;
	selp.f64 	%fd176, %fd104, %fd176, %p40;
	selp.b32 	%r152, %r85, %r152, %p40;
	bra.uni 	$L__BB7_65;
$L__BB7_64:
	mov.b64 	%rd121, 0;
	st.global.u64 	[%rd15], %rd121;
$L__BB7_65:
	add.s32 	%r88, %r168, 3;
	setp.eq.s32 	%p41, %r88, %r3;
	@%p41 bra 	$L__BB7_67;
	setp.gt.f64 	%p42, %fd1, 0d3FE999999999999A;
	mul.wide.u32 	%rd122, %r168, 8;
	add.s64 	%rd123, %rd6, %rd122;
	ld.local.f64 	%fd105, [%rd123+24];
	ld.local.f64 	%fd106, [%rd14];
	sub.f64 	%fd107, %fd105, %fd106;
	ld.global.nc.f64 	%fd108, [%rd21];
	cvt.s64.s32 	%rd124, %r168;
	add.s64 	%rd126, %rd124, %rd125;
	shl.b64 	%rd127, %rd126, 3;
	add.s64 	%rd128, %rd2, %rd127;
	ld.global.nc.f64 	%fd109, [%rd128+24];
	sub.f64 	%fd110, %fd109, %fd108;
	mul.f64 	%fd111, %fd110, %fd4;
	sub.f64 	%fd112, %fd107, %fd111;
	setp.lt.f64 	%p43, %fd112, 0d0000000000000000;
	mul.f64 	%fd114, %fd112, %fd5;
	selp.f64 	%fd115, %fd114, %fd112, %p43;
	selp.f64 	%fd116, %fd115, %fd112, %p42;
	add.f64 	%fd117, %fd116, %fd6;
	add.s64 	%rd130, %rd124, %rd129;
	shl.b64 	%rd131, %rd130, 3;
	add.s64 	%rd132, %rd3, %rd131;
	st.global.f64 	[%rd132+24], %fd117;
	setp.lt.f64 	%p44, %fd117, %fd176;
	selp.f64 	%fd176, %fd117, %fd176, %p44;
	selp.b32 	%r152, %r88, %r152, %p44;
	bra.uni 	$L__BB7_68;
$L__BB7_67:
	mov.b64 	%rd133, 0;
	st.global.u64 	[%rd15], %rd133;
$L__BB7_68:
	add.s32 	%r168, %r168, 4;
	and.b32  	%r181, %r121, 2147483644;
	setp.ne.s32 	%p45, %r168, %r181;
	@%p45 bra 	$L__BB7_56;
$L__BB7_69:
	and.b32  	%r96, %r121, 3;
	setp.eq.s32 	%p46, %r96, 0;
	@%p46 bra 	$L__BB7_75;
	add.s32 	%r180, %r181, %r32;
	add.s32 	%r179, %r181, %r31;
	mul.wide.u32 	%rd134, %r181, 8;
	add.s64 	%rd164, %rd6, %rd134;
	sub.s32 	%r178, %r181, %r3;
	neg.s32 	%r177, %r96;
$L__BB7_71:
	.pragma "nounroll";
	setp.eq.s32 	%p47, %r178, 0;
	@%p47 bra 	$L__BB7_73;
	setp.gt.f64 	%p48, %fd1, 0d3FE999999999999A;
	ld.local.f64 	%fd118, [%rd164];
	ld.local.f64 	%fd119, [%rd14];
	sub.f64 	%fd120, %fd118, %fd119;
	ld.global.nc.f64 	%fd121, [%rd21];
	mul.wide.s32 	%rd135, %r179, 8;
	add.s64 	%rd136, %rd2, %rd135;
	ld.global.nc.f64 	%fd122, [%rd136];
	sub.f64 	%fd123, %fd122, %fd121;
	mul.f64 	%fd124, %fd123, %fd4;
	sub.f64 	%fd125, %fd120, %fd124;
	setp.lt.f64 	%p49, %fd125, 0d0000000000000000;
	mul.f64 	%fd127, %fd125, %fd5;
	selp.f64 	%fd128, %fd127, %fd125, %p49;
	selp.f64 	%fd129, %fd128, %fd125, %p48;
	add.f64 	%fd130, %fd129, %fd6;
	mul.wide.s32 	%rd137, %r180, 8;
	add.s64 	%rd138, %rd3, %rd137;
	st.global.f64 	[%rd138], %fd130;
	setp.lt.f64 	%p50, %fd130, %fd176;
	selp.f64 	%fd176, %fd130, %fd176, %p50;
	selp.b32 	%r152, %r181, %r152, %p50;
	bra.uni 	$L__BB7_74;
$L__BB7_73:
	mov.b64 	%rd139, 0;
	st.global.u64 	[%rd15], %rd139;
$L__BB7_74:
	add.s32 	%r181, %r181, 1;
	add.s32 	%r180, %r180, 1;
	add.s32 	%r179, %r179, 1;
	add.s64 	%rd164, %rd164, 8;
	add.s32 	%r178, %r178, 1;
	add.s32 	%r177, %r177, 1;
	setp.ne.s32 	%p51, %r177, 0;
	@%p51 bra 	$L__BB7_71;
$L__BB7_75:
	setp.ltu.f64 	%p77, %fd176, 0d0000000000000000;
$L__BB7_76:
	@%p77 bra 	$L__BB7_80;
	mad.lo.s32 	%r116, %r2, 1664525, 1013904223;
	rem.s32 	%r152, %r116, %r121;
	setp.ne.s32 	%p76, %r152, %r3;
	@%p76 bra 	$L__BB7_79;
	add.s32 	%r140, %r3, 1;
	rem.s32 	%r152, %r140, %r121;
$L__BB7_79:
	and.b32  	%r141, %r116, 15;
	cvt.rn.f64.u32 	%fd174, %r141;
	fma.rn.f64 	%fd175, %fd174, 0dBF50624DD2F1A9FC, 0dBFA999999999999A;
	mad.lo.s32 	%r142, %r121, %r1, %r152;
	mul.wide.s32 	%rd155, %r142, 8;
	add.s64 	%rd156, %rd3, %rd155;
	st.global.f64 	[%rd156], %fd175;
$L__BB7_80:
	ld.param.u64 	%rd160, [evaluate_moves_f64_param_11];
	cvta.to.global.u64 	%rd157, %rd160;
	mul.wide.s32 	%rd158, %r1, 4;
	add.s64 	%rd159, %rd157, %rd158;
	st.global.u32 	[%rd159], %r152;
$L__BB7_81:
	ret;

}
	// .globl	evaluate_moves_f64_geometry
.visible .entry evaluate_moves_f64_geometry(
	.param .u64 .ptr .align 1 evaluate_moves_f64_geometry_param_0,
	.param .u64 .ptr .align 1 evaluate_moves_f64_geometry_param_1,
	.param .u64 .ptr .align 1 evaluate_moves_f64_geometry_param_2,
	.param .u64 .ptr .align 1 evaluate_moves_f64_geometry_param_3,
	.param .u32 evaluate_moves_f64_geometry_param_4,
	.param .u32 evaluate_moves_f64_geometry_param_5,
	.param .u64 .ptr .align 1 evaluate_moves_f64_geometry_param_6,
	.param .u64 .ptr .align 1 evaluate_moves_f64_geometry_param_7,
	.param .u64 .ptr .align 1 evaluate_moves_f64_geometry_param_8,
	.param .u64 .ptr .align 1 evaluate_moves_f64_geometry_param_9,
	.param .u32 evaluate_moves_f64_geometry_param_10,
	.param .u64 .ptr .align 1 evaluate_moves_f64_geometry_param_11,
	.param .u64 .ptr .align 1 evaluate_moves_f64_geometry_param_12
)
{
	.local .align 16 .b8 	__local_depot8[2048];
	.reg .b64 	%SP;
	.reg .b64 	%SPL;
	.reg .pred 	%p<73>;
	.reg .b32 	%r<193>;
	.reg .b32 	%f<5>;
	.reg .b64 	%rd<130>;
	.reg .b64 	%fd<185>;

	mov.u64 	%SPL, __local_depot8;
	ld.param.u64 	%rd34, [evaluate_moves_f64_geometry_param_0];
	ld.param.u64 	%rd28, [evaluate_moves_f64_geometry_param_1];
	ld.param.u64 	%rd35, [evaluate_moves_f64_geometry_param_2];
	ld.param.u64 	%rd29, [evaluate_moves_f64_geometry_param_3];
	ld.param.u32 	%r117, [evaluate_moves_f64_geometry_param_4];
	ld.param.u32 	%r116, [evaluate_moves_f64_geometry_param_5];
	ld.param.u64 	%rd36, [evaluate_moves_f64_geometry_param_6];
	ld.param.u64 	%rd30, [evaluate_moves_f64_geometry_param_7];
	ld.param.u64 	%rd31, [evaluate_moves_f64_geometry_param_8];
	ld.param.u64 	%rd32, [evaluate_moves_f64_geometry_param_9];
	ld.param.u64 	%rd37, [evaluate_moves_f64_geometry_param_11];
	cvta.to.global.u64 	%rd1, %rd35;
	cvta.to.global.u64 	%rd2, %rd37;
	cvta.to.global.u64 	%rd3, %rd32;
	cvta.to.global.u64 	%rd4, %rd36;
	cvta.to.global.u64 	%rd5, %rd34;
	add.u64 	%rd6, %SPL, 0;
	mov.u32 	%r118, %ctaid.x;
	mov.u32 	%r119, %ntid.x;
	mov.u32 	%r120, %tid.x;
	mad.lo.s32 	%r1, %r118, %r119, %r120;
	setp.gt.s32 	%p1, %r116, 256;
	setp.ge.s32 	%p2, %r1, %r117;
	or.pred  	%p3, %p2, %p1;
	@%p3 bra 	$L__BB8_66;
	ld.param.u32 	%r134, [evaluate_moves_f64_geometry_param_5];
	cvta.to.global.u64 	%rd39, %rd29;
	cvta.to.global.u64 	%rd40, %rd28;
	cvta.to.global.u64 	%rd41, %rd30;
	cvta.to.global.u64 	%rd42, %rd31;
	mul.wide.s32 	%rd43, %r1, 4;
	add.s64 	%rd44, %rd39, %rd43;
	ld.global.nc.u32 	%r2, [%rd44];
	mul.wide.s32 	%rd45, %r2, 4;
	add.s64 	%rd46, %rd5, %rd45;
	ld.global.nc.u32 	%r3, [%rd46];
	add.s64 	%rd47, %rd40, %rd45;
	ld.global.nc.u32 	%r4, [%rd47];
	ld.global.nc.u32 	%r5, [%rd47+4];
	mul.wide.s32 	%rd48, %r2, 8;
	add.s64 	%rd49, %rd4, %rd48;
	ld.global.nc.f64 	%fd1, [%rd49];
	add.s64 	%rd50, %rd41, %rd48;
	ld.global.nc.f64 	%fd2, [%rd50];
	add.s64 	%rd51, %rd42, %rd45;
	ld.global.nc.u32 	%r6, [%rd51];
	setp.lt.s32 	%p4, %r134, 1;
	@%p4 bra 	$L__BB8_14;
	ld.param.u32 	%r135, [evaluate_moves_f64_geometry_param_5];
	and.b32  	%r7, %r135, 15;
	setp.lt.u32 	%p5, %r135, 16;
	mov.b32 	%r151, 0;
	@%p5 bra 	$L__BB8_5;
	ld.param.u32 	%r136, [evaluate_moves_f64_geometry_param_5];
	and.b32  	%r151, %r136, 2147483632;
	neg.s32 	%r158, %r151;
	add.s64 	%rd127, %rd6, 64;
$L__BB8_4:
	.pragma "nounroll";
	mov.f64 	%fd33, 0d0000000000000000;
	st.local.v2.f64 	[%rd127+-64], {%fd33, %fd33};
	st.local.v2.f64 	[%rd127+-48], {%fd33, %fd33};
	st.local.v2.f64 	[%rd127+-32], {%fd33, %fd33};
	st.local.v2.f64 	[%rd127+-16], {%fd33, %fd33};
	st.local.v2.f64 	[%rd127], {%fd33, %fd33};
	st.local.v2.f64 	[%rd127+16], {%fd33, %fd33};
	st.local.v2.f64 	[%rd127+32], {%fd33, %fd33};
	st.local.v2.f64 	[%rd127+48], {%fd33, %fd33};
	add.s32 	%r158, %r158, 16;
	add.s64 	%rd127, %rd127, 128;
	setp.eq.s32 	%p6, %r158, 0;
	@%p6 bra 	$L__BB8_5;
	bra.uni 	$L__BB8_4;
$L__BB8_5:
	setp.eq.s32 	%p7, %r7, 0;
	@%p7 bra 	$L__BB8_14;
	ld.param.u32 	%r137, [evaluate_moves_f64_geometry_param_5];
	and.b32  	%r11, %r137, 7;
	setp.lt.u32 	%p8, %r7, 8;
	@%p8 bra 	$L__BB8_8;
	mul.wide.u32 	%rd52, %r151, 8;
	add.s64 	%rd53, %rd6, %rd52;
	mov.b64 	%rd54, 0;
	st.local.u64 	[%rd53], %rd54;
	st.local.u64 	[%rd53+8], %rd54;
	st.local.u64 	[%rd53+16], %rd54;
	st.local.u64 	[%rd53+24], %rd54;
	st.local.u64 	[%rd53+32], %rd54;
	st.local.u64 	[%rd53+40], %rd54;
	st.local.u64 	[%rd53+48], %rd54;
	st.local.u64 	[%rd53+56], %rd54;
	add.s32 	%r151, %r151, 8;
$L__BB8_8:
	setp.eq.s32 	%p9, %r11, 0;
	@%p9 bra 	$L__BB8_14;
	ld.param.u32 	%r138, [evaluate_moves_f64_geometry_param_5];
	and.b32  	%r14, %r138, 3;
	setp.lt.u32 	%p10, %r11, 4;
	@%p10 bra 	$L__BB8_11;
	mul.wide.u32 	%rd55, %r151, 8;
	add.s64 	%rd56, %rd6, %rd55;
	mov.b64 	%rd57, 0;
	st.local.u64 	[%rd56], %rd57;
	st.local.u64 	[%rd56+8], %rd57;
	st.local.u64 	[%rd56+16], %rd57;
	st.local.u64 	[%rd56+24], %rd57;
	add.s32 	%r151, %r151, 4;
$L__BB8_11:
	setp.eq.s32 	%p11, %r14, 0;
	@%p11 bra 	$L__BB8_14;
	mul.wide.u32 	%rd58, %r151, 8;
	add.s64 	%rd126, %rd6, %rd58;
	neg.s32 	%r154, %r14;
$L__BB8_13:
	.pragma "nounroll";
	mov.b64 	%rd59, 0;
	st.local.u64 	[%rd126], %rd59;
	add.s64 	%rd126, %rd126, 8;
	add.s32 	%r154, %r154, 1;
	setp.ne.s32 	%p12, %r154, 0;
	@%p12 bra 	$L__BB8_13;
$L__BB8_14:
	setp.ge.s32 	%p13, %r4, %r5;
	@%p13 bra 	$L__BB8_31;
	ld.const.f32 	%f1, [c_stress_weight];
	cvt.f64.f32 	%fd3, %f1;
	sub.s32 	%r122, %r5, %r4;
	and.b32  	%r20, %r122, 3;
	setp.eq.s32 	%p14, %r20, 0;
	mov.u32 	%r157, %r4;
	@%p14 bra 	$L__BB8_20;
	neg.s32 	%r155, %r20;
	mov.u32 	%r157, %r4;
$L__BB8_17:
	.pragma "nounroll";
	ld.param.u32 	%r139, [evaluate_moves_f64_geometry_param_5];
	mul.wide.s32 	%rd60, %r157, 4;
	add.s64 	%rd61, %rd1, %rd60;
	ld.global.nc.u32 	%r24, [%rd61];
	mul.wide.s32 	%rd62, %r24, 4;
	add.s64 	%rd63, %rd5, %rd62;
	ld.global.nc.u32 	%r25, [%rd63];
	setp.ge.s32 	%p15, %r25, %r139;
	@%p15 bra 	$L__BB8_19;
	mul.wide.s32 	%rd64, %r24, 8;
	add.s64 	%rd65, %rd4, %rd64;
	ld.global.nc.f64 	%fd34, [%rd65];
	add.f64 	%fd35, %fd1, %fd34;
	fma.rn.f64 	%fd36, %fd35, %fd3, 0d3FF0000000000000;
	mul.wide.s32 	%rd66, %r25, 8;
	add.s64 	%rd67, %rd6, %rd66;
	ld.local.f64 	%fd37, [%rd67];
	add.f64 	%fd38, %fd37, %fd36;
	st.local.f64 	[%rd67], %fd38;
$L__BB8_19:
	add.s32 	%r157, %r157, 1;
	add.s32 	%r155, %r155, 1;
	setp.ne.s32 	%p16, %r155, 0;
	@%p16 bra 	$L__BB8_17;
$L__BB8_20:
	sub.s32 	%r123, %r4, %r5;
	setp.gt.u32 	%p17, %r123, -4;
	@%p17 bra 	$L__BB8_31;
	sub.s32 	%r174, %r157, %r5;
	add.s64 	%rd11, %rd1, 8;
$L__BB8_22:
	ld.param.u32 	%r140, [evaluate_moves_f64_geometry_param_5];
	mul.wide.s32 	%rd68, %r157, 4;
	add.s64 	%rd21, %rd11, %rd68;
	ld.global.nc.u32 	%r69, [%rd21+-8];
	mul.wide.s32 	%rd69, %r69, 4;
	add.s64 	%rd70, %rd5, %rd69;
	ld.global.nc.u32 	%r70, [%rd70];
	setp.ge.s32 	%p18, %r70, %r140;
	@%p18 bra 	$L__BB8_24;
	mul.wide.s32 	%rd71, %r69, 8;
	add.s64 	%rd72, %rd4, %rd71;
	ld.global.nc.f64 	%fd39, [%rd72];
	add.f64 	%fd40, %fd1, %fd39;
	fma.rn.f64 	%fd41, %fd40, %fd3, 0d3FF0000000000000;
	mul.wide.s32 	%rd73, %r70, 8;
	add.s64 	%rd74, %rd6, %rd73;
	ld.local.f64 	%fd42, [%rd74];
	add.f64 	%fd43, %fd42, %fd41;
	st.local.f64 	[%rd74], %fd43;
$L__BB8_24:
	ld.param.u32 	%r141, [evaluate_moves_f64_geometry_param_5];
	ld.global.nc.u32 	%r71, [%rd21+-4];
	mul.wide.s32 	%rd75, %r71, 4;
	add.s64 	%rd76, %rd5, %rd75;
	ld.global.nc.u32 	%r72, [%rd76];
	setp.ge.s32 	%p19, %r72, %r141;
	@%p19 bra 	$L__BB8_26;
	mul.wide.s32 	%rd77, %r71, 8;
	add.s64 	%rd78, %rd4, %rd77;
	ld.global.nc.f64 	%fd44, [%rd78];
	add.f64 	%fd45, %fd1, %fd44;
	fma.rn.f64 	%fd46, %fd45, %fd3, 0d3FF0000000000000;
	mul.wide.s32 	%rd79, %r72, 8;
	add.s64 	%rd80, %rd6, %rd79;
	ld.local.f64 	%fd47, [%rd80];
	add.f64 	%fd48, %fd47, %fd46;
	st.local.f64 	[%rd80], %fd48;
$L__BB8_26:
	ld.param.u32 	%r142, [evaluate_moves_f64_geometry_param_5];
	ld.global.nc.u32 	%r73, [%rd21];
	mul.wide.s32 	%rd81, %r73, 4;
	add.s64 	%rd82, %rd5, %rd81;
	ld.global.nc.u32 	%r74, [%rd82];
	setp.ge.s32 	%p20, %r74, %r142;
	@%p20 bra 	$L__BB8_28;
	mul.wide.s32 	%rd83, %r73, 8;
	add.s64 	%rd84, %rd4, %rd83;
	ld.global.nc.f64 	%fd49, [%rd84];
	add.f64 	%fd50, %fd1, %fd49;
	fma.rn.f64 	%fd51, %fd50, %fd3, 0d3FF0000000000000;
	mul.wide.s32 	%rd85, %r74, 8;
	add.s64 	%rd86, %rd6, %rd85;
	ld.local.f64 	%fd52, [%rd86];
	add.f64 	%fd53, %fd52, %fd51;
	st.local.f64 	[%rd86], %fd53;
$L__BB8_28:
	ld.param.u32 	%r143, [evaluate_moves_f64_geometry_param_5];
	ld.global.nc.u32 	%r75, [%rd21+4];
	mul.wide.s32 	%rd87, %r75, 4;
	add.s64 	%rd88, %rd5, %rd87;
	ld.global.nc.u32 	%r76, [%rd88];
	setp.ge.s32 	%p21, %r76, %r143;
	@%p21 bra 	$L__BB8_30;
	mul.wide.s32 	%rd89, %r75, 8;
	add.s64 	%rd90, %rd4, %rd89;
	ld.global.nc.f64 	%fd54, [%rd90];
	add.f64 	%fd55, %fd1, %fd54;
	fma.rn.f64 	%fd56, %fd55, %fd3, 0d3FF0000000000000;
	mul.wide.s32 	%rd91, %r76, 8;
	add.s64 	%rd92, %rd6, %rd91;
	ld.local.f64 	%fd57, [%rd92];
	add.f64 	%fd58, %fd57, %fd56;
	st.local.f64 	[%rd92], %fd58;
$L__BB8_30:
	add.s32 	%r157, %r157, 4;
	add.s32 	%r174, %r174, 4;
	setp.eq.s32 	%p22, %r174, 0;
	@%p22 bra 	$L__BB8_31;
	bra.uni 	$L__BB8_22;
$L__BB8_31:
	ld.param.u32 	%r144, [evaluate_moves_f64_geometry_param_5];
	setp.lt.s32 	%p23, %r144, 1;
	mov.u32 	%r192, %r3;
	@%p23 bra 	$L__BB8_65;
	ld.param.u32 	%r145, [evaluate_moves_f64_geometry_param_5];
	mul.wide.s32 	%rd93, %r3, 8;
	add.s64 	%rd14, %rd6, %rd93;
	setp.ne.s64 	%p24, %rd32, 0;
	mul.lo.s32 	%r32, %r2, %r145;
	ld.const.f32 	%f2, [c_belief_weight];
	cvt.f64.f32 	%fd4, %f2;
	ld.const.f32 	%f3, [c_hotspot_multiplier];
	cvt.f64.f32 	%fd5, %f3;
	ld.const.f32 	%f4, [c_persistence_weight];
	cvt.f64.f32 	%fd59, %f4;
	mul.f64 	%fd6, %fd2, %fd59;
	mul.lo.s32 	%r33, %r145, %r1;
	@%p24 bra 	$L__BB8_49;
	ld.param.u32 	%r149, [evaluate_moves_f64_geometry_param_5];
	and.b32  	%r34, %r149, 3;
	setp.lt.u32 	%p49, %r149, 4;
	mov.f64 	%fd170, 0d0000000000000000;
	mov.b32 	%r171, 0;
	mov.u32 	%r192, %r3;
	@%p49 bra 	$L__BB8_44;
	ld.param.u32 	%r150, [evaluate_moves_f64_geometry_param_5];
	and.b32  	%r171, %r150, 2147483644;
	mov.f64 	%fd170, 0d0000000000000000;
	mov.b32 	%r159, 0;
	cvt.s64.s32 	%rd115, %r33;
	mov.u32 	%r192, %r3;
$L__BB8_35:
	setp.eq.s32 	%p50, %r159, %r3;
	mul.wide.u32 	%rd112, %r159, 8;
	add.s64 	%rd15, %rd6, %rd112;
	@%p50 bra 	$L__BB8_37;
	setp.ne.s32 	%p51, %r6, 0;
	ld.local.f64 	%fd129, [%rd15];
	ld.local.f64 	%fd130, [%rd14];
	sub.f64 	%fd131, %fd129, %fd130;
	setp.lt.f64 	%p52, %fd131, 0d0000000000000000;
	mul.f64 	%fd133, %fd131, %fd5;
	selp.f64 	%fd134, %fd133, %fd131, %p52;
	selp.f64 	%fd135, %fd134, %fd131, %p51;
	add.f64 	%fd136, %fd135, %fd6;
	add.s32 	%r133, %r159, %r33;
	mul.wide.s32 	%rd113, %r133, 8;
	add.s64 	%rd114, %rd2, %rd113;
	st.global.f64 	[%rd114], %fd136;
	setp.lt.f64 	%p53, %fd136, %fd170;
	selp.f64 	%fd170, %fd136, %fd170, %p53;
	selp.b32 	%r192, %r159, %r192, %p53;
$L__BB8_37:
	add.s32 	%r40, %r159, 1;
	setp.eq.s32 	%p54, %r40, %r3;
	cvt.s64.s32 	%rd116, %r159;
	add.s64 	%rd117, %rd116, %rd115;
	shl.b64 	%rd118, %rd117, 3;
	add.s64 	%rd16, %rd2, %rd118;
	@%p54 bra 	$L__BB8_39;
	setp.ne.s32 	%p55, %r6, 0;
	ld.local.f64 	%fd137, [%rd15+8];
	ld.local.f64 	%fd138, [%rd14];
	sub.f64 	%fd139, %fd137, %fd138;
	setp.lt.f64 	%p56, %fd139, 0d0000000000000000;
	mul.f64 	%fd141, %fd139, %fd5;
	selp.f64 	%fd142, %fd141, %fd139, %p56;
	selp.f64 	%fd143, %fd142, %fd139, %p55;
	add.f64 	%fd144, %fd143, %fd6;
	st.global.f64 	[%rd16+8], %fd144;
	setp.lt.f64 	%p57, %fd144, %fd170;
	selp.f64 	%fd170, %fd144, %fd170, %p57;
	selp.b32 	%r192, %r40, %r192, %p57;
$L__BB8_39:
	add.s32 	%r43, %r159, 2;
	setp.eq.s32 	%p58, %r43, %r3;
	@%p58 bra 	$L__BB8_41;
	setp.ne.s32 	%p59, %r6, 0;
	ld.local.f64 	%fd145, [%rd15+16];
	ld.local.f64 	%fd146, [%rd14];
	sub.f64 	%fd147, %fd145, %fd146;
	setp.lt.f64 	%p60, %fd147, 0d0000000000000000;
	mul.f64 	%fd149, %fd147, %fd5;
	selp.f64 	%fd150, %fd149, %fd147, %p60;
	selp.f64 	%fd151, %fd150, %fd147, %p59;
	add.f64 	%fd152, %fd151, %fd6;
	st.global.f64 	[%rd16+16], %fd152;
	setp.lt.f64 	%p61, %fd152, %fd170;
	selp.f64 	%fd170, %fd152, %fd170, %p61;
	selp.b32 	%r192, %r43, %r192, %p61;
$L__BB8_41:
	add.s32 	%r46, %r159, 3;
	setp.eq.s32 	%p62, %r46, %r3;
	@%p62 bra 	$L__BB8_43;
	setp.ne.s32 	%p63, %r6, 0;
	ld.local.f64 	%fd153, [%rd15+24];
	ld.local.f64 	%fd154, [%rd14];
	sub.f64 	%fd155, %fd153, %fd154;
	setp.lt.f64 	%p64, %fd155, 0d0000000000000000;
	mul.f64 	%fd157, %fd155, %fd5;
	selp.f64 	%fd158, %fd157, %fd155, %p64;
	selp.f64 	%fd159, %fd158, %fd155, %p63;
	add.f64 	%fd160, %fd159, %fd6;
	st.global.f64 	[%rd16+24], %fd160;
	setp.lt.f64 	%p65, %fd160, %fd170;
	selp.f64 	%fd170, %fd160, %fd170, %p65;
	selp.b32 	%r192, %r46, %r192, %p65;
$L__BB8_43:
	add.s32 	%r159, %r159, 4;
	setp.ne.s32 	%p66, %r159, %r171;
	@%p66 bra 	$L__BB8_35;
$L__BB8_44:
	setp.eq.s32 	%p67, %r34, 0;
	@%p67 bra 	$L__BB8_65;
	add.s32 	%r170, %r171, %r33;
	mul.wide.u32 	%rd119, %r171, 8;
	add.s64 	%rd128, %rd6, %rd119;
	sub.s32 	%r169, %r171, %r3;
	neg.s32 	%r168, %r34;
$L__BB8_46:
	.pragma "nounroll";
	setp.eq.s32 	%p68, %r169, 0;
	@%p68 bra 	$L__BB8_48;
	setp.ne.s32 	%p69, %r6, 0;
	ld.local.f64 	%fd161, [%rd128];
	ld.local.f64 	%fd162, [%rd14];
	sub.f64 	%fd163, %fd161, %fd162;
	setp.lt.f64 	%p70, %fd163, 0d0000000000000000;
	mul.f64 	%fd165, %fd163, %fd5;
	selp.f64 	%fd166, %fd165, %fd163, %p70;
	selp.f64 	%fd167, %fd166, %fd163, %p69;
	add.f64 	%fd168, %fd167, %fd6;
	mul.wide.s32 	%rd120, %r170, 8;
	add.s64 	%rd121, %rd2, %rd120;
	st.global.f64 	[%rd121], %fd168;
	setp.lt.f64 	%p71, %fd168, %fd170;
	selp.f64 	%fd170, %fd168, %fd170, %p71;
	selp.b32 	%r192, %r171, %r192, %p71;
$L__BB8_48:
	add.s32 	%r171, %r171, 1;
	add.s32 	%r170, %r170, 1;
	add.s64 	%rd128, %rd128, 8;
	add.s32 	%r169, %r169, 1;
	add.s32 	%r168, %r168, 1;
	setp.eq.s32 	%p72, %r168, 0;
	@%p72 bra 	$L__BB8_65;
	bra.uni 	$L__BB8_46;
$L__BB8_49:
	ld.param.u32 	%r146, [evaluate_moves_f64_geometry_param_5];
	add.s32 	%r126, %r32, %r3;
	mul.wide.s32 	%rd94, %r126, 8;
	add.s64 	%rd20, %rd3, %rd94;
	setp.lt.u32 	%p25, %r146, 4;
	mov.f64 	%fd178, 0d0000000000000000;
	mov.b32 	%r189, 0;
	mov.u32 	%r192, %r3;
	@%p25 bra 	$L__BB8_60;
	mov.f64 	%fd178, 0d0000000000000000;
	mov.b32 	%r176, 0;
	cvt.s64.s32 	%rd100, %r32;
	cvt.s64.s32 	%rd104, %r33;
	mov.u32 	%r192, %r3;
$L__BB8_51:
	setp.eq.s32 	%p26, %r176, %r3;
	mul.wide.u32 	%rd95, %r176, 8;
	add.s64 	%rd22, %rd6, %rd95;
	@%p26 bra 	$L__BB8_53;
	setp.ne.s32 	%p27, %r6, 0;
	ld.local.f64 	%fd62, [%rd22];
	ld.local.f64 	%fd63, [%rd14];
	sub.f64 	%fd64, %fd62, %fd63;
	ld.global.nc.f64 	%fd65, [%rd20];
	add.s32 	%r128, %r176, %r32;
	mul.wide.s32 	%rd96, %r128, 8;
	add.s64 	%rd97, %rd3, %rd96;
	ld.global.nc.f64 	%fd66, [%rd97];
	sub.f64 	%fd67, %fd66, %fd65;
	mul.f64 	%fd68, %fd67, %fd4;
	sub.f64 	%fd69, %fd64, %fd68;
	setp.lt.f64 	%p28, %fd69, 0d0000000000000000;
	mul.f64 	%fd71, %fd69, %fd5;
	selp.f64 	%fd72, %fd71, %fd69, %p28;
	selp.f64 	%fd73, %fd72, %fd69, %p27;
	add.f64 	%fd74, %fd73, %fd6;
	add.s32 	%r129, %r176, %r33;
	mul.wide.s32 	%rd98, %r129, 8;
	add.s64 	%rd99, %rd2, %rd98;
	st.global.f64 	[%rd99], %fd74;
	setp.lt.f64 	%p29, %fd74, %fd178;
	selp.f64 	%fd178, %fd74, %fd178, %p29;
	selp.b32 	%r192, %r176, %r192, %p29;
$L__BB8_53:
	add.s32 	%r83, %r176, 1;
	setp.eq.s32 	%p30, %r83, %r3;
	cvt.s64.s32 	%rd101, %r176;
	add.s64 	%rd102, %rd101, %rd100;
	shl.b64 	%rd103, %rd102, 3;
	add.s64 	%rd23, %rd3, %rd103;
	add.s64 	%rd105, %rd101, %rd104;
	shl.b64 	%rd106, %rd105, 3;
	add.s64 	%rd24, %rd2, %rd106;
	@%p30 bra 	$L__BB8_55;
	setp.ne.s32 	%p31, %r6, 0;
	ld.local.f64 	%fd75, [%rd22+8];
	ld.local.f64 	%fd76, [%rd14];
	sub.f64 	%fd77, %fd75, %fd76;
	ld.global.nc.f64 	%fd78, [%rd20];
	ld.global.nc.f64 	%fd79, [%rd23+8];
	sub.f64 	%fd80, %fd79, %fd78;
	mul.f64 	%fd81, %fd80, %fd4;
	sub.f64 	%fd82, %fd77, %fd81;
	setp.lt.f64 	%p32, %fd82, 0d0000000000000000;
	mul.f64 	%fd84, %fd82, %fd5;
	selp.f64 	%fd85, %fd84, %fd82, %p32;
	selp.f64 	%fd86, %fd85, %fd82, %p31;
	add.f64 	%fd87, %fd86, %fd6;
	st.global.f64 	[%rd24+8], %fd87;
	setp.lt.f64 	%p33, %fd87, %fd178;
	selp.f64 	%fd178, %fd87, %fd178, %p33;
	selp.b32 	%r192, %r83, %r192, %p33;
$L__BB8_55:
	add.s32 	%r86, %r176, 2;
	setp.eq.s32 	%p34, %r86, %r3;
	@%p34 bra 	$L__BB8_57;
	setp.ne.s32 	%p35, %r6, 0;
	ld.local.f64 	%fd88, [%rd22+16];
	ld.local.f64 	%fd89, [%rd14];
	sub.f64 	%fd90, %fd88, %fd89;
	ld.global.nc.f64 	%fd91, [%rd20];
	ld.global.nc.f64 	%fd92, [%rd23+16];
	sub.f64 	%fd93, %fd92, %fd91;
	mul.f64 	%fd94, %fd93, %fd4;
	sub.f64 	%fd95, %fd90, %fd94;
	setp.lt.f64 	%p36, %fd95, 0d0000000000000000;
	mul.f64 	%fd97, %fd95, %fd5;
	selp.f64 	%fd98, %fd97, %fd95, %p36;
	selp.f64 	%fd99, %fd98, %fd95, %p35;
	add.f64 	%fd100, %fd99, %fd6;
	st.global.f64 	[%rd24+16], %fd100;
	setp.lt.f64 	%p37, %fd100, %fd178;
	selp.f64 	%fd178, %fd100, %fd178, %p37;
	selp.b32 	%r192, %r86, %r192, %p37;
$L__BB8_57:
	add.s32 	%r89, %r176, 3;
	setp.eq.s32 	%p38, %r89, %r3;
	@%p38 bra 	$L__BB8_59;
	setp.ne.s32 	%p39, %r6, 0;
	ld.local.f64 	%fd101, [%rd22+24];
	ld.local.f64 	%fd102, [%rd14];
	sub.f64 	%fd103, %fd101, %fd102;
	ld.global.nc.f64 	%fd104, [%rd20];
	ld.global.nc.f64 	%fd105, [%rd23+24];
	sub.f64 	%fd106, %fd105, %fd104;
	mul.f64 	%fd107, %fd106, %fd4;
	sub.f64 	%fd108, %fd103, %fd107;
	setp.lt.f64 	%p40, %fd108, 0d0000000000000000;
	mul.f64 	%fd110, %fd108, %fd5;
	selp.f64 	%fd111, %fd110, %fd108, %p40;
	selp.f64 	%fd112, %fd111, %fd108, %p39;
	add.f64 	%fd113, %fd112, %fd6;
	st.global.f64 	[%rd24+24], %fd113;
	setp.lt.f64 	%p41, %fd113, %fd178;
	selp.f64 	%fd178, %fd113, %fd178, %p41;
	selp.b32 	%r192, %r89, %r192, %p41;
$L__BB8_59:
	ld.param.u32 	%r147, [evaluate_moves_f64_geometry_param_5];
	add.s32 	%r176, %r176, 4;
	and.b32  	%r189, %r147, 2147483644;
	setp.ne.s32 	%p42, %r176, %r189;
	@%p42 bra 	$L__BB8_51;
$L__BB8_60:
	ld.param.u32 	%r148, [evaluate_moves_f64_geometry_param_5];
	and.b32  	%r97, %r148, 3;
	setp.eq.s32 	%p43, %r97, 0;
	@%p43 bra 	$L__BB8_65;
	add.s32 	%r188, %r189, %r33;
	add.s32 	%r187, %r189, %r32;
	mul.wide.u32 	%rd107, %r189, 8;
	add.s64 	%rd129, %rd6, %rd107;
	sub.s32 	%r186, %r189, %r3;
	neg.s32 	%r185, %r97;
$L__BB8_62:
	.pragma "nounroll";
	setp.eq.s32 	%p44, %r186, 0;
	@%p44 bra 	$L__BB8_64;
	setp.ne.s32 	%p45, %r6, 0;
	ld.local.f64 	%fd114, [%rd129];
	ld.local.f64 	%fd115, [%rd14];
	sub.f64 	%fd116, %fd114, %fd115;
	ld.global.nc.f64 	%fd117, [%rd20];
	mul.wide.s32 	%rd108, %r187, 8;
	add.s64 	%rd109, %rd3, %rd108;
	ld.global.nc.f64 	%fd118, [%rd109];
	sub.f64 	%fd119, %fd118, %fd117;
	mul.f64 	%fd120, %fd119, %fd4;
	sub.f64 	%fd121, %fd116, %fd120;
	setp.lt.f64 	%p46, %fd121, 0d0000000000000000;
	mul.f64 	%fd123, %fd121, %fd5;
	selp.f64 	%fd124, %fd123, %fd121, %p46;
	selp.f64 	%fd125, %fd124, %fd121, %p45;
	add.f64 	%fd126, %fd125, %fd6;
	mul.wide.s32 	%rd110, %r188, 8;
	add.s64 	%rd111, %rd2, %rd110;
	st.global.f64 	[%rd111], %fd126;
	setp.lt.f64 	%p47, %fd126, %fd178;
	selp.f64 	%fd178, %fd126, %fd178, %p47;
	selp.b32 	%r192, %r189, %r192, %p47;
$L__BB8_64:
	add.s32 	%r189, %r189, 1;
	add.s32 	%r188, %r188, 1;
	add.s32 	%r187, %r187, 1;
	add.s64 	%rd129, %rd129, 8;
	add.s32 	%r186, %r186, 1;
	add.s32 	%r185, %r185, 1;
	setp.ne.s32 	%p48, %r185, 0;
	@%p48 bra 	$L__BB8_62;
$L__BB8_65:
	ld.param.u64 	%rd125, [evaluate_moves_f64_geometry_param_12];
	cvta.to.global.u64 	%rd122, %rd125;
	mul.wide.s32 	%rd123, %r1, 4;
	add.s64 	%rd124, %rd122, %rd123;
	st.global.u32 	[%rd124], %r192;
$L__BB8_66:
	ret;

}
	// .globl	apply_moves_with_locking
.visible .entry apply_moves_with_locking(
	.param .u64 .ptr .align 1 apply_moves_with_locking_param_0,
	.param .u64 .ptr .align 1 apply_moves_with_locking_param_1,
	.param .u64 .ptr .align 1 apply_moves_with_locking_param_2,
	.param .u64 .ptr .align 1 apply_moves_with_locking_param_3,
	.param .u32 apply_moves_with_locking_param_4,
	.param .u32 apply_moves_with_locking_param_5,
	.param .u64 .ptr .align 1 apply_moves_with_locking_param_6,
	.param .u64 .ptr .align 1 apply_moves_with_locking_param_7,
	.param .u64 .ptr .align 1 apply_moves_with_locking_param_8,
	.param .u64 .ptr .align 1 apply_moves_with_locking_param_9
)
{
	.reg .pred 	%p<70>;
	.reg .b16 	%rs<5>;
	.reg .b32 	%r<346>;
	.reg .b32 	%f<8>;
	.reg .b64 	%rd<204>;

	ld.param.u64 	%rd13, [apply_moves_with_locking_param_0];
	ld.param.u64 	%rd8, [apply_moves_with_locking_param_1];
	ld.param.u64 	%rd9, [apply_moves_with_locking_param_2];
	ld.param.u64 	%rd10, [apply_moves_with_locking_param_3];
	ld.param.u32 	%r85, [apply_moves_with_locking_param_4];
	ld.param.u32 	%r84, [apply_moves_with_locking_param_5];
	ld.param.u64 	%rd14, [apply_moves_with_locking_param_6];
	ld.param.u64 	%rd11, [apply_moves_with_locking_param_7];
	ld.param.u64 	%rd12, [apply_moves_with_locking_param_8];
	ld.param.u64 	%rd15, [apply_moves_with_locking_param_9];
	cvta.to.global.u64 	%rd1, %rd15;
	cvta.to.global.u64 	%rd2, %rd14;
	cvta.to.global.u64 	%rd3, %rd13;
	mov.u32 	%r86, %ctaid.x;
	mov.u32 	%r87, %ntid.x;
	mov.u32 	%r88, %tid.x;
	mad.lo.s32 	%r1, %r86, %r87, %r88;
	setp.ge.s32 	%p1, %r1, %r85;
	@%p1 bra 	$L__BB9_49;
	cvta.to.global.u64 	%rd16, %rd8;
	cvta.to.global.u64 	%rd17, %rd9;
	cvta.to.global.u64 	%rd18, %rd10;
	mul.wide.s32 	%rd19, %r1, 4;
	add.s64 	%rd20, %rd16, %rd19;
	ld.global.nc.u32 	%r2, [%rd20];
	add.s64 	%rd21, %rd17, %rd19;
	ld.global.nc.u32 	%r3, [%rd21];
	mad.lo.s32 	%r89, %r84, %r1, %r3;
	mul.wide.s32 	%rd22, %r89, 4;
	add.s64 	%rd23, %rd18, %rd22;
	ld.global.nc.f32 	%f1, [%rd23];
	mul.wide.s32 	%rd24, %r2, 4;
	add.s64 	%rd4, %rd3, %rd24;
	ld.global.u32 	%r4, [%rd4];
	setp.eq.s32 	%p2, %r3, %r4;
	@%p2 bra 	$L__BB9_49;
	cvta.to.global.u64 	%rd25, %rd12;
	add.s64 	%rd27, %rd25, %rd24;
	ld.global.nc.u32 	%r336, [%rd27];
	ld.global.nc.u32 	%r6, [%rd27+4];
	setp.ge.s32 	%p3, %r336, %r6;
	mov.f32 	%f7, 0f00000000;
	@%p3 bra 	$L__BB9_15;
	sub.s32 	%r7, %r6, %r336;
	and.b32  	%r8, %r7, 7;
	sub.s32 	%r92, %r336, %r6;
	setp.gt.u32 	%p4, %r92, -8;
	mov.b32 	%r329, 0;
	mov.u32 	%r315, %r336;
	mov.u32 	%r328, %r329;
	@%p4 bra 	$L__BB9_6;
	and.b32  	%r94, %r7, -8;
	neg.s32 	%r309, %r94;
	add.s64 	%rd5, %rd1, 16;
	mov.b32 	%r329, 0;
	mov.u32 	%r315, %r336;
$L__BB9_5:
	.pragma "nounroll";
	mul.wide.s32 	%rd28, %r315, 4;
	add.s64 	%rd29, %rd5, %rd28;
	ld.global.nc.u32 	%r95, [%rd29+-16];
	mul.wide.s32 	%rd30, %r95, 4;
	add.s64 	%rd31, %rd3, %rd30;
	ld.global.u32 	%r96, [%rd31];
	setp.eq.s32 	%p5, %r96, %r4;
	selp.u32 	%r97, 1, 0, %p5;
	add.s32 	%r98, %r328, %r97;
	setp.eq.s32 	%p6, %r96, %r3;
	selp.u32 	%r99, 1, 0, %p6;
	add.s32 	%r100, %r329, %r99;
	ld.global.nc.u32 	%r101, [%rd29+-12];
	mul.wide.s32 	%rd32, %r101, 4;
	add.s64 	%rd33, %rd3, %rd32;
	ld.global.u32 	%r102, [%rd33];
	setp.eq.s32 	%p7, %r102, %r4;
	selp.u32 	%r103, 1, 0, %p7;
	add.s32 	%r104, %r98, %r103;
	setp.eq.s32 	%p8, %r102, %r3;
	selp.u32 	%r105, 1, 0, %p8;
	add.s32 	%r106, %r100, %r105;
	ld.global.nc.u32 	%r107, [%rd29+-8];
	mul.wide.s32 	%rd34, %r107, 4;
	add.s64 	%rd35, %rd3, %rd34;
	ld.global.u32 	%r108, [%rd35];
	setp.eq.s32 	%p9, %r108, %r4;
	selp.u32 	%r109, 1, 0, %p9;
	add.s32 	%r110, %r104, %r109;
	setp.eq.s32 	%p10, %r108, %r3;
	selp.u32 	%r111, 1, 0, %p10;
	add.s32 	%r112, %r106, %r111;
	ld.global.nc.u32 	%r113, [%rd29+-4];
	mul.wide.s32 	%rd36, %r113, 4;
	add.s64 	%rd37, %rd3, %rd36;
	ld.global.u32 	%r114, [%rd37];
	setp.eq.s32 	%p11, %r114, %r4;
	selp.u32 	%r115, 1, 0, %p11;
	add.s32 	%r116, %r110, %r115;
	setp.eq.s32 	%p12, %r114, %r3;
	selp.u32 	%r117, 1, 0, %p12;
	add.s32 	%r118, %r112, %r117;
	ld.global.nc.u32 	%r119, [%rd29];
	mul.wide.s32 	%rd38, %r119, 4;
	add.s64 	%rd39, %rd3, %rd38;
	ld.global.u32 	%r120, [%rd39];
	setp.eq.s32 	%p13, %r120, %r4;
	selp.u32 	%r121, 1, 0, %p13;
	add.s32 	%r122, %r116, %r121;
	setp.eq.s32 	%p14, %r120, %r3;
	selp.u32 	%r123, 1, 0, %p14;
	add.s32 	%r124, %r118, %r123;
	ld.global.nc.u32 	%r125, [%rd29+4];
	mul.wide.s32 	%rd40, %r125, 4;
	add.s64 	%rd41, %rd3, %rd40;
	ld.global.u32 	%r126, [%rd41];
	setp.eq.s32 	%p15, %r126, %r4;
	selp.u32 	%r127, 1, 0, %p15;
	add.s32 	%r128, %r122, %r127;
	setp.eq.s32 	%p16, %r126, %r3;
	selp.u32 	%r129, 1, 0, %p16;
	add.s32 	%r130, %r124, %r129;
	ld.global.nc.u32 	%r131, [%rd29+8];
	mul.wide.s32 	%rd42, %r131, 4;
	add.s64 	%rd43, %rd3, %rd42;
	ld.global.u32 	%r132, [%rd43];
	setp.eq.s32 	%p17, %r132, %r4;
	selp.u32 	%r133, 1, 0, %p17;
	add.s32 	%r134, %r128, %r133;
	setp.eq.s32 	%p18, %r132, %r3;
	selp.u32 	%r135, 1, 0, %p18;
	add.s32 	%r136, %r130, %r135;
	ld.global.nc.u32 	%r137, [%rd29+12];
	mul.wide.s32 	%rd44, %r137, 4;
	add.s64 	%rd45, %rd3, %rd44;
	ld.global.u32 	%r138, [%rd45];
	setp.eq.s32 	%p19, %r138, %r4;
	selp.u32 	%r139, 1, 0, %p19;
	add.s32 	%r328, %r134, %r139;
	setp.eq.s32 	%p20, %r138, %r3;
	selp.u32 	%r140, 1, 0, %p20;
	add.s32 	%r329, %r136, %r140;
	add.s32 	%r315, %r315, 8;
	add.s32 	%r309, %r309, 8;
	setp.ne.s32 	%p21, %r309, 0;
	@%p21 bra 	$L__BB9_5;
$L__BB9_6:
	setp.eq.s32 	%p22, %r8, 0;
	@%p22 bra 	$L__BB9_14;
	and.b32  	%r23, %r7, 3;
	setp.lt.u32 	%p23, %r8, 4;
	@%p23 bra 	$L__BB9_9;
	mul.wide.s32 	%rd46, %r315, 4;
	add.s64 	%rd47, %rd1, %rd46;
	ld.global.nc.u32 	%r142, [%rd47];
	mul.wide.s32 	%rd48, %r142, 4;
	add.s64 	%rd49, %rd3, %rd48;
	ld.global.u32 	%r143, [%rd49];
	setp.eq.s32 	%p24, %r143, %r4;
	selp.u32 	%r144, 1, 0, %p24;
	add.s32 	%r145, %r328, %r144;
	setp.eq.s32 	%p25, %r143, %r3;
	selp.u32 	%r146, 1, 0, %p25;
	add.s32 	%r147, %r329, %r146;
	ld.global.nc.u32 	%r148, [%rd47+4];
	mul.wide.s32 	%rd50, %r148, 4;
	add.s64 	%rd51, %rd3, %rd50;
	ld.global.u32 	%r149, [%rd51];
	setp.eq.s32 	%p26, %r149, %r4;
	selp.u32 	%r150, 1, 0, %p26;
	add.s32 	%r151, %r145, %r150;
	setp.eq.s32 	%p27, %r149, %r3;
	selp.u32 	%r152, 1, 0, %p27;
	add.s32 	%r153, %r147, %r152;
	ld.global.nc.u32 	%r154, [%rd47+8];
	mul.wide.s32 	%rd52, %r154, 4;
	add.s64 	%rd53, %rd3, %rd52;
	ld.global.u32 	%r155, [%rd53];
	setp.eq.s32 	%p28, %r155, %r4;
	selp.u32 	%r156, 1, 0, %p28;
	add.s32 	%r157, %r151, %r156;
	setp.eq.s32 	%p29, %r155, %r3;
	selp.u32 	%r158, 1, 0, %p29;
	add.s32 	%r159, %r153, %r158;
	ld.global.nc.u32 	%r160, [%rd47+12];
	mul.wide.s32 	%rd54, %r160, 4;
	add.s64 	%rd55, %rd3, %rd54;
	ld.global.u32 	%r161, [%rd55];
	setp.eq.s32 	%p30, %r161, %r4;
	selp.u32 	%r162, 1, 0, %p30;
	add.s32 	%r328, %r157, %r162;
	setp.eq.s32 	%p31, %r161, %r3;
	selp.u32 	%r163, 1, 0, %p31;
	add.s32 	%r329, %r159, %r163;
	add.s32 	%r315, %r315, 4;
$L__BB9_9:
	setp.eq.s32 	%p32, %r23, 0;
	@%p32 bra 	$L__BB9_14;
	setp.eq.s32 	%p33, %r23, 1;
	@%p33 bra 	$L__BB9_12;
	mul.wide.s32 	%rd56, %r315, 4;
	add.s64 	%rd57, %rd1, %rd56;
	ld.global.nc.u32 	%r165, [%rd57];
	mul.wide.s32 	%rd58, %r165, 4;
	add.s64 	%rd59, %rd3, %rd58;
	ld.global.u32 	%r166, [%rd59];
	setp.eq.s32 	%p34, %r166, %r4;
	selp.u32 	%r167, 1, 0, %p34;
	add.s32 	%r168, %r328, %r167;
	setp.eq.s32 	%p35, %r166, %r3;
	selp.u32 	%r169, 1, 0, %p35;
	add.s32 	%r170, %r329, %r169;
	ld.global.nc.u32 	%r171, [%rd57+4];
	mul.wide.s32 	%rd60, %r171, 4;
	add.s64 	%rd61, %rd3, %rd60;
	ld.global.u32 	%r172, [%rd61];
	setp.eq.s32 	%p36, %r172, %r4;
	selp.u32 	%r173, 1, 0, %p36;
	add.s32 	%r328, %r168, %r173;
	setp.eq.s32 	%p37, %r172, %r3;
	selp.u32 	%r174, 1, 0, %p37;
	add.s32 	%r329, %r170, %r174;
	add.s32 	%r315, %r315, 2;
$L__BB9_12:
	and.b32  	%r175, %r7, 1;
	setp.eq.b32 	%p38, %r175, 1;
	not.pred 	%p39, %p38;
	@%p39 bra 	$L__BB9_14;
	mul.wide.s32 	%rd62, %r315, 4;
	add.s64 	%rd63, %rd1, %rd62;
	ld.global.nc.u32 	%r176, [%rd63];
	mul.wide.s32 	%rd64, %r176, 4;
	add.s64 	%rd65, %rd3, %rd64;
	ld.global.u32 	%r177, [%rd65];
	setp.eq.s32 	%p40, %r177, %r4;
	selp.u32 	%r178, 1, 0, %p40;
	add.s32 	%r328, %r328, %r178;
	setp.eq.s32 	%p41, %r177, %r3;
	selp.u32 	%r179, 1, 0, %p41;
	add.s32 	%r329, %r329, %r179;
$L__BB9_14:
	cvt.rn.f32.u32 	%f5, %r329;
	cvt.rn.f32.u32 	%f6, %r328;
	sub.f32 	%f7, %f5, %f6;
$L__BB9_15:
	setp.le.f32 	%p42, %f7, 0f3F000000;
	setp.lt.f32 	%p43, %f1, 0fBA83126F;
	and.pred  	%p44, %p42, %p43;
	@%p44 bra 	$L__BB9_17;
	setp.gtu.f32 	%p45, %f7, 0f40400000;
	setp.geu.f32 	%p46, %f1, 0fBC23D70A;
	or.pred  	%p47, %p45, %p46;
	@%p47 bra 	$L__BB9_49;
$L__BB9_17:
	add.s64 	%rd6, %rd2, %rd24;
	atom.relaxed.global.cas.b32 	%r180, [%rd6], 0, 1;
	setp.ne.s32 	%p48, %r180, 0;
	@%p48 bra 	$L__BB9_49;
	setp.ge.s32 	%p49, %r336, %r6;
	@%p49 bra 	$L__BB9_35;
	mov.b32 	%r330, 0;
	mov.b16 	%rs4, 0;
	mov.u32 	%r331, %r336;
$L__BB9_20:
	mul.wide.s32 	%rd67, %r331, 4;
	add.s64 	%rd68, %rd1, %rd67;
	ld.global.nc.u32 	%r182, [%rd68];
	mul.wide.s32 	%rd69, %r182, 4;
	add.s64 	%rd70, %rd2, %rd69;
	atom.relaxed.global.cas.b32 	%r183, [%rd70], 0, 1;
	setp.eq.s32 	%p50, %r183, 0;
	@%p50 bra 	$L__BB9_34;
	setp.ge.s32 	%p51, %r336, %r331;
	@%p51 bra 	$L__BB9_48;
	add.s32 	%r184, %r330, -1;
	and.b32  	%r46, %r330, 15;
	setp.lt.u32 	%p52, %r184, 15;
	@%p52 bra 	$L__BB9_25;
	and.b32  	%r185, %r330, -16;
	neg.s32 	%r332, %r185;
$L__BB9_24:
	.pragma "nounroll";
	mul.wide.s32 	%rd71, %r336, 4;
	add.s64 	%rd72, %rd1, %rd71;
	ld.global.nc.u32 	%r186, [%rd72];
	mul.wide.s32 	%rd73, %r186, 4;
	add.s64 	%rd74, %rd2, %rd73;
	atom.global.exch.b32 	%r187, [%rd74], 0;
	ld.global.nc.u32 	%r188, [%rd72+4];
	mul.wide.s32 	%rd75, %r188, 4;
	add.s64 	%rd76, %rd2, %rd75;
	atom.global.exch.b32 	%r189, [%rd76], 0;
	ld.global.nc.u32 	%r190, [%rd72+8];
	mul.wide.s32 	%rd77, %r190, 4;
	add.s64 	%rd78, %rd2, %rd77;
	atom.global.exch.b32 	%r191, [%rd78], 0;
	ld.global.nc.u32 	%r192, [%rd72+12];
	mul.wide.s32 	%rd79, %r192, 4;
	add.s64 	%rd80, %rd2, %rd79;
	atom.global.exch.b32 	%r193, [%rd80], 0;
	ld.global.nc.u32 	%r194, [%rd72+16];
	mul.wide.s32 	%rd81, %r194, 4;
	add.s64 	%rd82, %rd2, %rd81;
	atom.global.exch.b32 	%r195, [%rd82], 0;
	ld.global.nc.u32 	%r196, [%rd72+20];
	mul.wide.s32 	%rd83, %r196, 4;
	add.s64 	%rd84, %rd2, %rd83;
	atom.global.exch.b32 	%r197, [%rd84], 0;
	ld.global.nc.u32 	%r198, [%rd72+24];
	mul.wide.s32 	%rd85, %r198, 4;
	add.s64 	%rd86, %rd2, %rd85;
	atom.global.exch.b32 	%r199, [%rd86], 0;
	ld.global.nc.u32 	%r200, [%rd72+28];
	mul.wide.s32 	%rd87, %r200, 4;
	add.s64 	%rd88, %rd2, %rd87;
	atom.global.exch.b32 	%r201, [%rd88], 0;
	ld.global.nc.u32 	%r202, [%rd72+32];
	mul.wide.s32 	%rd89, %r202, 4;
	add.s64 	%rd90, %rd2, %rd89;
	atom.global.exch.b32 	%r203, [%rd90], 0;
	ld.global.nc.u32 	%r204, [%rd72+36];
	mul.wide.s32 	%rd91, %r204, 4;
	add.s64 	%rd92, %rd2, %rd91;
	atom.global.exch.b32 	%r205, [%rd92], 0;
	ld.global.nc.u32 	%r206, [%rd72+40];
	mul.wide.s32 	%rd93, %r206, 4;
	add.s64 	%rd94, %rd2, %rd93;
	atom.global.exch.b32 	%r207, [%rd94], 0;
	ld.global.nc.u32 	%r208, [%rd72+44];
	mul.wide.s32 	%rd95, %r208, 4;
	add.s64 	%rd96, %rd2, %rd95;
	atom.global.exch.b32 	%r209, [%rd96], 0;
	ld.global.nc.u32 	%r210, [%rd72+48];
	mul.wide.s32 	%rd97, %r210, 4;
	add.s64 	%rd98, %rd2, %rd97;
	atom.global.exch.b32 	%r211, [%rd98], 0;
	ld.global.nc.u32 	%r212, [%rd72+52];
	mul.wide.s32 	%rd99, %r212, 4;
	add.s64 	%rd100, %rd2, %rd99;
	atom.global.exch.b32 	%r213, [%rd100], 0;
	ld.global.nc.u32 	%r214, [%rd72+56];
	mul.wide.s32 	%rd101, %r214, 4;
	add.s64 	%rd102, %rd2, %rd101;
	atom.global.exch.b32 	%r215, [%rd102], 0;
	ld.global.nc.u32 	%r216, [%rd72+60];
	mul.wide.s32 	%rd103, %r216, 4;
	add.s64 	%rd104, %rd2, %rd103;
	atom.global.exch.b32 	%r217, [%rd104], 0;
	add.s32 	%r336, %r336, 16;
	add.s32 	%r332, %r332, 16;
	setp.eq.s32 	%p53, %r332, 0;
	@%p53 bra 	$L__BB9_25;
	bra.uni 	$L__BB9_24;
$L__BB9_25:
	setp.eq.s32 	%p54, %r46, 0;
	@%p54 bra 	$L__BB9_48;
	and.b32  	%r74, %r330, 7;
	setp.lt.u32 	%p55, %r46, 8;
	@%p55 bra 	$L__BB9_28;
	mul.wide.s32 	%rd105, %r336, 4;
	add.s64 	%rd106, %rd1, %rd105;
	ld.global.nc.u32 	%r218, [%rd106];
	mul.wide.s32 	%rd107, %r218, 4;
	add.s64 	%rd108, %rd2, %rd107;
	atom.global.exch.b32 	%r219, [%rd108], 0;
	ld.global.nc.u32 	%r220, [%rd106+4];
	mul.wide.s32 	%rd109, %r220, 4;
	add.s64 	%rd110, %rd2, %rd109;
	atom.global.exch.b32 	%r221, [%rd110], 0;
	ld.global.nc.u32 	%r222, [%rd106+8];
	mul.wide.s32 	%rd111, %r222, 4;
	add.s64 	%rd112, %rd2, %rd111;
	atom.global.exch.b32 	%r223, [%rd112], 0;
	ld.global.nc.u32 	%r224, [%rd106+12];
	mul.wide.s32 	%rd113, %r224, 4;
	add.s64 	%rd114, %rd2, %rd113;
	atom.global.exch.b32 	%r225, [%rd114], 0;
	ld.global.nc.u32 	%r226, [%rd106+16];
	mul.wide.s32 	%rd115, %r226, 4;
	add.s64 	%rd116, %rd2, %rd115;
	atom.global.exch.b32 	%r227, [%rd116], 0;
	ld.global.nc.u32 	%r228, [%rd106+20];
	mul.wide.s32 	%rd117, %r228, 4;
	add.s64 	%rd118, %rd2, %rd117;
	atom.global.exch.b32 	%r229, [%rd118], 0;
	ld.global.nc.u32 	%r230, [%rd106+24];
	mul.wide.s32 	%rd119, %r230, 4;
	add.s64 	%rd120, %rd2, %rd119;
	atom.global.exch.b32 	%r231, [%rd120], 0;
	ld.global.nc.u32 	%r232, [%rd106+28];
	mul.wide.s32 	%rd121, %r232, 4;
	add.s64 	%rd122, %rd2, %rd121;
	atom.global.exch.b32 	%r233, [%rd122], 0;
	add.s32 	%r336, %r336, 8;
$L__BB9_28:
	setp.eq.s32 	%p56, %r74, 0;
	@%p56 bra 	$L__BB9_48;
	setp.lt.u32 	%p57, %r74, 4;
	@%p57 bra 	$L__BB9_31;
	mul.wide.s32 	%rd123, %r336, 4;
	add.s64 	%rd124, %rd1, %rd123;
	ld.global.nc.u32 	%r234, [%rd124];
	mul.wide.s32 	%rd125, %r234, 4;
	add.s64 	%rd126, %rd2, %rd125;
	atom.global.exch.b32 	%r235, [%rd126], 0;
	ld.global.nc.u32 	%r236, [%rd124+4];
	mul.wide.s32 	%rd127, %r236, 4;
	add.s64 	%rd128, %rd2, %rd127;
	atom.global.exch.b32 	%r237, [%rd128], 0;
	ld.global.nc.u32 	%r238, [%rd124+8];
	mul.wide.s32 	%rd129, %r238, 4;
	add.s64 	%rd130, %rd2, %rd129;
	atom.global.exch.b32 	%r239, [%rd130], 0;
	ld.global.nc.u32 	%r240, [%rd124+12];
	mul.wide.s32 	%rd131, %r240, 4;
	add.s64 	%rd132, %rd2, %rd131;
	atom.global.exch.b32 	%r241, [%rd132], 0;
	add.s32 	%r336, %r336, 4;
$L__BB9_31:
	and.b32  	%r242, %r330, 3;
	setp.eq.s32 	%p58, %r242, 0;
	@%p58 bra 	$L__BB9_48;
	cvt.u32.u16 	%r243, %rs4;
	and.b32  	%r244, %r243, 3;
	neg.s32 	%r344, %r244;
$L__BB9_33:
	.pragma "nounroll";
	mul.wide.s32 	%rd133, %r336, 4;
	add.s64 	%rd134, %rd1, %rd133;
	ld.global.nc.u32 	%r245, [%rd134];
	mul.wide.s32 	%rd135, %r245, 4;
	add.s64 	%rd136, %rd2, %rd135;
	atom.global.exch.b32 	%r246, [%rd136], 0;
	add.s32 	%r336, %r336, 1;
	add.s32 	%r344, %r344, 1;
	setp.ne.s32 	%p59, %r344, 0;
	@%p59 bra 	$L__BB9_33;
	bra.uni 	$L__BB9_48;
$L__BB9_34:
	add.s32 	%r331, %r331, 1;
	setp.ne.s32 	%p60, %r331, %r6;
	add.s32 	%r330, %r330, 1;
	add.s16 	%rs4, %rs4, 1;
	@%p60 bra 	$L__BB9_20;
$L__BB9_35:
	setp.ge.s32 	%p61, %r336, %r6;
	st.global.u32 	[%rd4], %r3;
	cvta.to.global.u64 	%rd137, %rd11;
	atom.global.add.u32 	%r247, [%rd137], 1;
	@%p61 bra 	$L__BB9_48;
	sub.s32 	%r54, %r6, %r336;
	and.b32  	%r55, %r54, 15;
	sub.s32 	%r248, %r336, %r6;
	setp.gt.u32 	%p62, %r248, -16;
	@%p62 bra 	$L__BB9_39;
	and.b32  	%r249, %r54, -16;
	neg.s32 	%r334, %r249;
	add.s64 	%rd7, %rd1, 32;
$L__BB9_38:
	.pragma "nounroll";
	mul.wide.s32 	%rd138, %r336, 4;
	add.s64 	%rd139, %rd7, %rd138;
	ld.global.nc.u32 	%r250, [%rd139+-32];
	mul.wide.s32 	%rd140, %r250, 4;
	add.s64 	%rd141, %rd2, %rd140;
	atom.global.exch.b32 	%r251, [%rd141], 0;
	ld.global.nc.u32 	%r252, [%rd139+-28];
	mul.wide.s32 	%rd142, %r252, 4;
	add.s64 	%rd143, %rd2, %rd142;
	atom.global.exch.b32 	%r253, [%rd143], 0;
	ld.global.nc.u32 	%r254, [%rd139+-24];
	mul.wide.s32 	%rd144, %r254, 4;
	add.s64 	%rd145, %rd2, %rd144;
	atom.global.exch.b32 	%r255, [%rd145], 0;
	ld.global.nc.u32 	%r256, [%rd139+-20];
	mul.wide.s32 	%rd146, %r256, 4;
	add.s64 	%rd147, %rd2, %rd146;
	atom.global.exch.b32 	%r257, [%rd147], 0;
	ld.global.nc.u32 	%r258, [%rd139+-16];
	mul.wide.s32 	%rd148, %r258, 4;
	add.s64 	%rd149, %rd2, %rd148;
	atom.global.exch.b32 	%r259, [%rd149], 0;
	ld.global.nc.u32 	%r260, [%rd139+-12];
	mul.wide.s32 	%rd150, %r260, 4;
	add.s64 	%rd151, %rd2, %rd150;
	atom.global.exch.b32 	%r261, [%rd151], 0;
	ld.global.nc.u32 	%r262, [%rd139+-8];
	mul.wide.s32 	%rd152, %r262, 4;
	add.s64 	%rd153, %rd2, %rd152;
	atom.global.exch.b32 	%r263, [%rd153], 0;
	ld.global.nc.u32 	%r264, [%rd139+-4];
	mul.wide.s32 	%rd154, %r264, 4;
	add.s64 	%rd155, %rd2, %rd154;
	atom.global.exch.b32 	%r265, [%rd155], 0;
	ld.global.nc.u32 	%r266, [%rd139];
	mul.wide.s32 	%rd156, %r266, 4;
	add.s64 	%rd157, %rd2, %rd156;
	atom.global.exch.b32 	%r267, [%rd157], 0;
	ld.global.nc.u32 	%r268, [%rd139+4];
	mul.wide.s32 	%rd158, %r268, 4;
	add.s64 	%rd159, %rd2, %rd158;
	atom.global.exch.b32 	%r269, [%rd159], 0;
	ld.global.nc.u32 	%r270, [%rd139+8];
	mul.wide.s32 	%rd160, %r270, 4;
	add.s64 	%rd161, %rd2, %rd160;
	atom.global.exch.b32 	%r271, [%rd161], 0;
	ld.global.nc.u32 	%r272, [%rd139+12];
	mul.wide.s32 	%rd162, %r272, 4;
	add.s64 	%rd163, %rd2, %rd162;
	atom.global.exch.b32 	%r273, [%rd163], 0;
	ld.global.nc.u32 	%r274, [%rd139+16];
	mul.wide.s32 	%rd164, %r274, 4;
	add.s64 	%rd165, %rd2, %rd164;
	atom.global.exch.b32 	%r275, [%rd165], 0;
	ld.global.nc.u32 	%r276, [%rd139+20];
	mul.wide.s32 	%rd166, %r276, 4;
	add.s64 	%rd167, %rd2, %rd166;
	atom.global.exch.b32 	%r277, [%rd167], 0;
	ld.global.nc.u32 	%r278, [%rd139+24];
	mul.wide.s32 	%rd168, %r278, 4;
	add.s64 	%rd169, %rd2, %rd168;
	atom.global.exch.b32 	%r279, [%rd169], 0;
	ld.global.nc.u32 	%r280, [%rd139+28];
	mul.wide.s32 	%rd170, %r280, 4;
	add.s64 	%rd171, %rd2, %rd170;
	atom.global.exch.b32 	%r281, [%rd171], 0;
	add.s32 	%r336, %r336, 16;
	add.s32 	%r334, %r334, 16;
	setp.ne.s32 	%p63, %r334, 0;
	@%p63 bra 	$L__BB9_38;
$L__BB9_39:
	setp.eq.s32 	%p64, %r55, 0;
	@%p64 bra 	$L__BB9_48;
	and.b32  	%r62, %r54, 7;
	setp.lt.u32 	%p65, %r55, 8;
	@%p65 bra 	$L__BB9_42;
	mul.wide.s32 	%rd172, %r336, 4;
	add.s64 	%rd173, %rd1, %rd172;
	ld.global.nc.u32 	%r282, [%rd173];
	mul.wide.s32 	%rd174, %r282, 4;
	add.s64 	%rd175, %rd2, %rd174;
	atom.global.exch.b32 	%r283, [%rd175], 0;
	ld.global.nc.u32 	%r284, [%rd173+4];
	mul.wide.s32 	%rd176, %r284, 4;
	add.s64 	%rd177, %rd2, %rd176;
	atom.global.exch.b32 	%r285, [%rd177], 0;
	ld.global.nc.u32 	%r286, [%rd173+8];
	mul.wide.s32 	%rd178, %r286, 4;
	add.s64 	%rd179, %rd2, %rd178;
	atom.global.exch.b32 	%r287, [%rd179], 0;
	ld.global.nc.u32 	%r288, [%rd173+12];
	mul.wide.s32 	%rd180, %r288, 4;
	add.s64 	%rd181, %rd2, %rd180;
	atom.global.exch.b32 	%r289, [%rd181], 0;
	ld.global.nc.u32 	%r290, [%rd173+16];
	mul.wide.s32 	%rd182, %r290, 4;
	add.s64 	%rd183, %rd2, %rd182;
	atom.global.exch.b32 	%r291, [%rd183], 0;
	ld.global.nc.u32 	%r292, [%rd173+20];
	mul.wide.s32 	%rd184, %r292, 4;
	add.s64 	%rd185, %rd2, %rd184;
	atom.global.exch.b32 	%r293, [%rd185], 0;
	ld.global.nc.u32 	%r294, [%rd173+24];
	mul.wide.s32 	%rd186, %r294, 4;
	add.s64 	%rd187, %rd2, %rd186;
	atom.global.exch.b32 	%r295, [%rd187], 0;
	ld.global.nc.u32 	%r296, [%rd173+28];
	mul.wide.s32 	%rd188, %r296, 4;
	add.s64 	%rd189, %rd2, %rd188;
	atom.global.exch.b32 	%r297, [%rd189], 0;
	add.s32 	%r336, %r336, 8;
$L__BB9_42:
	setp.eq.s32 	%p66, %r62, 0;
	@%p66 bra 	$L__BB9_48;
	and.b32  	%r65, %r54, 3;
	setp.lt.u32 	%p67, %r62, 4;
	@%p67 bra 	$L__BB9_45;
	mul.wide.s32 	%rd190, %r336, 4;
	add.s64 	%rd191, %rd1, %rd190;
	ld.global.nc.u32 	%r298, [%rd191];
	mul.wide.s32 	%rd192, %r298, 4;
	add.s64 	%rd193, %rd2, %rd192;
	atom.global.exch.b32 	%r299, [%rd193], 0;
	ld.global.nc.u32 	%r300, [%rd191+4];
	mul.wide.s32 	%rd194, %r300, 4;
	add.s64 	%rd195, %rd2, %rd194;
	atom.global.exch.b32 	%r301, [%rd195], 0;
	ld.global.nc.u32 	%r302, [%rd191+8];
	mul.wide.s32 	%rd196, %r302, 4;
	add.s64 	%rd197, %rd2, %rd196;
	atom.global.exch.b32 	%r303, [%rd197], 0;
	ld.global.nc.u32 	%r304, [%rd191+12];
	mul.wide.s32 	%rd198, %r304, 4;
	add.s64 	%rd199, %rd2, %rd198;
	atom.global.exch.b32 	%r305, [%rd199], 0;
	add.s32 	%r336, %r336, 4;
$L__BB9_45:
	setp.eq.s32 	%p68, %r65, 0;
	@%p68 bra 	$L__BB9_48;
	neg.s32 	%r339, %r65;
$L__BB9_47:
	.pragma "nounroll";
	mul.wide.s32 	%rd200, %r336, 4;
	add.s64 	%rd201, %rd1, %rd200;
	ld.global.nc.u32 	%r306, [%rd201];
	mul.wide.s32 	%rd202, %r306, 4;
	add.s64 	%rd203, %rd2, %rd202;
	atom.global.exch.b32 	%r307, [%rd203], 0;
	add.s32 	%r336, %r336, 1;
	add.s32 	%r339, %r339, 1;
	setp.eq.s32 	%p69, %r339, 0;
	@%p69 bra 	$L__BB9_48;
	bra.uni 	$L__BB9_47;
$L__BB9_48:
	atom.global.exch.b32 	%r308, [%rd6], 0;
$L__BB9_49:
	ret;

}
	// .globl	apply_moves_with_locking_f64
.visible .entry apply_moves_with_locking_f64(
	.param .u64 .ptr .align 1 apply_moves_with_locking_f64_param_0,
	.param .u64 .ptr .align 1 apply_moves_with_locking_f64_param_1,
	.param .u64 .ptr .align 1 apply_moves_with_locking_f64_param_2,
	.param .u64 .ptr .align 1 apply_moves_with_locking_f64_param_3,
	.param .u32 apply_moves_with_locking_f64_param_4,
	.param .u32 apply_moves_with_locking_f64_param_5,
	.param .u64 .ptr .align 1 apply_moves_with_locking_f64_param_6,
	.param .u64 .ptr .align 1 apply_moves_with_locking_f64_param_7,
	.param .u64 .ptr .align 1 apply_moves_with_locking_f64_param_8,
	.param .u64 .ptr .align 1 apply_moves_with_locking_f64_param_9,
	.param .u64 .ptr .align 1 apply_moves_with_locking_f64_param_10,
	.param .u64 .ptr .align 1 apply_moves_with_locking_f64_param_11
)
{
	.reg .pred 	%p<75>;
	.reg .b16 	%rs<5>;
	.reg .b32 	%r<251>;
	.reg .b64 	%rd<252>;
	.reg .b64 	%fd<160>;

	ld.param.u64 	%rd15, [apply_moves_with_locking_f64_param_0];
	ld.param.u32 	%r62, [apply_moves_with_locking_f64_param_4];
	ld.param.u64 	%rd16, [apply_moves_with_locking_f64_param_6];
	ld.param.u64 	%rd17, [apply_moves_with_locking_f64_param_9];
	cvta.to.global.u64 	%rd1, %rd17;
	cvta.to.global.u64 	%rd2, %rd16;
	cvta.to.global.u64 	%rd3, %rd15;
	mov.u32 	%r63, %ctaid.x;
	mov.u32 	%r64, %ntid.x;
	mov.u32 	%r65, %tid.x;
	mad.lo.s32 	%r1, %r63, %r64, %r65;
	setp.ge.s32 	%p3, %r1, %r62;
	@%p3 bra 	$L__BB10_48;
	ld.param.u32 	%r229, [apply_moves_with_locking_f64_param_5];
	ld.param.u64 	%rd244, [apply_moves_with_locking_f64_param_3];
	ld.param.u64 	%rd243, [apply_moves_with_locking_f64_param_2];
	ld.param.u64 	%rd242, [apply_moves_with_locking_f64_param_1];
	cvta.to.global.u64 	%rd18, %rd242;
	cvta.to.global.u64 	%rd19, %rd243;
	cvta.to.global.u64 	%rd20, %rd244;
	mul.wide.s32 	%rd21, %r1, 4;
	add.s64 	%rd22, %rd18, %rd21;
	ld.global.nc.u32 	%r2, [%rd22];
	add.s64 	%rd23, %rd19, %rd21;
	ld.global.nc.u32 	%r3, [%rd23];
	mad.lo.s32 	%r66, %r229, %r1, %r3;
	mul.wide.s32 	%rd24, %r66, 8;
	add.s64 	%rd4, %rd20, %rd24;
	mul.wide.s32 	%rd25, %r2, 4;
	add.s64 	%rd5, %rd3, %rd25;
	ld.global.u32 	%r4, [%rd5];
	setp.eq.s32 	%p4, %r3, %r4;
	@%p4 bra 	$L__BB10_48;
	ld.param.u64 	%rd246, [apply_moves_with_locking_f64_param_8];
	ld.global.nc.f64 	%fd1, [%rd4];
	cvta.to.global.u64 	%rd26, %rd246;
	add.s64 	%rd28, %rd26, %rd25;
	ld.global.nc.u32 	%r241, [%rd28];
	ld.global.nc.u32 	%r6, [%rd28+4];
	setp.ge.s32 	%p6, %r241, %r6;
	mov.pred 	%p74, -1;
	@%p6 bra 	$L__BB10_15;
	ld.param.u64 	%rd251, [apply_moves_with_locking_f64_param_11];
	cvta.to.global.u64 	%rd29, %rd251;
	add.s64 	%rd31, %rd29, %rd25;
	ld.global.nc.u32 	%r7, [%rd31];
	sub.s32 	%r8, %r6, %r241;
	sub.s32 	%r67, %r241, %r6;
	setp.gt.u32 	%p7, %r67, -8;
	mov.f64 	%fd159, 0d0000000000000000;
	mov.u32 	%r232, %r241;
	mov.f64 	%fd158, %fd159;
	@%p7 bra 	$L__BB10_6;
	and.b32  	%r68, %r8, -8;
	neg.s32 	%r230, %r68;
	mov.f64 	%fd159, 0d0000000000000000;
	mov.u32 	%r232, %r241;
$L__BB10_5:
	.pragma "nounroll";
	ld.param.u64 	%rd247, [apply_moves_with_locking_f64_param_10];
	setp.eq.s32 	%p8, %r7, 0;
	mul.wide.s32 	%rd32, %r232, 4;
	add.s64 	%rd33, %rd1, %rd32;
	ld.global.nc.u32 	%r69, [%rd33];
	mul.wide.s32 	%rd34, %r69, 4;
	add.s64 	%rd35, %rd3, %rd34;
	ld.global.u32 	%r70, [%rd35];
	cvta.to.global.u64 	%rd36, %rd247;
	mul.wide.s32 	%rd37, %r69, 8;
	add.s64 	%rd38, %rd36, %rd37;
	ld.global.nc.f64 	%fd29, [%rd38];
	fma.rn.f64 	%fd30, %fd29, 0d3FE0000000000000, 0d3FF0000000000000;
	mul.f64 	%fd31, %fd30, 0d3FF3333333333333;
	selp.f64 	%fd32, %fd30, %fd31, %p8;
	setp.eq.s32 	%p9, %r70, %r4;
	add.f64 	%fd33, %fd158, %fd32;
	selp.f64 	%fd34, %fd33, %fd158, %p9;
	setp.eq.s32 	%p10, %r70, %r3;
	add.f64 	%fd35, %fd159, %fd32;
	selp.f64 	%fd36, %fd35, %fd159, %p10;
	ld.global.nc.u32 	%r71, [%rd33+4];
	mul.wide.s32 	%rd39, %r71, 4;
	add.s64 	%rd40, %rd3, %rd39;
	ld.global.u32 	%r72, [%rd40];
	mul.wide.s32 	%rd41, %r71, 8;
	add.s64 	%rd42, %rd36, %rd41;
	ld.global.nc.f64 	%fd37, [%rd42];
	fma.rn.f64 	%fd38, %fd37, 0d3FE0000000000000, 0d3FF0000000000000;
	mul.f64 	%fd39, %fd38, 0d3FF3333333333333;
	selp.f64 	%fd40, %fd38, %fd39, %p8;
	setp.eq.s32 	%p11, %r72, %r4;
	add.f64 	%fd41, %fd34, %fd40;
	selp.f64 	%fd42, %fd41, %fd34, %p11;
	setp.eq.s32 	%p12, %r72, %r3;
	add.f64 	%fd43, %fd36, %fd40;
	selp.f64 	%fd44, %fd43, %fd36, %p12;
	ld.global.nc.u32 	%r73, [%rd33+8];
	mul.wide.s32 	%rd43, %r73, 4;
	add.s64 	%rd44, %rd3, %rd43;
	ld.global.u32 	%r74, [%rd44];
	mul.wide.s32 	%rd45, %r73, 8;
	add.s64 	%rd46, %rd36, %rd45;
	ld.global.nc.f64 	%fd45, [%rd46];
	fma.rn.f64 	%fd46, %fd45, 0d3FE0000000000000, 0d3FF0000000000000;
	mul.f64 	%fd47, %fd46, 0d3FF3333333333333;
	selp.f64 	%fd48, %fd46, %fd47, %p8;
	setp.eq.s32 	%p13, %r74, %r4;
	add.f64 	%fd49, %fd42, %fd48;
	selp.f64 	%fd50, %fd49, %fd42, %p13;
	setp.eq.s32 	%p14, %r74, %r3;
	add.f64 	%fd51, %fd44, %fd48;
	selp.f64 	%fd52, %fd51, %fd44, %p14;
	ld.global.nc.u32 	%r75, [%rd33+12];
	mul.wide.s32 	%rd47, %r75, 4;
	add.s64 	%rd48, %rd3, %rd47;
	ld.global.u32 	%r76, [%rd48];
	mul.wide.s32 	%rd49, %r75, 8;
	add.s64 	%rd50, %rd36, %rd49;
	ld.global.nc.f64 	%fd53, [%rd50];
	fma.rn.f64 	%fd54, %fd53, 0d3FE0000000000000, 0d3FF0000000000000;
	mul.f64 	%fd55, %fd54, 0d3FF3333333333333;
	selp.f64 	%fd56, %fd54, %fd55, %p8;
	setp.eq.s32 	%p15, %r76, %r4;
	add.f64 	%fd57, %fd50, %fd56;
	selp.f64 	%fd58, %fd57, %fd50, %p15;
	setp.eq.s32 	%p16, %r76, %r3;
	add.f64 	%fd59, %fd52, %fd56;
	selp.f64 	%fd60, %fd59, %fd52, %p16;
	ld.global.nc.u32 	%r77, [%rd33+16];
	mul.wide.s32 	%rd51, %r77, 4;
	add.s64 	%rd52, %rd3, %rd51;
	ld.global.u32 	%r78, [%rd52];
	mul.wide.s32 	%rd53, %r77, 8;
	add.s64 	%rd54, %rd36, %rd53;
	ld.global.nc.f64 	%fd61, [%rd54];
	fma.rn.f64 	%fd62, %fd61, 0d3FE0000000000000, 0d3FF0000000000000;
	mul.f64 	%fd63, %fd62, 0d3FF3333333333333;
	selp.f64 	%fd64, %fd62, %fd63, %p8;
	setp.eq.s32 	%p17, %r78, %r4;
	add.f64 	%fd65, %fd58, %fd64;
	selp.f64 	%fd66, %fd65, %fd58, %p17;
	setp.eq.s32 	%p18, %r78, %r3;
	add.f64 	%fd67, %fd60, %fd64;
	selp.f64 	%fd68, %fd67, %fd60, %p18;
	ld.global.nc.u32 	%r79, [%rd33+20];
	mul.wide.s32 	%rd55, %r79, 4;
	add.s64 	%rd56, %rd3, %rd55;
	ld.global.u32 	%r80, [%rd56];
	mul.wide.s32 	%rd57, %r79, 8;
	add.s64 	%rd58, %rd36, %rd57;
	ld.global.nc.f64 	%fd69, [%rd58];
	fma.rn.f64 	%fd70, %fd69, 0d3FE0000000000000, 0d3FF0000000000000;
	mul.f64 	%fd71, %fd70, 0d3FF3333333333333;
	selp.f64 	%fd72, %fd70, %fd71, %p8;
	setp.eq.s32 	%p19, %r80, %r4;
	add.f64 	%fd73, %fd66, %fd72;
	selp.f64 	%fd74, %fd73, %fd66, %p19;
	setp.eq.s32 	%p20, %r80, %r3;
	add.f64 	%fd75, %fd68, %fd72;
	selp.f64 	%fd76, %fd75, %fd68, %p20;
	ld.global.nc.u32 	%r81, [%rd33+24];
	mul.wide.s32 	%rd59, %r81, 4;
	add.s64 	%rd60, %rd3, %rd59;
	ld.global.u32 	%r82, [%rd60];
	mul.wide.s32 	%rd61, %r81, 8;
	add.s64 	%rd62, %rd36, %rd61;
	ld.global.nc.f64 	%fd77, [%rd62];
	fma.rn.f64 	%fd78, %fd77, 0d3FE0000000000000, 0d3FF0000000000000;
	mul.f64 	%fd79, %fd78, 0d3FF3333333333333;
	selp.f64 	%fd80, %fd78, %fd79, %p8;
	setp.eq.s32 	%p21, %r82, %r4;
	add.f64 	%fd81, %fd74, %fd80;
	selp.f64 	%fd82, %fd81, %fd74, %p21;
	setp.eq.s32 	%p22, %r82, %r3;
	add.f64 	%fd83, %fd76, %fd80;
	selp.f64 	%fd84, %fd83, %fd76, %p22;
	ld.global.nc.u32 	%r83, [%rd33+28];
	mul.wide.s32 	%rd63, %r83, 4;
	add.s64 	%rd64, %rd3, %rd63;
	ld.global.u32 	%r84, [%rd64];
	mul.wide.s32 	%rd65, %r83, 8;
	add.s64 	%rd66, %rd36, %rd65;
	ld.global.nc.f64 	%fd85, [%rd66];
	fma.rn.f64 	%fd86, %fd85, 0d3FE0000000000000, 0d3FF0000000000000;
	mul.f64 	%fd87, %fd86, 0d3FF3333333333333;
	selp.f64 	%fd88, %fd86, %fd87, %p8;
	setp.eq.s32 	%p23, %r84, %r4;
	add.f64 	%fd89, %fd82, %fd88;
	selp.f64 	%fd158, %fd89, %fd82, %p23;
	setp.eq.s32 	%p24, %r84, %r3;
	add.f64 	%fd90, %fd84, %fd88;
	selp.f64 	%fd159, %fd90, %fd84, %p24;
	add.s32 	%r232, %r232, 8;
	add.s32 	%r230, %r230, 8;
	setp.ne.s32 	%p25, %r230, 0;
	@%p25 bra 	$L__BB10_5;
$L__BB10_6:
	and.b32  	%r15, %r8, 7;
	setp.eq.s32 	%p26, %r15, 0;
	@%p26 bra 	$L__BB10_14;
	setp.lt.u32 	%p27, %r15, 4;
	@%p27 bra 	$L__BB10_9;
	ld.param.u64 	%rd248, [apply_moves_with_locking_f64_param_10];
	setp.eq.s32 	%p28, %r7, 0;
	mul.wide.s32 	%rd67, %r232, 4;
	add.s64 	%rd68, %rd1, %rd67;
	ld.global.nc.u32 	%r85, [%rd68];
	mul.wide.s32 	%rd69, %r85, 4;
	add.s64 	%rd70, %rd3, %rd69;
	ld.global.u32 	%r86, [%rd70];
	cvta.to.global.u64 	%rd71, %rd248;
	mul.wide.s32 	%rd72, %r85, 8;
	add.s64 	%rd73, %rd71, %rd72;
	ld.global.nc.f64 	%fd92, [%rd73];
	fma.rn.f64 	%fd93, %fd92, 0d3FE0000000000000, 0d3FF0000000000000;
	mul.f64 	%fd94, %fd93, 0d3FF3333333333333;
	selp.f64 	%fd95, %fd93, %fd94, %p28;
	setp.eq.s32 	%p29, %r86, %r4;
	add.f64 	%fd96, %fd158, %fd95;
	selp.f64 	%fd97, %fd96, %fd158, %p29;
	setp.eq.s32 	%p30, %r86, %r3;
	add.f64 	%fd98, %fd159, %fd95;
	selp.f64 	%fd99, %fd98, %fd159, %p30;
	ld.global.nc.u32 	%r87, [%rd68+4];
	mul.wide.s32 	%rd74, %r87, 4;
	add.s64 	%rd75, %rd3, %rd74;
	ld.global.u32 	%r88, [%rd75];
	mul.wide.s32 	%rd76, %r87, 8;
	add.s64 	%rd77, %rd71, %rd76;
	ld.global.nc.f64 	%fd100, [%rd77];
	fma.rn.f64 	%fd101, %fd100, 0d3FE0000000000000, 0d3FF0000000000000;
	mul.f64 	%fd102, %fd101, 0d3FF3333333333333;
	selp.f64 	%fd103, %fd101, %fd102, %p28;
	setp.eq.s32 	%p31, %r88, %r4;
	add.f64 	%fd104, %fd97, %fd103;
	selp.f64 	%fd105, %fd104, %fd97, %p31;
	setp.eq.s32 	%p32, %r88, %r3;
	add.f64 	%fd106, %fd99, %fd103;
	selp.f64 	%fd107, %fd106, %fd99, %p32;
	ld.global.nc.u32 	%r89, [%rd68+8];
	mul.wide.s32 	%rd78, %r89, 4;
	add.s64 	%rd79, %rd3, %rd78;
	ld.global.u32 	%r90, [%rd79];
	mul.wide.s32 	%rd80, %r89, 8;
	add.s64 	%rd81, %rd71, %rd80;
	ld.global.nc.f64 	%fd108, [%rd81];
	fma.rn.f64 	%fd109, %fd108, 0d3FE0000000000000, 0d3FF0000000000000;
	mul.f64 	%fd110, %fd109, 0d3FF3333333333333;
	selp.f64 	%fd111, %fd109, %fd110, %p28;
	setp.eq.s32 	%p33, %r90, %r4;
	add.f64 	%fd112, %fd105, %fd111;
	selp.f64 	%fd113, %fd112, %fd105, %p33;
	setp.eq.s32 	%p34, %r90, %r3;
	add.f64 	%fd114, %fd107, %fd111;
	selp.f64 	%fd115, %fd114, %fd107, %p34;
	ld.global.nc.u32 	%r91, [%rd68+12];
	mul.wide.s32 	%rd82, %r91, 4;
	add.s64 	%rd83, %rd3, %rd82;
	ld.global.u32 	%r92, [%rd83];
	mul.wide.s32 	%rd84, %r91, 8;
	add.s64 	%rd85, %rd71, %rd84;
	ld.global.nc.f64 	%fd116, [%rd85];
	fma.rn.f64 	%fd117, %fd116, 0d3FE0000000000000, 0d3FF0000000000000;
	mul.f64 	%fd118, %fd117, 0d3FF3333333333333;
	selp.f64 	%fd119, %fd117, %fd118, %p28;
	setp.eq.s32 	%p35, %r92, %r4;
	add.f64 	%fd120, %fd113, %fd119;
	selp.f64 	%fd158, %fd120, %fd113, %p35;
	setp.eq.s32 	%p36, %r92, %r3;
	add.f64 	%fd121, %fd115, %fd119;
	selp.f64 	%fd159, %fd121, %fd115, %p36;
	add.s32 	%r232, %r232, 4;
$L__BB10_9:
	and.b32  	%r18, %r8, 3;
	setp.eq.s32 	%p37, %r18, 0;
	@%p37 bra 	$L__BB10_14;
	setp.eq.s32 	%p38, %r18, 1;
	@%p38 bra 	$L__BB10_12;
	ld.param.u64 	%rd249, [apply_moves_with_locking_f64_param_10];
	setp.eq.s32 	%p39, %r7, 0;
	mul.wide.s32 	%rd86, %r232, 4;
	add.s64 	%rd87, %rd1, %rd86;
	ld.global.nc.u32 	%r93, [%rd87];
	mul.wide.s32 	%rd88, %r93, 4;
	add.s64 	%rd89, %rd3, %rd88;
	ld.global.u32 	%r94, [%rd89];
	cvta.to.global.u64 	%rd90, %rd249;
	mul.wide.s32 	%rd91, %r93, 8;
	add.s64 	%rd92, %rd90, %rd91;
	ld.global.nc.f64 	%fd123, [%rd92];
	fma.rn.f64 	%fd124, %fd123, 0d3FE0000000000000, 0d3FF0000000000000;
	mul.f64 	%fd125, %fd124, 0d3FF3333333333333;
	selp.f64 	%fd126, %fd124, %fd125, %p39;
	setp.eq.s32 	%p40, %r94, %r4;
	add.f64 	%fd127, %fd158, %fd126;
	selp.f64 	%fd128, %fd127, %fd158, %p40;
	setp.eq.s32 	%p41, %r94, %r3;
	add.f64 	%fd129, %fd159, %fd126;
	selp.f64 	%fd130, %fd129, %fd159, %p41;
	ld.global.nc.u32 	%r95, [%rd87+4];
	mul.wide.s32 	%rd93, %r95, 4;
	add.s64 	%rd94, %rd3, %rd93;
	ld.global.u32 	%r96, [%rd94];
	mul.wide.s32 	%rd95, %r95, 8;
	add.s64 	%rd96, %rd90, %rd95;
	ld.global.nc.f64 	%fd131, [%rd96];
	fma.rn.f64 	%fd132, %fd131, 0d3FE0000000000000, 0d3FF0000000000000;
	mul.f64 	%fd133, %fd132, 0d3FF3333333333333;
	selp.f64 	%fd134, %fd132, %fd133, %p39;
	setp.eq.s32 	%p42, %r96, %r4;
	add.f64 	%fd135, %fd128, %fd134;
	selp.f64 	%fd158, %fd135, %fd128, %p42;
	setp.eq.s32 	%p43, %r96, %r3;
	add.f64 	%fd136, %fd130, %fd134;
	selp.f64 	%fd159, %fd136, %fd130, %p43;
	add.s32 	%r232, %r232, 2;
$L__BB10_12:
	and.b32  	%r97, %r8, 1;
	setp.eq.b32 	%p44, %r97, 1;
	not.pred 	%p45, %p44;
	@%p45 bra 	$L__BB10_14;
	ld.param.u64 	%rd250, [apply_moves_with_locking_f64_param_10];
	setp.eq.s32 	%p46, %r7, 0;
	mul.wide.s32 	%rd97, %r232, 4;
	add.s64 	%rd98, %rd1, %rd97;
	ld.global.nc.u32 	%r98, [%rd98];
	mul.wide.s32 	%rd99, %r98, 4;
	add.s64 	%rd100, %rd3, %rd99;
	ld.global.u32 	%r99, [%rd100];
	cvta.to.global.u64 	%rd101, %rd250;
	mul.wide.s32 	%rd102, %r98, 8;
	add.s64 	%rd103, %rd101, %rd102;
	ld.global.nc.f64 	%fd137, [%rd103];
	fma.rn.f64 	%fd138, %fd137, 0d3FE0000000000000, 0d3FF0000000000000;
	mul.f64 	%fd139, %fd138, 0d3FF3333333333333;
	selp.f64 	%fd140, %fd138, %fd139, %p46;
	setp.eq.s32 	%p47, %r99, %r4;
	add.f64 	%fd141, %fd158, %fd140;
	selp.f64 	%fd158, %fd141, %fd158, %p47;
	setp.eq.s32 	%p48, %r99, %r3;
	add.f64 	%fd142, %fd159, %fd140;
	selp.f64 	%fd159, %fd142, %fd159, %p48;
$L__BB10_14:
	sub.f64 	%fd143, %fd159, %fd158;
	setp.le.f64 	%p74, %fd143, 0d0000000000000000;
$L__BB10_15:
	setp.geu.f64 	%p49, %fd1, 0dBF50624DD2F1A9FC;
	not.pred 	%p50, %p74;
	or.pred  	%p51, %p50, %p49;
	@%p51 bra 	$L__BB10_48;
	mul.wide.s32 	%rd104, %r2, 4;
	add.s64 	%rd6, %rd2, %rd104;
	atom.relaxed.global.cas.b32 	%r100, [%rd6], 0, 1;
	setp.ne.s32 	%p52, %r100, 0;
	@%p52 bra 	$L__BB10_48;
	setp.ge.s32 	%p53, %r241, %r6;
	@%p53 bra 	$L__BB10_34;
	mov.b32 	%r235, 0;
	mov.b16 	%rs4, 0;
	mov.u32 	%r236, %r241;
$L__BB10_19:
	mul.wide.s32 	%rd105, %r236, 4;
	add.s64 	%rd106, %rd1, %rd105;
	ld.global.nc.u32 	%r102, [%rd106];
	mul.wide.s32 	%rd107, %r102, 4;
	add.s64 	%rd108, %rd2, %rd107;
	atom.relaxed.global.cas.b32 	%r103, [%rd108], 0, 1;
	setp.eq.s32 	%p54, %r103, 0;
	@%p54 bra 	$L__BB10_33;
	setp.ge.s32 	%p55, %r241, %r236;
	@%p55 bra 	$L__BB10_47;
	add.s32 	%r104, %r235, -1;
	setp.lt.u32 	%p56, %r104, 15;
	@%p56 bra 	$L__BB10_24;
	and.b32  	%r105, %r235, -16;
	neg.s32 	%r237, %r105;
$L__BB10_23:
	.pragma "nounroll";
	mul.wide.s32 	%rd109, %r241, 4;
	add.s64 	%rd110, %rd1, %rd109;
	ld.global.nc.u32 	%r106, [%rd110];
	mul.wide.s32 	%rd111, %r106, 4;
	add.s64 	%rd112, %rd2, %rd111;
	atom.global.exch.b32 	%r107, [%rd112], 0;
	ld.global.nc.u32 	%r108, [%rd110+4];
	mul.wide.s32 	%rd113, %r108, 4;
	add.s64 	%rd114, %rd2, %rd113;
	atom.global.exch.b32 	%r109, [%rd114], 0;
	ld.global.nc.u32 	%r110, [%rd110+8];
	mul.wide.s32 	%rd115, %r110, 4;
	add.s64 	%rd116, %rd2, %rd115;
	atom.global.exch.b32 	%r111, [%rd116], 0;
	ld.global.nc.u32 	%r112, [%rd110+12];
	mul.wide.s32 	%rd117, %r112, 4;
	add.s64 	%rd118, %rd2, %rd117;
	atom.global.exch.b32 	%r113, [%rd118], 0;
	ld.global.nc.u32 	%r114, [%rd110+16];
	mul.wide.s32 	%rd119, %r114, 4;
	add.s64 	%rd120, %rd2, %rd119;
	atom.global.exch.b32 	%r115, [%rd120], 0;
	ld.global.nc.u32 	%r116, [%rd110+20];
	mul.wide.s32 	%rd121, %r116, 4;
	add.s64 	%rd122, %rd2, %rd121;
	atom.global.exch.b32 	%r117, [%rd122], 0;
	ld.global.nc.u32 	%r118, [%rd110+24];
	mul.wide.s32 	%rd123, %r118, 4;
	add.s64 	%rd124, %rd2, %rd123;
	atom.global.exch.b32 	%r119, [%rd124], 0;
	ld.global.nc.u32 	%r120, [%rd110+28];
	mul.wide.s32 	%rd125, %r120, 4;
	add.s64 	%rd126, %rd2, %rd125;
	atom.global.exch.b32 	%r121, [%rd126], 0;
	ld.global.nc.u32 	%r122, [%rd110+32];
	mul.wide.s32 	%rd127, %r122, 4;
	add.s64 	%rd128, %rd2, %rd127;
	atom.global.exch.b32 	%r123, [%rd128], 0;
	ld.global.nc.u32 	%r124, [%rd110+36];
	mul.wide.s32 	%rd129, %r124, 4;
	add.s64 	%rd130, %rd2, %rd129;
	atom.global.exch.b32 	%r125, [%rd130], 0;
	ld.global.nc.u32 	%r126, [%rd110+40];
	mul.wide.s32 	%rd131, %r126, 4;
	add.s64 	%rd132, %rd2, %rd131;
	atom.global.exch.b32 	%r127, [%rd132], 0;
	ld.global.nc.u32 	%r128, [%rd110+44];
	mul.wide.s32 	%rd133, %r128, 4;
	add.s64 	%rd134, %rd2, %rd133;
	atom.global.exch.b32 	%r129, [%rd134], 0;
	ld.global.nc.u32 	%r130, [%rd110+48];
	mul.wide.s32 	%rd135, %r130, 4;
	add.s64 	%rd136, %rd2, %rd135;
	atom.global.exch.b32 	%r131, [%rd136], 0;
	ld.global.nc.u32 	%r132, [%rd110+52];
	mul.wide.s32 	%rd137, %r132, 4;
	add.s64 	%rd138, %rd2, %rd137;
	atom.global.exch.b32 	%r133, [%rd138], 0;
	ld.global.nc.u32 	%r134, [%rd110+56];
	mul.wide.s32 	%rd139, %r134, 4;
	add.s64 	%rd140, %rd2, %rd139;
	atom.global.exch.b32 	%r135, [%rd140], 0;
	ld.global.nc.u32 	%r136, [%rd110+60];
	mul.wide.s32 	%rd141, %r136, 4;
	add.s64 	%rd142, %rd2, %rd141;
	atom.global.exch.b32 	%r137, [%rd142], 0;
	add.s32 	%r241, %r241, 16;
	add.s32 	%r237, %r237, 16;
	setp.eq.s32 	%p57, %r237, 0;
	@%p57 bra 	$L__BB10_24;
	bra.uni 	$L__BB10_23;
$L__BB10_24:
	and.b32  	%r50, %r235, 15;
	setp.eq.s32 	%p58, %r50, 0;
	@%p58 bra 	$L__BB10_47;
	and.b32  	%r51, %r235, 7;
	setp.lt.u32 	%p59, %r50, 8;
	@%p59 bra 	$L__BB10_27;
	mul.wide.s32 	%rd143, %r241, 4;
	add.s64 	%rd144, %rd1, %rd143;
	ld.global.nc.u32 	%r138, [%rd144];
	mul.wide.s32 	%rd145, %r138, 4;
	add.s64 	%rd146, %rd2, %rd145;
	atom.global.exch.b32 	%r139, [%rd146], 0;
	ld.global.nc.u32 	%r140, [%rd144+4];
	mul.wide.s32 	%rd147, %r140, 4;
	add.s64 	%rd148, %rd2, %rd147;
	atom.global.exch.b32 	%r141, [%rd148], 0;
	ld.global.nc.u32 	%r142, [%rd144+8];
	mul.wide.s32 	%rd149, %r142, 4;
	add.s64 	%rd150, %rd2, %rd149;
	atom.global.exch.b32 	%r143, [%rd150], 0;
	ld.global.nc.u32 	%r144, [%rd144+12];
	mul.wide.s32 	%rd151, %r144, 4;
	add.s64 	%rd152, %rd2, %rd151;
	atom.global.exch.b32 	%r145, [%rd152], 0;
	ld.global.nc.u32 	%r146, [%rd144+16];
	mul.wide.s32 	%rd153, %r146, 4;
	add.s64 	%rd154, %rd2, %rd153;
	atom.global.exch.b32 	%r147, [%rd154], 0;
	ld.global.nc.u32 	%r148, [%rd144+20];
	mul.wide.s32 	%rd155, %r148, 4;
	add.s64 	%rd156, %rd2, %rd155;
	atom.global.exch.b32 	%r149, [%rd156], 0;
	ld.global.nc.u32 	%r150, [%rd144+24];
	mul.wide.s32 	%rd157, %r150, 4;
	add.s64 	%rd158, %rd2, %rd157;
	atom.global.exch.b32 	%r151, [%rd158], 0;
	ld.global.nc.u32 	%r152, [%rd144+28];
	mul.wide.s32 	%rd159, %r152, 4;
	add.s64 	%rd160, %rd2, %rd159;
	atom.global.exch.b32 	%r153, [%rd160], 0;
	add.s32 	%r241, %r241, 8;
$L__BB10_27:
	setp.eq.s32 	%p60, %r51, 0;
	@%p60 bra 	$L__BB10_47;
	setp.lt.u32 	%p61, %r51, 4;
	@%p61 bra 	$L__BB10_30;
	mul.wide.s32 	%rd161, %r241, 4;
	add.s64 	%rd162, %rd1, %rd161;
	ld.global.nc.u32 	%r154, [%rd162];
	mul.wide.s32 	%rd163, %r154, 4;
	add.s64 	%rd164, %rd2, %rd163;
	atom.global.exch.b32 	%r155, [%rd164], 0;
	ld.global.nc.u32 	%r156, [%rd162+4];
	mul.wide.s32 	%rd165, %r156, 4;
	add.s64 	%rd166, %rd2, %rd165;
	atom.global.exch.b32 	%r157, [%rd166], 0;
	ld.global.nc.u32 	%r158, [%rd162+8];
	mul.wide.s32 	%rd167, %r158, 4;
	add.s64 	%rd168, %rd2, %rd167;
	atom.global.exch.b32 	%r159, [%rd168], 0;
	ld.global.nc.u32 	%r160, [%rd162+12];
	mul.wide.s32 	%rd169, %r160, 4;
	add.s64 	%rd170, %rd2, %rd169;
	atom.global.exch.b32 	%r161, [%rd170], 0;
	add.s32 	%r241, %r241, 4;
$L__BB10_30:
	and.b32  	%r162, %r235, 3;
	setp.eq.s32 	%p62, %r162, 0;
	@%p62 bra 	$L__BB10_47;
	cvt.u32.u16 	%r163, %rs4;
	and.b32  	%r164, %r163, 3;
	neg.s32 	%r249, %r164;
$L__BB10_32:
	.pragma "nounroll";
	mul.wide.s32 	%rd171, %r241, 4;
	add.s64 	%rd172, %rd1, %rd171;
	ld.global.nc.u32 	%r165, [%rd172];
	mul.wide.s32 	%rd173, %r165, 4;
	add.s64 	%rd174, %rd2, %rd173;
	atom.global.exch.b32 	%r166, [%rd174], 0;
	add.s32 	%r241, %r241, 1;
	add.s32 	%r249, %r249, 1;
	setp.ne.s32 	%p63, %r249, 0;
	@%p63 bra 	$L__BB10_32;
	bra.uni 	$L__BB10_47;
$L__BB10_33:
	add.s32 	%r236, %r236, 1;
	setp.ne.s32 	%p64, %r236, %r6;
	add.s32 	%r235, %r235, 1;
	add.s16 	%rs4, %rs4, 1;
	@%p64 bra 	$L__BB10_19;
$L__BB10_34:
	ld.param.u64 	%rd245, [apply_moves_with_locking_f64_param_7];
	setp.ge.s32 	%p65, %r241, %r6;
	st.global.u32 	[%rd5], %r3;
	cvta.to.global.u64 	%rd175, %rd245;
	atom.global.add.u32 	%r167, [%rd175], 1;
	@%p65 bra 	$L__BB10_47;
	sub.s32 	%r30, %r6, %r241;
	and.b32  	%r31, %r30, 15;
	sub.s32 	%r168, %r241, %r6;
	setp.gt.u32 	%p66, %r168, -16;
	@%p66 bra 	$L__BB10_38;
	and.b32  	%r169, %r30, -16;
	neg.s32 	%r239, %r169;
	add.s64 	%rd7, %rd1, 32;
$L__BB10_37:
	.pragma "nounroll";
	mul.wide.s32 	%rd176, %r241, 4;
	add.s64 	%rd177, %rd7, %rd176;
	ld.global.nc.u32 	%r170, [%rd177+-32];
	mul.wide.s32 	%rd178, %r170, 4;
	add.s64 	%rd179, %rd2, %rd178;
	atom.global.exch.b32 	%r171, [%rd179], 0;
	ld.global.nc.u32 	%r172, [%rd177+-28];
	mul.wide.s32 	%rd180, %r172, 4;
	add.s64 	%rd181, %rd2, %rd180;
	atom.global.exch.b32 	%r173, [%rd181], 0;
	ld.global.nc.u32 	%r174, [%rd177+-24];
	mul.wide.s32 	%rd182, %r174, 4;
	add.s64 	%rd183, %rd2, %rd182;
	atom.global.exch.b32 	%r175, [%rd183], 0;
	ld.global.nc.u32 	%r176, [%rd177+-20];
	mul.wide.s32 	%rd184, %r176, 4;
	add.s64 	%rd185, %rd2, %rd184;
	atom.global.exch.b32 	%r177, [%rd185], 0;
	ld.global.nc.u32 	%r178, [%rd177+-16];
	mul.wide.s32 	%rd186, %r178, 4;
	add.s64 	%rd187, %rd2, %rd186;
	atom.global.exch.b32 	%r179, [%rd187], 0;
	ld.global.nc.u32 	%r180, [%rd177+-12];
	mul.wide.s32 	%rd188, %r180, 4;
	add.s64 	%rd189, %rd2, %rd188;
	atom.global.exch.b32 	%r181, [%rd189], 0;
	ld.global.nc.u32 	%r182, [%rd177+-8];
	mul.wide.s32 	%rd190, %r182, 4;
	add.s64 	%rd191, %rd2, %rd190;
	atom.global.exch.b32 	%r183, [%rd191], 0;
	ld.global.nc.u32 	%r184, [%rd177+-4];
	mul.wide.s32 	%rd192, %r184, 4;
	add.s64 	%rd193, %rd2, %rd192;
	atom.global.exch.b32 	%r185, [%rd193], 0;
	ld.global.nc.u32 	%r186, [%rd177];
	mul.wide.s32 	%rd194, %r186, 4;
	add.s64 	%rd195, %rd2, %rd194;
	atom.global.exch.b32 	%r187, [%rd195], 0;
	ld.global.nc.u32 	%r188, [%rd177+4];
	mul.wide.s32 	%rd196, %r188, 4;
	add.s64 	%rd197, %rd2, %rd196;
	atom.global.exch.b32 	%r189, [%rd197], 0;
	ld.global.nc.u32 	%r190, [%rd177+8];
	mul.wide.s32 	%rd198, %r190, 4;
	add.s64 	%rd199, %rd2, %rd198;
	atom.global.exch.b32 	%r191, [%rd199], 0;
	ld.global.nc.u32 	%r192, [%rd177+12];
	mul.wide.s32 	%rd200, %r192, 4;
	add.s64 	%rd201, %rd2, %rd200;
	atom.global.exch.b32 	%r193, [%rd201], 0;
	ld.global.nc.u32 	%r194, [%rd177+16];
	mul.wide.s32 	%rd202, %r194, 4;
	add.s64 	%rd203, %rd2, %rd202;
	atom.global.exch.b32 	%r195, [%rd203], 0;
	ld.global.nc.u32 	%r196, [%rd177+20];
	mul.wide.s32 	%rd204, %r196, 4;
	add.s64 	%rd205, %rd2, %rd204;
	atom.global.exch.b32 	%r197, [%rd205], 0;
	ld.global.nc.u32 	%r198, [%rd177+24];
	mul.wide.s32 	%rd206, %r198, 4;
	add.s64 	%rd207, %rd2, %rd206;
	atom.global.exch.b32 	%r199, [%rd207], 0;
	ld.global.nc.u32 	%r200, [%rd177+28];
	mul.wide.s32 	%rd208, %r200, 4;
	add.s64 	%rd209, %rd2, %rd208;
	atom.global.exch.b32 	%r201, [%rd209], 0;
	add.s32 	%r241, %r241, 16;
	add.s32 	%r239, %r239, 16;
	setp.ne.s32 	%p67, %r239, 0;
	@%p67 bra 	$L__BB10_37;
$L__BB10_38:
	setp.eq.s32 	%p68, %r31, 0;
	@%p68 bra 	$L__BB10_47;
	and.b32  	%r38, %r30, 7;
	setp.lt.u32 	%p69, %r31, 8;
	@%p69 bra 	$L__BB10_41;
	mul.wide.s32 	%rd210, %r241, 4;
	add.s64 	%rd211, %rd1, %rd210;
	ld.global.nc.u32 	%r202, [%rd211];
	mul.wide.s32 	%rd212, %r202, 4;
	add.s64 	%rd213, %rd2, %rd212;
	atom.global.exch.b32 	%r203, [%rd213], 0;
	ld.global.nc.u32 	%r204, [%rd211+4];
	mul.wide.s32 	%rd214, %r204, 4;
	add.s64 	%rd215, %rd2, %rd214;
	atom.global.exch.b32 	%r205, [%rd215], 0;
	ld.global.nc.u32 	%r206, [%rd211+8];
	mul.wide.s32 	%rd216, %r206, 4;
	add.s64 	%rd217, %rd2, %rd216;
	atom.global.exch.b32 	%r207, [%rd217], 0;
	ld.global.nc.u32 	%r208, [%rd211+12];
	mul.wide.s32 	%rd218, %r208, 4;
	add.s64 	%rd219, %rd2, %rd218;
	atom.global.exch.b32 	%r209, [%rd219], 0;
	ld.global.nc.u32 	%r210, [%rd211+16];
	mul.wide.s32 	%rd220, %r210, 4;
	add.s64 	%rd221, %rd2, %rd220;
	atom.global.exch.b32 	%r211, [%rd221], 0;
	ld.global.nc.u32 	%r212, [%rd211+20];
	mul.wide.s32 	%rd222, %r212, 4;
	add.s64 	%rd223, %rd2, %rd222;
	atom.global.exch.b32 	%r213, [%rd223], 0;
	ld.global.nc.u32 	%r214, [%rd211+24];
	mul.wide.s32 	%rd224, %r214, 4;
	add.s64 	%rd225, %rd2, %rd224;
	atom.global.exch.b32 	%r215, [%rd225], 0;
	ld.global.nc.u32 	%r216, [%rd211+28];
	mul.wide.s32 	%rd226, %r216, 4;
	add.s64 	%rd227, %rd2, %rd226;
	atom.global.exch.b32 	%r217, [%rd227], 0;
	add.s32 	%r241, %r241, 8;
$L__BB10_41:
	setp.eq.s32 	%p70, %r38, 0;
	@%p70 bra 	$L__BB10_47;
	and.b32  	%r41, %r30, 3;
	setp.lt.u32 	%p71, %r38, 4;
	@%p71 bra 	$L__BB10_44;
	mul.wide.s32 	%rd228, %r241, 4;
	add.s64 	%rd229, %rd1, %rd228;
	ld.global.nc.u32 	%r218, [%rd229];
	mul.wide.s32 	%rd230, %r218, 4;
	add.s64 	%rd231, %rd2, %rd230;
	atom.global.exch.b32 	%r219, [%rd231], 0;
	ld.global.nc.u32 	%r220, [%rd229+4];
	mul.wide.s32 	%rd232, %r220, 4;
	add.s64 	%rd233, %rd2, %rd232;
	atom.global.exch.b32 	%r221, [%rd233], 0;
	ld.global.nc.u32 	%r222, [%rd229+8];
	mul.wide.s32 	%rd234, %r222, 4;
	add.s64 	%rd235, %rd2, %rd234;
	atom.global.exch.b32 	%r223, [%rd235], 0;
	ld.global.nc.u32 	%r224, [%rd229+12];
	mul.wide.s32 	%rd236, %r224, 4;
	add.s64 	%rd237, %rd2, %rd236;
	atom.global.exch.b32 	%r225, [%rd237], 0;
	add.s32 	%r241, %r241, 4;
$L__BB10_44:
	setp.eq.s32 	%p72, %r41, 0;
	@%p72 bra 	$L__BB10_47;
	neg.s32 	%r244, %r41;
$L__BB10_46:
	.pragma "nounroll";
	mul.wide.s32 	%rd238, %r241, 4;
	add.s64 	%rd239, %rd1, %rd238;
	ld.global.nc.u32 	%r226, [%rd239];
	mul.wide.s32 	%rd240, %r226, 4;
	add.s64 	%rd241, %rd2, %rd240;
	atom.global.exch.b32 	%r227, [%rd241], 0;
	add.s32 	%r241, %r241, 1;
	add.s32 	%r244, %r244, 1;
	setp.eq.s32 	%p73, %r244, 0;
	@%p73 bra 	$L__BB10_47;
	bra.uni 	$L__BB10_46;
$L__BB10_47:
	atom.global.exch.b32 	%r228, [%rd6], 0;
$L__BB10_48:
	ret;

}
	// .globl	compute_wavelet_priorities
.visible .entry compute_wavelet_priorities(
	.param .u64 .ptr .align 1 compute_wavelet_priorities_param_0,
	.param .u64 .ptr .align 1 compute_wavelet_priorities_param_1,
	.param .u64 .ptr .align 1 compute_wavelet_priorities_param_2,
	.param .u64 .ptr .align 1 compute_wavelet_priorities_param_3,
	.param .u64 .ptr .align 1 compute_wavelet_priorities_param_4,
	.param .u32 compute_wavelet_priorities_param_5
)
{
	.reg .pred 	%p<4>;
	.reg .b32 	%r<8>;
	.reg .b32 	%f<8>;
	.reg .b64 	%rd<21>;
	.reg .b64 	%fd<6>;

	ld.param.u64 	%rd2, [compute_wavelet_priorities_param_0];
	ld.param.u64 	%rd3, [compute_wavelet_priorities_param_1];
	ld.param.u64 	%rd4, [compute_wavelet_priorities_param_2];
	ld.param.u64 	%rd5, [compute_wavelet_priorities_param_3];
	ld.param.u64 	%rd6, [compute_wavelet_priorities_param_4];
	ld.param.u32 	%r2, [compute_wavelet_priorities_param_5];
	cvta.to.global.u64 	%rd1, %rd6;
	mov.u32 	%r3, %ctaid.x;
	mov.u32 	%r4, %ntid.x;
	mov.u32 	%r5, %tid.x;
	mad.lo.s32 	%r1, %r3, %r4, %r5;
	setp.ge.s32 	%p1, %r1, %r2;
	@%p1 bra 	$L__BB11_4;
	cvta.to.global.u64 	%rd7, %rd3;
	mul.wide.s32 	%rd8, %r1, 4;
	add.s64 	%rd9, %rd7, %rd8;
	ld.global.nc.f32 	%f1, [%rd9];
	setp.geu.f32 	%p2, %f1, 0f3F000000;
	@%p2 bra 	$L__BB11_3;
	add.s64 	%rd20, %rd1, %rd8;
	mov.b32 	%r7, -1082130432;
	st.global.u32 	[%rd20], %r7;
	bra.uni 	$L__BB11_4;
$L__BB11_3:
	cvta.to.global.u64 	%rd10, %rd2;
	mul.wide.s32 	%rd11, %r1, 8;
	add.s64 	%rd12, %rd10, %rd11;
	ld.global.nc.f64 	%fd1, [%rd12];
	abs.f64 	%fd2, %fd1;
	cvta.to.global.u64 	%rd13, %rd4;
	add.s64 	%rd14, %rd13, %rd11;
	ld.global.nc.f64 	%fd3, [%rd14];
	cvta.to.global.u64 	%rd15, %rd5;
	add.s64 	%rd17, %rd15, %rd8;
	ld.global.nc.u32 	%r6, [%rd17];
	setp.eq.s32 	%p3, %r6, 0;
	selp.f32 	%f2, 0f00000000, 0f40000000, %p3;
	mul.f64 	%fd4, %fd2, 0d4008000000000000;
	cvt.rn.f32.f64 	%f3, %fd4;
	add.f32 	%f4, %f1, %f3;
	mul.f64 	%fd5, %fd3, 0d3FE0000000000000;
	cvt.rn.f32.f64 	%f5, %fd5;
	add.f32 	%f6, %f4, %f5;
	add.f32 	%f7, %f6, %f2;
	add.s64 	%rd18, %rd1, %rd8;
	st.global.f32 	[%rd18], %f7;
$L__BB11_4:
	ret;

}
	// .globl	whcr_iteration
.visible .entry whcr_iteration(
	.param .u64 .ptr .align 1 whcr_iteration_param_0,
	.param .align 8 .b8 whcr_iteration_param_1[32],
	.param .align 8 .b8 whcr_iteration_param_2[40],
	.param .u64 .ptr .align 1 whcr_iteration_param_3,
	.param .u64 .ptr .align 1 whcr_iteration_param_4,
	.param .u64 .ptr .align 1 whcr_iteration_param_5,
	.param .u64 .ptr .align 1 whcr_iteration_param_6,
	.param .u32 whcr_iteration_param_7,
	.param .u32 whcr_iteration_param_8,
	.param .u64 .ptr .align 1 whcr_iteration_param_9
)
{
	.reg .pred 	%p<71>;
	.reg .b32 	%r<172>;
	.reg .b32 	%f<83>;
	.reg .b64 	%rd<169>;
	.reg .b64 	%fd<96>;

	ld.param.u32 	%r1, [whcr_iteration_param_1];
	ld.param.u64 	%rd16, [whcr_iteration_param_2];
	ld.param.u64 	%rd17, [whcr_iteration_param_1+16];
	ld.param.u64 	%rd18, [whcr_iteration_param_1+8];
	ld.param.u64 	%rd19, [whcr_iteration_param_0];
	ld.param.u64 	%rd13, [whcr_iteration_param_3];
	ld.param.u64 	%rd14, [whcr_iteration_param_4];
	ld.param.u32 	%r61, [whcr_iteration_param_7];
	ld.param.u64 	%rd15, [whcr_iteration_param_9];
	cvta.to.global.u64 	%rd1, %rd19;
	cvta.to.global.u64 	%rd2, %rd18;
	cvta.to.global.u64 	%rd3, %rd17;
	cvta.to.global.u64 	%rd4, %rd16;
	mov.u32 	%r2, %ctaid.x;
	mov.u32 	%r62, %ntid.x;
	mov.u32 	%r3, %tid.x;
	mad.lo.s32 	%r4, %r2, %r62, %r3;
	// begin inline asm
	mov.u32 %r59, %envreg2;
	// end inline asm
	cvt.u64.u32 	%rd20, %r59;
	// begin inline asm
	mov.u32 %r60, %envreg1;
	// end inline asm
	cvt.u64.u32 	%rd21, %r60;
	shl.b64 	%rd22, %rd21, 32;
	or.b64  	%rd5, %rd22, %rd20;
	setp.ne.s32 	%p1, %r61, 0;
	@%p1 bra 	$L__BB12_16;
	setp.ge.s32 	%p27, %r4, %r1;
	@%p27 bra 	$L__BB12_59;
	mul.wide.s32 	%rd94, %r4, 4;
	add.s64 	%rd95, %rd1, %rd94;
	ld.global.u32 	%r5, [%rd95];
	add.s64 	%rd96, %rd2, %rd94;
	ld.global.u32 	%r162, [%rd96];
	ld.global.u32 	%r7, [%rd96+4];
	setp.ge.s32 	%p28, %r162, %r7;
	mov.f32 	%f82, 0f00000000;
	@%p28 bra 	$L__BB12_15;
	sub.s32 	%r8, %r7, %r162;
	and.b32  	%r9, %r8, 15;
	sub.s32 	%r81, %r162, %r7;
	setp.gt.u32 	%p29, %r81, -16;
	mov.f32 	%f82, 0f00000000;
	@%p29 bra 	$L__BB12_6;
	and.b32  	%r82, %r8, -16;
	neg.s32 	%r160, %r82;
	add.s64 	%rd6, %rd3, 32;
	mov.f32 	%f82, 0f00000000;
$L__BB12_5:
	.pragma "nounroll";
	mul.wide.s32 	%rd97, %r162, 4;
	add.s64 	%rd98, %rd6, %rd97;
	ld.global.u32 	%r83, [%rd98+-32];
	mul.wide.s32 	%rd99, %r83, 4;
	add.s64 	%rd100, %rd1, %rd99;
	ld.global.u32 	%r84, [%rd100];
	setp.eq.s32 	%p30, %r84, %r5;
	add.f32 	%f18, %f82, 0f3F800000;
	selp.f32 	%f19, %f18, %f82, %p30;
	ld.global.u32 	%r85, [%rd98+-28];
	mul.wide.s32 	%rd101, %r85, 4;
	add.s64 	%rd102, %rd1, %rd101;
	ld.global.u32 	%r86, [%rd102];
	setp.eq.s32 	%p31, %r86, %r5;
	add.f32 	%f20, %f19, 0f3F800000;
	selp.f32 	%f21, %f20, %f19, %p31;
	ld.global.u32 	%r87, [%rd98+-24];
	mul.wide.s32 	%rd103, %r87, 4;
	add.s64 	%rd104, %rd1, %rd103;
	ld.global.u32 	%r88, [%rd104];
	setp.eq.s32 	%p32, %r88, %r5;
	add.f32 	%f22, %f21, 0f3F800000;
	selp.f32 	%f23, %f22, %f21, %p32;
	ld.global.u32 	%r89, [%rd98+-20];
	mul.wide.s32 	%rd105, %r89, 4;
	add.s64 	%rd106, %rd1, %rd105;
	ld.global.u32 	%r90, [%rd106];
	setp.eq.s32 	%p33, %r90, %r5;
	add.f32 	%f24, %f23, 0f3F800000;
	selp.f32 	%f25, %f24, %f23, %p33;
	ld.global.u32 	%r91, [%rd98+-16];
	mul.wide.s32 	%rd107, %r91, 4;
	add.s64 	%rd108, %rd1, %rd107;
	ld.global.u32 	%r92, [%rd108];
	setp.eq.s32 	%p34, %r92, %r5;
	add.f32 	%f26, %f25, 0f3F800000;
	selp.f32 	%f27, %f26, %f25, %p34;
	ld.global.u32 	%r93, [%rd98+-12];
	mul.wide.s32 	%rd109, %r93, 4;
	add.s64 	%rd110, %rd1, %rd109;
	ld.global.u32 	%r94, [%rd110];
	setp.eq.s32 	%p35, %r94, %r5;
	add.f32 	%f28, %f27, 0f3F800000;
	selp.f32 	%f29, %f28, %f27, %p35;
	ld.global.u32 	%r95, [%rd98+-8];
	mul.wide.s32 	%rd111, %r95, 4;
	add.s64 	%rd112, %rd1, %rd111;
	ld.global.u32 	%r96, [%rd112];
	setp.eq.s32 	%p36, %r96, %r5;
	add.f32 	%f30, %f29, 0f3F800000;
	selp.f32 	%f31, %f30, %f29, %p36;
	ld.global.u32 	%r97, [%rd98+-4];
	mul.wide.s32 	%rd113, %r97, 4;
	add.s64 	%rd114, %rd1, %rd113;
	ld.global.u32 	%r98, [%rd114];
	setp.eq.s32 	%p37, %r98, %r5;
	add.f32 	%f32, %f31, 0f3F800000;
	selp.f32 	%f33, %f32, %f31, %p37;
	ld.global.u32 	%r99, [%rd98];
	mul.wide.s32 	%rd115, %r99, 4;
	add.s64 	%rd116, %rd1, %rd115;
	ld.global.u32 	%r100, [%rd116];
	setp.eq.s32 	%p38, %r100, %r5;
	add.f32 	%f34, %f33, 0f3F800000;
	selp.f32 	%f35, %f34, %f33, %p38;
	ld.global.u32 	%r101, [%rd98+4];
	mul.wide.s32 	%rd117, %r101, 4;
	add.s64 	%rd118, %rd1, %rd117;
	ld.global.u32 	%r102, [%rd118];
	setp.eq.s32 	%p39, %r102, %r5;
	add.f32 	%f36, %f35, 0f3F800000;
	selp.f32 	%f37, %f36, %f35, %p39;
	ld.global.u32 	%r103, [%rd98+8];
	mul.wide.s32 	%rd119, %r103, 4;
	add.s64 	%rd120, %rd1, %rd119;
	ld.global.u32 	%r104, [%rd120];
	setp.eq.s32 	%p40, %r104, %r5;
	add.f32 	%f38, %f37, 0f3F800000;
	selp.f32 	%f39, %f38, %f37, %p40;
	ld.global.u32 	%r105, [%rd98+12];
	mul.wide.s32 	%rd121, %r105, 4;
	add.s64 	%rd122, %rd1, %rd121;
	ld.global.u32 	%r106, [%rd122];
	setp.eq.s32 	%p41, %r106, %r5;
	add.f32 	%f40, %f39, 0f3F800000;
	selp.f32 	%f41, %f40, %f39, %p41;
	ld.global.u32 	%r107, [%rd98+16];
	mul.wide.s32 	%rd123, %r107, 4;
	add.s64 	%rd124, %rd1, %rd123;
	ld.global.u32 	%r108, [%rd124];
	setp.eq.s32 	%p42, %r108, %r5;
	add.f32 	%f42, %f41, 0f3F800000;
	selp.f32 	%f43, %f42, %f41, %p42;
	ld.global.u32 	%r109, [%rd98+20];
	mul.wide.s32 	%rd125, %r109, 4;
	add.s64 	%rd126, %rd1, %rd125;
	ld.global.u32 	%r110, [%rd126];
	setp.eq.s32 	%p43, %r110, %r5;
	add.f32 	%f44, %f43, 0f3F800000;
	selp.f32 	%f45, %f44, %f43, %p43;
	ld.global.u32 	%r111, [%rd98+24];
	mul.wide.s32 	%rd127, %r111, 4;
	add.s64 	%rd128, %rd1, %rd127;
	ld.global.u32 	%r112, [%rd128];
	setp.eq.s32 	%p44, %r112, %r5;
	add.f32 	%f46, %f45, 0f3F800000;
	selp.f32 	%f47, %f46, %f45, %p44;
	ld.global.u32 	%r113, [%rd98+28];
	mul.wide.s32 	%rd129, %r113, 4;
	add.s64 	%rd130, %rd1, %rd129;
	ld.global.u32 	%r114, [%rd130];
	setp.eq.s32 	%p45, %r114, %r5;
	add.f32 	%f48, %f47, 0f3F800000;
	selp.f32 	%f82, %f48, %f47, %p45;
	add.s32 	%r162, %r162, 16;
	add.s32 	%r160, %r160, 16;
	setp.ne.s32 	%p46, %r160, 0;
	@%p46 bra 	$L__BB12_5;
$L__BB12_6:
	setp.eq.s32 	%p47, %r9, 0;
	@%p47 bra 	$L__BB12_15;
	and.b32  	%r16, %r8, 7;
	setp.lt.u32 	%p48, %r9, 8;
	@%p48 bra 	$L__BB12_9;
	mul.wide.s32 	%rd131, %r162, 4;
	add.s64 	%rd132, %rd3, %rd131;
	ld.global.u32 	%r115, [%rd132];
	mul.wide.s32 	%rd133, %r115, 4;
	add.s64 	%rd134, %rd1, %rd133;
	ld.global.u32 	%r116, [%rd134];
	setp.eq.s32 	%p49, %r116, %r5;
	add.f32 	%f50, %f82, 0f3F800000;
	selp.f32 	%f51, %f50, %f82, %p49;
	ld.global.u32 	%r117, [%rd132+4];
	mul.wide.s32 	%rd135, %r117, 4;
	add.s64 	%rd136, %rd1, %rd135;
	ld.global.u32 	%r118, [%rd136];
	setp.eq.s32 	%p50, %r118, %r5;
	add.f32 	%f52, %f51, 0f3F800000;
	selp.f32 	%f53, %f52, %f51, %p50;
	ld.global.u32 	%r119, [%rd132+8];
	mul.wide.s32 	%rd137, %r119, 4;
	add.s64 	%rd138, %rd1, %rd137;
	ld.global.u32 	%r120, [%rd138];
	setp.eq.s32 	%p51, %r120, %r5;
	add.f32 	%f54, %f53, 0f3F800000;
	selp.f32 	%f55, %f54, %f53, %p51;
	ld.global.u32 	%r121, [%rd132+12];
	mul.wide.s32 	%rd139, %r121, 4;
	add.s64 	%rd140, %rd1, %rd139;
	ld.global.u32 	%r122, [%rd140];
	setp.eq.s32 	%p52, %r122, %r5;
	add.f32 	%f56, %f55, 0f3F800000;
	selp.f32 	%f57, %f56, %f55, %p52;
	ld.global.u32 	%r123, [%rd132+16];
	mul.wide.s32 	%rd141, %r123, 4;
	add.s64 	%rd142, %rd1, %rd141;
	ld.global.u32 	%r124, [%rd142];
	setp.eq.s32 	%p53, %r124, %r5;
	add.f32 	%f58, %f57, 0f3F800000;
	selp.f32 	%f59, %f58, %f57, %p53;
	ld.global.u32 	%r125, [%rd132+20];
	mul.wide.s32 	%rd143, %r125, 4;
	add.s64 	%rd144, %rd1, %rd143;
	ld.global.u32 	%r126, [%rd144];
	setp.eq.s32 	%p54, %r126, %r5;
	add.f32 	%f60, %f59, 0f3F800000;
	selp.f32 	%f61, %f60, %f59, %p54;
	ld.global.u32 	%r127, [%rd132+24];
	mul.wide.s32 	%rd145, %r127, 4;
	add.s64 	%rd146, %rd1, %rd145;
	ld.global.u32 	%r128, [%rd146];
	setp.eq.s32 	%p55, %r128, %r5;
	add.f32 	%f62, %f61, 0f3F800000;
	selp.f32 	%f63, %f62, %f61, %p55;
	ld.global.u32 	%r129, [%rd132+28];
	mul.wide.s32 	%rd147, %r129, 4;
	add.s64 	%rd148, %rd1, %rd147;
	ld.global.u32 	%r130, [%rd148];
	setp.eq.s32 	%p56, %r130, %r5;
	add.f32 	%f64, %f63, 0f3F800000;
	selp.f32 	%f82, %f64, %f63, %p56;
	add.s32 	%r162, %r162, 8;
$L__BB12_9:
	setp.eq.s32 	%p57, %r16, 0;
	@%p57 bra 	$L__BB12_15;
	and.b32  	%r19, %r8, 3;
	setp.lt.u32 	%p58, %r16, 4;
	@%p58 bra 	$L__BB12_12;
	mul.wide.s32 	%rd149, %r162, 4;
	add.s64 	%rd150, %rd3, %rd149;
	ld.global.u32 	%r131, [%rd150];
	mul.wide.s32 	%rd151, %r131, 4;
	add.s64 	%rd152, %rd1, %rd151;
	ld.global.u32 	%r132, [%rd152];
	setp.eq.s32 	%p59, %r132, %r5;
	add.f32 	%f66, %f82, 0f3F800000;
	selp.f32 	%f67, %f66, %f82, %p59;
	ld.global.u32 	%r133, [%rd150+4];
	mul.wide.s32 	%rd153, %r133, 4;
	add.s64 	%rd154, %rd1, %rd153;
	ld.global.u32 	%r134, [%rd154];
	setp.eq.s32 	%p60, %r134, %r5;
	add.f32 	%f68, %f67, 0f3F800000;
	selp.f32 	%f69, %f68, %f67, %p60;
	ld.global.u32 	%r135, [%rd150+8];
	mul.wide.s32 	%rd155, %r135, 4;
	add.s64 	%rd156, %rd1, %rd155;
	ld.global.u32 	%r136, [%rd156];
	setp.eq.s32 	%p61, %r136, %r5;
	add.f32 	%f70, %f69, 0f3F800000;
	selp.f32 	%f71, %f70, %f69, %p61;
	ld.global.u32 	%r137, [%rd150+12];
	mul.wide.s32 	%rd157, %r137, 4;
	add.s64 	%rd158, %rd1, %rd157;
	ld.global.u32 	%r138, [%rd158];
	setp.eq.s32 	%p62, %r138, %r5;
	add.f32 	%f72, %f71, 0f3F800000;
	selp.f32 	%f82, %f72, %f71, %p62;
	add.s32 	%r162, %r162, 4;
$L__BB12_12:
	setp.eq.s32 	%p63, %r19, 0;
	@%p63 bra 	$L__BB12_15;
	neg.s32 	%r165, %r19;
$L__BB12_14:
	.pragma "nounroll";
	mul.wide.s32 	%rd159, %r162, 4;
	add.s64 	%rd160, %rd3, %rd159;
	ld.global.u32 	%r139, [%rd160];
	mul.wide.s32 	%rd161, %r139, 4;
	add.s64 	%rd162, %rd1, %rd161;
	ld.global.u32 	%r140, [%rd162];
	setp.eq.s32 	%p64, %r140, %r5;
	add.f32 	%f73, %f82, 0f3F800000;
	selp.f32 	%f82, %f73, %f82, %p64;
	add.s32 	%r162, %r162, 1;
	add.s32 	%r165, %r165, 1;
	setp.ne.s32 	%p65, %r165, 0;
	@%p65 bra 	$L__BB12_14;
$L__BB12_15:
	cvta.to.global.u64 	%rd163, %rd13;
	add.s64 	%rd165, %rd163, %rd94;
	st.global.f32 	[%rd165], %f82;
	bra.uni 	$L__BB12_59;
$L__BB12_16:
	setp.ge.s32 	%p2, %r4, %r1;
	@%p2 bra 	$L__BB12_59;
	mul.wide.s32 	%rd23, %r4, 4;
	add.s64 	%rd24, %rd1, %rd23;
	ld.global.u32 	%r27, [%rd24];
	add.s64 	%rd25, %rd2, %rd23;
	ld.global.u32 	%r169, [%rd25];
	ld.global.u32 	%r29, [%rd25+4];
	setp.ge.s32 	%p3, %r169, %r29;
	mov.f64 	%fd75, 0d0000000000000000;
	@%p3 bra 	$L__BB12_58;
	sub.s32 	%r30, %r29, %r169;
	and.b32  	%r31, %r30, 7;
	sub.s32 	%r63, %r169, %r29;
	setp.gt.u32 	%p4, %r63, -8;
	mov.f64 	%fd75, 0d0000000000000000;
	@%p4 bra 	$L__BB12_37;
	and.b32  	%r64, %r30, -8;
	neg.s32 	%r167, %r64;
	add.s64 	%rd7, %rd3, 16;
	mov.f64 	%fd75, 0d0000000000000000;
$L__BB12_20:
	.pragma "nounroll";
	mul.wide.s32 	%rd26, %r169, 4;
	add.s64 	%rd8, %rd7, %rd26;
	ld.global.u32 	%r35, [%rd8+-16];
	mul.wide.s32 	%rd27, %r35, 4;
	add.s64 	%rd28, %rd1, %rd27;
	ld.global.u32 	%r65, [%rd28];
	setp.ne.s32 	%p5, %r65, %r27;
	@%p5 bra 	$L__BB12_22;
	mul.wide.s32 	%rd29, %r35, 8;
	add.s64 	%rd30, %rd4, %rd29;
	ld.global.f64 	%fd42, [%rd30];
	fma.rn.f64 	%fd43, %fd42, 0d3FE0000000000000, 0d3FF0000000000000;
	add.f64 	%fd75, %fd75, %fd43;
$L__BB12_22:
	ld.global.u32 	%r36, [%rd8+-12];
	mul.wide.s32 	%rd31, %r36, 4;
	add.s64 	%rd32, %rd1, %rd31;
	ld.global.u32 	%r66, [%rd32];
	setp.ne.s32 	%p6, %r66, %r27;
	@%p6 bra 	$L__BB12_24;
	mul.wide.s32 	%rd33, %r36, 8;
	add.s64 	%rd34, %rd4, %rd33;
	ld.global.f64 	%fd44, [%rd34];
	fma.rn.f64 	%fd45, %fd44, 0d3FE0000000000000, 0d3FF0000000000000;
	add.f64 	%fd75, %fd75, %fd45;
$L__BB12_24:
	ld.global.u32 	%r37, [%rd8+-8];
	mul.wide.s32 	%rd35, %r37, 4;
	add.s64 	%rd36, %rd1, %rd35;
	ld.global.u32 	%r67, [%rd36];
	setp.ne.s32 	%p7, %r67, %r27;
	@%p7 bra 	$L__BB12_26;
	mul.wide.s32 	%rd37, %r37, 8;
	add.s64 	%rd38, %rd4, %rd37;
	ld.global.f64 	%fd46, [%rd38];
	fma.rn.f64 	%fd47, %fd46, 0d3FE0000000000000, 0d3FF0000000000000;
	add.f64 	%fd75, %fd75, %fd47;
$L__BB12_26:
	ld.global.u32 	%r38, [%rd8+-4];
	mul.wide.s32 	%rd39, %r38, 4;
	add.s64 	%rd40, %rd1, %rd39;
	ld.global.u32 	%r68, [%rd40];
	setp.ne.s32 	%p8, %r68, %r27;
	@%p8 bra 	$L__BB12_28;
	mul.wide.s32 	%rd41, %r38, 8;
	add.s64 	%rd42, %rd4, %rd41;
	ld.global.f64 	%fd48, [%rd42];
	fma.rn.f64 	%fd49, %fd48, 0d3FE0000000000000, 0d3FF0000000000000;
	add.f64 	%fd75, %fd75, %fd49;
$L__BB12_28:
	ld.global.u32 	%r39, [%rd8];
	mul.wide.s32 	%rd43, %r39, 4;
	add.s64 	%rd44, %rd1, %rd43;
	ld.global.u32 	%r69, [%rd44];
	setp.ne.s32 	%p9, %r69, %r27;
	@%p9 bra 	$L__BB12_30;
	mul.wide.s32 	%rd45, %r39, 8;
	add.s64 	%rd46, %rd4, %rd45;
	ld.global.f64 	%fd50, [%rd46];
	fma.rn.f64 	%fd51, %fd50, 0d3FE0000000000000, 0d3FF0000000000000;
	add.f64 	%fd75, %fd75, %fd51;
$L__BB12_30:
	ld.global.u32 	%r40, [%rd8+4];
	mul.wide.s32 	%rd47, %r40, 4;
	add.s64 	%rd48, %rd1, %rd47;
	ld.global.u32 	%r70, [%rd48];
	setp.ne.s32 	%p10, %r70, %r27;
	@%p10 bra 	$L__BB12_32;
	mul.wide.s32 	%rd49, %r40, 8;
	add.s64 	%rd50, %rd4, %rd49;
	ld.global.f64 	%fd52, [%rd50];
	fma.rn.f64 	%fd53, %fd52, 0d3FE0000000000000, 0d3FF0000000000000;
	add.f64 	%fd75, %fd75, %fd53;
$L__BB12_32:
	ld.global.u32 	%r41, [%rd8+8];
	mul.wide.s32 	%rd51, %r41, 4;
	add.s64 	%rd52, %rd1, %rd51;
	ld.global.u32 	%r71, [%rd52];
	setp.ne.s32 	%p11, %r71, %r27;
	@%p11 bra 	$L__BB12_34;
	mul.wide.s32 	%rd53, %r41, 8;
	add.s64 	%rd54, %rd4, %rd53;
	ld.global.f64 	%fd54, [%rd54];
	fma.rn.f64 	%fd55, %fd54, 0d3FE0000000000000, 0d3FF0000000000000;
	add.f64 	%fd75, %fd75, %fd55;
$L__BB12_34:
	ld.global.u32 	%r42, [%rd8+12];
	mul.wide.s32 	%rd55, %r42, 4;
	add.s64 	%rd56, %rd1, %rd55;
	ld.global.u32 	%r72, [%rd56];
	setp.ne.s32 	%p12, %r72, %r27;
	@%p12 bra 	$L__BB12_36;
	mul.wide.s32 	%rd57, %r42, 8;
	add.s64 	%rd58, %rd4, %rd57;
	ld.global.f64 	%fd56, [%rd58];
	fma.rn.f64 	%fd57, %fd56, 0d3FE0000000000000, 0d3FF0000000000000;
	add.f64 	%fd75, %fd75, %fd57;
$L__BB12_36:
	add.s32 	%r169, %r169, 8;
	add.s32 	%r167, %r167, 8;
	setp.ne.s32 	%p13, %r167, 0;
	@%p13 bra 	$L__BB12_20;
$L__BB12_37:
	setp.eq.s32 	%p14, %r31, 0;
	@%p14 bra 	$L__BB12_58;
	and.b32  	%r46, %r30, 3;
	setp.lt.u32 	%p15, %r31, 4;
	@%p15 bra 	$L__BB12_48;
	mul.wide.s32 	%rd59, %r169, 4;
	add.s64 	%rd9, %rd3, %rd59;
	ld.global.u32 	%r47, [%rd9];
	mul.wide.s32 	%rd60, %r47, 4;
	add.s64 	%rd61, %rd1, %rd60;
	ld.global.u32 	%r73, [%rd61];
	setp.ne.s32 	%p16, %r73, %r27;
	@%p16 bra 	$L__BB12_41;
	mul.wide.s32 	%rd62, %r47, 8;
	add.s64 	%rd63, %rd4, %rd62;
	ld.global.f64 	%fd59, [%rd63];
	fma.rn.f64 	%fd60, %fd59, 0d3FE0000000000000, 0d3FF0000000000000;
	add.f64 	%fd75, %fd75, %fd60;
$L__BB12_41:
	ld.global.u32 	%r48, [%rd9+4];
	mul.wide.s32 	%rd64, %r48, 4;
	add.s64 	%rd65, %rd1, %rd64;
	ld.global.u32 	%r74, [%rd65];
	setp.ne.s32 	%p17, %r74, %r27;
	@%p17 bra 	$L__BB12_43;
	mul.wide.s32 	%rd66, %r48, 8;
	add.s64 	%rd67, %rd4, %rd66;
	ld.global.f64 	%fd61, [%rd67];
	fma.rn.f64 	%fd62, %fd61, 0d3FE0000000000000, 0d3FF0000000000000;
	add.f64 	%fd75, %fd75, %fd62;
$L__BB12_43:
	ld.global.u32 	%r49, [%rd9+8];
	mul.wide.s32 	%rd68, %r49, 4;
	add.s64 	%rd69, %rd1, %rd68;
	ld.global.u32 	%r75, [%rd69];
	setp.ne.s32 	%p18, %r75, %r27;
	@%p18 bra 	$L__BB12_45;
	mul.wide.s32 	%rd70, %r49, 8;
	add.s64 	%rd71, %rd4, %rd70;
	ld.global.f64 	%fd63, [%rd71];
	fma.rn.f64 	%fd64, %fd63, 0d3FE0000000000000, 0d3FF0000000000000;
	add.f64 	%fd75, %fd75, %fd64;
$L__BB12_45:
	ld.global.u32 	%r50, [%rd9+12];
	mul.wide.s32 	%rd72, %r50, 4;
	add.s64 	%rd73, %rd1, %rd72;
	ld.global.u32 	%r76, [%rd73];
	setp.ne.s32 	%p19, %r76, %r27;
	@%p19 bra 	$L__BB12_47;
	mul.wide.s32 	%rd74, %r50, 8;
	add.s64 	%rd75, %rd4, %rd74;
	ld.global.f64 	%fd65, [%rd75];
	fma.rn.f64 	%fd66, %fd65, 0d3FE0000000000000, 0d3FF0000000000000;
	add.f64 	%fd75, %fd75, %fd66;
$L__BB12_47:
	add.s32 	%r169, %r169, 4;
$L__BB12_48:
	setp.eq.s32 	%p20, %r46, 0;
	@%p20 bra 	$L__BB12_58;
	setp.eq.s32 	%p21, %r46, 1;
	@%p21 bra 	$L__BB12_55;
	mul.wide.s32 	%rd76, %r169, 4;
	add.s64 	%rd10, %rd3, %rd76;
	ld.global.u32 	%r53, [%rd10];
	mul.wide.s32 	%rd77, %r53, 4;
	add.s64 	%rd78, %rd1, %rd77;
	ld.global.u32 	%r77, [%rd78];
	setp.ne.s32 	%p22, %r77, %r27;
	@%p22 bra 	$L__BB12_52;
	mul.wide.s32 	%rd79, %r53, 8;
	add.s64 	%rd80, %rd4, %rd79;
	ld.global.f64 	%fd68, [%rd80];
	fma.rn.f64 	%fd69, %fd68, 0d3FE0000000000000, 0d3FF0000000000000;
	add.f64 	%fd75, %fd75, %fd69;
$L__BB12_52:
	ld.global.u32 	%r54, [%rd10+4];
	mul.wide.s32 	%rd81, %r54, 4;
	add.s64 	%rd82, %rd1, %rd81;
	ld.global.u32 	%r78, [%rd82];
	setp.ne.s32 	%p23, %r78, %r27;
	@%p23 bra 	$L__BB12_54;
	mul.wide.s32 	%rd83, %r54, 8;
	add.s64 	%rd84, %rd4, %rd83;
	ld.global.f64 	%fd70, [%rd84];
	fma.rn.f64 	%fd71, %fd70, 0d3FE0000000000000, 0d3FF0000000000000;
	add.f64 	%fd75, %fd75, %fd71;
$L__BB12_54:
	add.s32 	%r169, %r169, 2;
$L__BB12_55:
	and.b32  	%r79, %r30, 1;
	setp.eq.b32 	%p24, %r79, 1;
	not.pred 	%p25, %p24;
	@%p25 bra 	$L__BB12_58;
	mul.wide.s32 	%rd85, %r169, 4;
	add.s64 	%rd86, %rd3, %rd85;
	ld.global.u32 	%r57, [%rd86];
	mul.wide.s32 	%rd87, %r57, 4;
	add.s64 	%rd88, %rd1, %rd87;
	ld.global.u32 	%r80, [%rd88];
	setp.ne.s32 	%p26, %r80, %r27;
	@%p26 bra 	$L__BB12_58;
	mul.wide.s32 	%rd89, %r57, 8;
	add.s64 	%rd90, %rd4, %rd89;
	ld.global.f64 	%fd72, [%rd90];
	fma.rn.f64 	%fd73, %fd72, 0d3FE0000000000000, 0d3FF0000000000000;
	add.f64 	%fd75, %fd75, %fd73;
$L__BB12_58:
	cvta.to.global.u64 	%rd91, %rd14;
	mul.wide.s32 	%rd92, %r4, 8;
	add.s64 	%rd93, %rd91, %rd92;
	st.global.f64 	[%rd93], %fd75;
$L__BB12_59:
	setp.ne.s64 	%p66, %rd5, 0;
	@%p66 bra 	$L__BB12_61;
	// begin inline asm
	trap;
	// end inline asm
$L__BB12_61:
	barrier.sync 	0;
	mov.u32 	%r141, %tid.y;
	add.s32 	%r142, %r3, %r141;
	mov.u32 	%r143, %tid.z;
	or.b32  	%r144, %r142, %r143;
	setp.ne.s32 	%p67, %r144, 0;
	@%p67 bra 	$L__BB12_64;
	add.s64 	%rd166, %rd5, 4;
	mov.u32 	%r147, %nctaid.x;
	mov.u32 	%r148, %nctaid.y;
	mul.lo.s32 	%r149, %r147, %r148;
	mov.u32 	%r150, %nctaid.z;
	mul.lo.s32 	%r151, %r149, %r150;
	mov.u32 	%r152, %ctaid.y;
	add.s32 	%r153, %r2, %r152;
	mov.u32 	%r154, %ctaid.z;
	neg.s32 	%r155, %r154;
	setp.eq.s32 	%p68, %r153, %r155;
	sub.s32 	%r156, -2147483647, %r151;
	selp.b32 	%r146, %r156, 1, %p68;
	// begin inline asm
	atom.add.release.gpu.u32 %r145,[%rd166],%r146;
	// end inline asm
$L__BB12_63:
	// begin inline asm
	ld.acquire.gpu.u32 %r157,[%rd166];
	// end inline asm
	xor.b32  	%r158, %r157, %r145;
	setp.gt.s32 	%p69, %r158, -1;
	@%p69 bra 	$L__BB12_63;
$L__BB12_64:
	barrier.sync 	0;
	setp.ne.s32 	%p70, %r4, 0;
	@%p70 bra 	$L__BB12_66;
	cvta.to.global.u64 	%rd168, %rd15;
	mov.b32 	%r159, 1;
	st.global.u32 	[%rd168], %r159;
$L__BB12_66:
	ret;

}


// ===== COMPILED SASS (sm_100) =====

	.target	sm_100

	.elftype	@"ET_EXEC"


//--------------------- .note.nv.tkinfo           --------------------------
	.section	.note.nv.tkinfo,"",@"SHT_NOTE"
	.sectionflags	@"SHF_NOTE_NV_TKINFO"
	.tkinfo
        /*0018*/ 	.word	0x00000002
        /*0030*/ 	.string	""
        /*0030*/ 	.string	"ptxas"
        /*0030*/ 	.string	"Cuda compilation tools, release 13.0, V13.0.88"
        /*0030*/ 	.string	"Build cuda_13.0.r13.0/compiler.36424714_0"
        /*0030*/ 	.string	"-arch sm_100 -m 64 "



//--------------------- .note.nv.cuinfo           --------------------------
	.section	.note.nv.cuinfo,"",@"SHT_NOTE"
	.sectionflags	@"SHF_NOTE_NV_CUINFO"
        /*0018*/ 	.short	0x0002
        /*001a*/ 	.short	0x0064
        /*001c*/ 	.short	0x0082
	.zero		2


//--------------------- .nv.info                  --------------------------
	.section	.nv.info,"",@"SHT_CUDA_INFO"
	.align	4


	//----- nvinfo : EIATTR_REGCOUNT
	.align		4
        /*0000*/ 	.byte	0x04, 0x2f
        /*0002*/ 	.short	(.L_5 - .L_4)
	.align		4
.L_4:
        /*0004*/ 	.word	index@(count_conflicts_f32)
        /*0008*/ 	.word	0x00000020


	//----- nvinfo : EIATTR_FRAME_SIZE
	.align		4
.L_5:
        /*000c*/ 	.byte	0x04, 0x11
        /*000e*/ 	.short	(.L_7 - .L_6)
	.align		4
.L_6:
        /*0010*/ 	.word	index@(count_conflicts_f32)
        /*0014*/ 	.word	0x00000000


	//----- nvinfo : EIATTR_REGCOUNT
	.align		4
.L_7:
        /*0018*/ 	.byte	0x04, 0x2f
        /*001a*/ 	.short	(.L_9 - .L_8)
	.align		4
.L_8:
        /*001c*/ 	.word	index@(count_conflicts_f64)
        /*0020*/ 	.word	0x00000020


	//----- nvinfo : EIATTR_FRAME_SIZE
	.align		4
.L_9:
        /*0024*/ 	.byte	0x04, 0x11
        /*0026*/ 	.short	(.L_11 - .L_10)
	.align		4
.L_10:
        /*0028*/ 	.word	index@(count_conflicts_f64)
        /*002c*/ 	.word	0x00000000


	//----- nvinfo : EIATTR_REGCOUNT
	.align		4
.L_11:
        /*0030*/ 	.byte	0x04, 0x2f
        /*0032*/ 	.short	(.L_13 - .L_12)
	.align		4
.L_12:
        /*0034*/ 	.word	index@(compute_wavelet_details)
        /*0038*/ 	.word	0x00000012


	//----- nvinfo : EIATTR_FRAME_SIZE
	.align		4
.L_13:
        /*003c*/ 	.byte	0x04, 0x11
        /*003e*/ 	.short	(.L_15 - .L_14)
	.align		4
.L_14:
        /*0040*/ 	.word	index@(compute_wavelet_details)
        /*0044*/ 	.word	0x00000000


	//----- nvinfo : EIATTR_REGCOUNT
	.align		4
.L_15:
        /*0048*/ 	.byte	0x04, 0x2f
        /*004a*/ 	.short	(.L_17 - .L_16)
	.align		4
.L_16:
        /*004c*/ 	.word	index@(reconstruct_from_wavelets)
        /*0050*/ 	.word	0x00000010


	//----- nvinfo : EIATTR_FRAME_SIZE
	.align		4
.L_17:
        /*0054*/ 	.byte	0x04, 0x11
        /*0056*/ 	.short	(.L_19 - .L_18)
	.align		4
.L_18:
        /*0058*/ 	.word	index@(reconstruct_from_wavelets)
        /*005c*/ 	.word	0x00000000


	//----- nvinfo : EIATTR_REGCOUNT
	.align		4
.L_19:
        /*0060*/ 	.byte	0x04, 0x2f
        /*0062*/ 	.short	(.L_21 - .L_20)
	.align		4
.L_20:
        /*0064*/ 	.word	index@(compute_matching_scores)
        /*0068*/ 	.word	0x00000020


	//----- nvinfo : EIATTR_FRAME_SIZE
	.align		4
.L_21:
        /*006c*/ 	.byte	0x04, 0x11
        /*006e*/ 	.short	(.L_23 - .L_22)
	.align		4
.L_22:
        /*0070*/ 	.word	index@($__internal_0_$__cuda_sm20_rcp_rn_f32_slowpath)
        /*0074*/ 	.word	0x00000000


	//----- nvinfo : EIATTR_FRAME_SIZE
	.align		4
.L_23:
        /*0078*/ 	.byte	0x04, 0x11
        /*007a*/ 	.short	(.L_25 - .L_24)
	.align		4
.L_24:
        /*007c*/ 	.word	index@(compute_matching_scores)
        /*0080*/ 	.word	0x00000000


	//----- nvinfo : EIATTR_REGCOUNT
	.align		4
.L_25:
        /*0084*/ 	.byte	0x04, 0x2f
        /*0086*/ 	.short	(.L_27 - .L_26)
	.align		4
.L_26:
        /*0088*/ 	.word	index@(aggregate_to_coarse)
        /*008c*/ 	.word	0x00000028


	//----- nvinfo : EIATTR_FRAME_SIZE
	.align		4
.L_27:
        /*0090*/ 	.byte	0x04, 0x11
        /*0092*/ 	.short	(.L_29 - .L_28)
	.align		4
.L_28:
        /*0094*/ 	.word	index@(aggregate_to_coarse)
        /*0098*/ 	.word	0x00000000


	//----- nvinfo : EIATTR_REGCOUNT
	.align		4
.L_29:
        /*009c*/ 	.byte	0x04, 0x2f
        /*009e*/ 	.short	(.L_31 - .L_30)
	.align		4
.L_30:
        /*00a0*/ 	.word	index@(evaluate_moves_f32)
        /*00a4*/ 	.word	0x00000020


	//----- nvinfo : EIATTR_FRAME_SIZE
	.align		4
.L_31:
        /*00a8*/ 	.byte	0x04, 0x11
        /*00aa*/ 	.short	(.L_33 - .L_32)
	.align		4
.L_32:
        /*00ac*/ 	.word	index@(evaluate_moves_f32)
        /*00b0*/ 	.word	0x00000400


	//----- nvinfo : EIATTR_REGCOUNT
	.align		4
.L_33:
        /*00b4*/ 	.byte	0x04, 0x2f
        /*00b6*/ 	.short	(.L_35 - .L_34)
	.align		4
.L_34:
        /*00b8*/ 	.word	index@(evaluate_moves_f64)
        /*00bc*/ 	.word	0x00000027


	//----- nvinfo : EIATTR_FRAME_SIZE
	.align		4
.L_35:
        /*00c0*/ 	.byte	0x04, 0x11
        /*00c2*/ 	.short	(.L_37 - .L_36)
	.align		4
.L_36:
        /*00c4*/ 	.word	index@(evaluate_moves_f64)
        /*00c8*/ 	.word	0x00000800


	//----- nvinfo : EIATTR_REGCOUNT
	.align		4
.L_37:
        /*00cc*/ 	.byte	0x04, 0x2f
        /*00ce*/ 	.short	(.L_39 - .L_38)
	.align		4
.L_38:
        /*00d0*/ 	.word	index@(evaluate_moves_f64_geometry)
        /*00d4*/ 	.word	0x00000028


	//----- nvinfo : EIATTR_FRAME_SIZE
	.align		4
.L_39:
        /*00d8*/ 	.byte	0x04, 0x11
        /*00da*/ 	.short	(.L_41 - .L_40)
	.align		4
.L_40:
        /*00dc*/ 	.word	index@(evaluate_moves_f64_geometry)
        /*00e0*/ 	.word	0x00000800


	//----- nvinfo : EIATTR_REGCOUNT
	.align		4
.L_41:
        /*00e4*/ 	.byte	0x04, 0x2f
        /*00e6*/ 	.short	(.L_43 - .L_42)
	.align		4
.L_42:
        /*00e8*/ 	.word	index@(apply_moves_with_locking)
        /*00ec*/ 	.word	0x00000020


	//----- nvinfo : EIATTR_FRAME_SIZE
	.align		4
.L_43:
        /*00f0*/ 	.byte	0x04, 0x11
        /*00f2*/ 	.short	(.L_45 - .L_44)
	.align		4
.L_44:
        /*00f4*/ 	.word	index@(apply_moves_with_locking)
        /*00f8*/ 	.word	0x00000000


	//----- nvinfo : EIATTR_REGCOUNT
	.align		4
.L_45:
        /*00fc*/ 	.byte	0x04, 0x2f
        /*00fe*/ 	.short	(.L_47 - .L_46)
	.align		4
.L_46:
        /*0100*/ 	.word	index@(apply_moves_with_locking_f64)
        /*0104*/ 	.word	0x00000028


	//----- nvinfo : EIATTR_FRAME_SIZE
	.align		4
.L_47:
        /*0108*/ 	.byte	0x04, 0x11
        /*010a*/ 	.short	(.L_49 - .L_48)
	.align		4
.L_48:
        /*010c*/ 	.word	index@(apply_moves_with_locking_f64)
        /*0110*/ 	.word	0x00000000


	//----- nvinfo : EIATTR_REGCOUNT
	.align		4
.L_49:
        /*0114*/ 	.byte	0x04, 0x2f
        /*0116*/ 	.short	(.L_51 - .L_50)
	.align		4
.L_50:
        /*0118*/ 	.word	index@(compute_wavelet_priorities)
        /*011c*/ 	.word	0x00000012


	//----- nvinfo : EIATTR_FRAME_SIZE
	.align		4
.L_51:
        /*0120*/ 	.byte	0x04, 0x11
        /*0122*/ 	.short	(.L_53 - .L_52)
	.align		4
.L_52:
        /*0124*/ 	.word	index@(compute_wavelet_priorities)
        /*0128*/ 	.word	0x00000000


	//----- nvinfo : EIATTR_REGCOUNT
	.align		4
.L_53:
        /*012c*/ 	.byte	0x04, 0x2f
        /*012e*/ 	.short	(.L_55 - .L_54)
	.align		4
.L_54:
        /*0130*/ 	.word	index@(whcr_iteration)
        /*0134*/ 	.word	0x00000020


	//----- nvinfo : EIATTR_FRAME_SIZE
	.align		4
.L_55:
        /*0138*/ 	.byte	0x04, 0x11
        /*013a*/ 	.short	(.L_57 - .L_56)
	.align		4
.L_56:
        /*013c*/ 	.word	index@(whcr_iteration)
        /*0140*/ 	.word	0x00000000


	//----- nvinfo : EIATTR_MIN_STACK_SIZE
	.align		4
.L_57:
        /*0144*/ 	.byte	0x04, 0x12
        /*0146*/ 	.short	(.L_59 - .L_58)
	.align		4
.L_58:
        /*0148*/ 	.word	index@(whcr_iteration)
        /*014c*/ 	.word	0x00000000


	//----- nvinfo : EIATTR_MIN_STACK_SIZE
	.align		4
.L_59:
        /*0150*/ 	.byte	0x04, 0x12
        /*0152*/ 	.short	(.L_61 - .L_60)
	.align		4
.L_60:
        /*0154*/ 	.word	index@(compute_wavelet_priorities)
        /*0158*/ 	.word	0x00000000


	//----- nvinfo : EIATTR_MIN_STACK_SIZE
	.align		4
.L_61:
        /*015c*/ 	.byte	0x04, 0x12
        /*015e*/ 	.short	(.L_63 - .L_62)
	.align		4
.L_62:
        /*0160*/ 	.word	index@(apply_moves_with_locking_f64)
        /*0164*/ 	.word	0x00000000


	//----- nvinfo : EIATTR_MIN_STACK_SIZE
	.align		4
.L_63:
        /*0168*/ 	.byte	0x04, 0x12
        /*016a*/ 	.short	(.L_65 - .L_64)
	.align		4
.L_64:
        /*016c*/ 	.word	index@(apply_moves_with_locking)
        /*0170*/ 	.word	0x00000000


	//----- nvinfo : EIATTR_MIN_STACK_SIZE
	.align		4
.L_65:
        /*0174*/ 	.byte	0x04, 0x12
        /*0176*/ 	.short	(.L_67 - .L_66)
	.align		4
.L_66:
        /*0178*/ 	.word	index@(evaluate_moves_f64_geometry)
        /*017c*/ 	.word	0x00000800


	//----- nvinfo : EIATTR_MIN_STACK_SIZE
	.align		4
.L_67:
        /*0180*/ 	.byte	0x04, 0x12
        /*0182*/ 	.short	(.L_69 - .L_68)
	.align		4
.L_68:
        /*0184*/ 	.word	index@(evaluate_moves_f64)
        /*0188*/ 	.word	0x00000800


	//----- nvinfo : EIATTR_MIN_STACK_SIZE
	.align		4
.L_69:
        /*018c*/ 	.byte	0x04, 0x12
        /*018e*/ 	.short	(.L_71 - .L_70)
	.align		4
.L_70:
        /*0190*/ 	.word	index@(evaluate_moves_f32)
        /*0194*/ 	.word	0x00000400


	//----- nvinfo : EIATTR_MIN_STACK_SIZE
	.align		4
.L_71:
        /*0198*/ 	.byte	0x04, 0x12
        /*019a*/ 	.short	(.L_73 - .L_72)
	.align		4
.L_72:
        /*019c*/ 	.word	index@(aggregate_to_coarse)
        /*01a0*/ 	.word	0x00000000


	//----- nvinfo : EIATTR_MIN_STACK_SIZE
	.align		4
.L_73:
        /*01a4*/ 	.byte	0x04, 0x12
        /*01a6*/ 	.short	(.L_75 - .L_74)
	.align		4
.L_74:
        /*01a8*/ 	.word	index@(compute_matching_scores)
        /*01ac*/ 	.word	0x00000000


	//----- nvinfo : EIATTR_MIN_STACK_SIZE
	.align		4
.L_75:
        /*01b0*/ 	.byte	0x04, 0x12
        /*01b2*/ 	.short	(.L_77 - .L_76)
	.align		4
.L_76:
        /*01b4*/ 	.word	index@(reconstruct_from_wavelets)
        /*01b8*/ 	.word	0x00000000


	//----- nvinfo : EIATTR_MIN_STACK_SIZE
	.align		4
.L_77:
        /*01bc*/ 	.byte	0x04, 0x12
        /*01be*/ 	.short	(.L_79 - .L_78)
	.align		4
.L_78:
        /*01c0*/ 	.word	index@(compute_wavelet_details)
        /*01c4*/ 	.word	0x00000000


	//----- nvinfo : EIATTR_MIN_STACK_SIZE
	.align		4
.L_79:
        /*01c8*/ 	.byte	0x04, 0x12
        /*01ca*/ 	.short	(.L_81 - .L_80)
	.align		4
.L_80:
        /*01cc*/ 	.word	index@(count_conflicts_f64)
        /*01d0*/ 	.word	0x00000000


	//----- nvinfo : EIATTR_MIN_STACK_SIZE
	.align		4
.L_81:
        /*01d4*/ 	.byte	0x04, 0x12
        /*01d6*/ 	.short	(.L_83 - .L_82)
	.align		4
.L_82:
        /*01d8*/ 	.word	index@(count_conflicts_f32)
        /*01dc*/ 	.word	0x00000000
.L_83:


//--------------------- .nv.compat                --------------------------
	.section	.nv.compat,"",@"SHT_CUDA_COMPAT_INFO"
	.align	4
        /*0000*/ 	.byte	0x02, 0x09, 0x00, 0x00, 0x02, 0x02, 0x01, 0x00, 0x02, 0x05, 0x05, 0x00, 0x03, 0x07, 0x01, 0x01
        /*0010*/ 	.byte	0x02, 0x03, 0x00, 0x00, 0x02, 0x06, 0x01, 0x00, 0x04, 0x0b, 0x08, 0x00, 0x01, 0x00, 0x00, 0x00
        /*0020*/ 	.byte	0x00, 0x00, 0x00, 0x00


//--------------------- .nv.info.whcr_iteration   --------------------------
	.section	.nv.info.whcr_iteration,"",@"SHT_CUDA_INFO"
	.sectionflags	@""
	.align	4


	//----- nvinfo : EIATTR_CUDA_API_VERSION
	.align		4
        /*0000*/ 	.byte	0x04, 0x37
        /*0002*/ 	.short	(.L_85 - .L_84)
.L_84:
        /*0004*/ 	.word	0x00000082


	//----- nvinfo : EIATTR_KPARAM_INFO
	.align		4
.L_85:
        /*0008*/ 	.byte	0x04, 0x17
        /*000a*/ 	.short	(.L_87 - .L_86)
.L_86:
        /*000c*/ 	.word	0x00000000
        /*0010*/ 	.short	0x0009
        /*0012*/ 	.short	0x0078
        /*0014*/ 	.byte	0x00, 0xf5, 0x21, 0x00


	//----- nvinfo : EIATTR_KPARAM_INFO
	.align		4
.L_87:
        /*0018*/ 	.byte	0x04, 0x17
        /*001a*/ 	.short	(.L_89 - .L_88)
.L_88:
        /*001c*/ 	.word	0x00000000
        /*0020*/ 	.short	0x0008
        /*0022*/ 	.short	0x0074
        /*0024*/ 	.byte	0x00, 0xf0, 0x11, 0x00


	//----- nvinfo : EIATTR_KPARAM_INFO
	.align		4
.L_89:
        /*0028*/ 	.byte	0x04, 0x17
        /*002a*/ 	.short	(.L_91 - .L_90)
.L_90:
        /*002c*/ 	.word	0x00000000
        /*0030*/ 	.short	0x0007
        /*0032*/ 	.short	0x0070
        /*0034*/ 	.byte	0x00, 0xf0, 0x11, 0x00


	//----- nvinfo : EIATTR_KPARAM_INFO
	.align		4
.L_91:
        /*0038*/ 	.byte	0x04, 0x17
        /*003a*/ 	.short	(.L_93 - .L_92)
.L_92:
        /*003c*/ 	.word	0x00000000
        /*0040*/ 	.short	0x0006
        /*0042*/ 	.short	0x0068
        /*0044*/ 	.byte	0x00, 0xf5, 0x21, 0x00


	//----- nvinfo : EIATTR_KPARAM_INFO
	.align		4
.L_93:
        /*0048*/ 	.byte	0x04, 0x17
        /*004a*/ 	.short	(.L_95 - .L_94)
.L_94:
        /*004c*/ 	.word	0x00000000
        /*0050*/ 	.short	0x0005
        /*0052*/ 	.short	0x0060
        /*0054*/ 	.byte	0x00, 0xf5, 0x21, 0x00


	//----- nvinfo : EIATTR_KPARAM_INFO
	.align		4
.L_95:
        /*0058*/ 	.byte	0x04, 0x17
        /*005a*/ 	.short	(.L_97 - .L_96)
.L_96:
        /*005c*/ 	.word	0x00000000
        /*0060*/ 	.short	0x0004
        /*0062*/ 	.short	0x0058
        /*0064*/ 	.byte	0x00, 0xf5, 0x21, 0x00


	//----- nvinfo : EIATTR_KPARAM_INFO
	.align		4
.L_97:
        /*0068*/ 	.byte	0x04, 0x17
        /*006a*/ 	.short	(.L_99 - .L_98)
.L_98:
        /*006c*/ 	.word	0x00000000
        /*0070*/ 	.short	0x0003
        /*0072*/ 	.short	0x0050
        /*0074*/ 	.byte	0x00, 0xf5, 0x21, 0x00


	//----- nvinfo : EIATTR_KPARAM_INFO
	.align		4
.L_99:
        /*0078*/ 	.byte	0x04, 0x17
        /*007a*/ 	.short	(.L_101 - .L_100)
.L_100:
        /*007c*/ 	.word	0x00000000
        /*0080*/ 	.short	0x0002
        /*0082*/ 	.short	0x0028
        /*0084*/ 	.byte	0x00, 0xf0, 0xa1, 0x00


	//----- nvinfo : EIATTR_KPARAM_INFO
	.align		4
.L_101:
        /*0088*/ 	.byte	0x04, 0x17
        /*008a*/ 	.short	(.L_103 - .L_102)
.L_102:
        /*008c*/ 	.word	0x00000000
        /*0090*/ 	.short	0x0001
        /*0092*/ 	.short	0x0008
        /*0094*/ 	.byte	0x00, 0xf0, 0x81, 0x00


	//----- nvinfo : EIATTR_KPARAM_INFO
	.align		4
.L_103:
        /*0098*/ 	.byte	0x04, 0x17
        /*009a*/ 	.short	(.L_105 - .L_104)
.L_104:
        /*009c*/ 	.word	0x00000000
        /*00a0*/ 	.short	0x0000
        /*00a2*/ 	.short	0x0000
        /*00a4*/ 	.byte	0x00, 0xf5, 0x21, 0x00


	//----- nvinfo : EIATTR_SPARSE_MMA_MASK
	.align		4
.L_105:
        /*00a8*/ 	.byte	0x03, 0x50
        /*00aa*/ 	.short	0x0000


	//----- nvinfo : EIATTR_MAXREG_COUNT
	.align		4
        /*00ac*/ 	.byte	0x03, 0x1b
        /*00ae*/ 	.short	0x00ff


	//----- nvinfo : EIATTR_NUM_BARRIERS
	.align		4
        /*00b0*/ 	.byte	0x02, 0x4c
        /*00b2*/ 	.byte	0x01
	.zero		1


	//----- nvinfo : EIATTR_MERCURY_ISA_VERSION
	.align		4
        /*00b4*/ 	.byte	0x03, 0x5f
        /*00b6*/ 	.short	0x0101


	//----- nvinfo : EIATTR_INT_WARP_WIDE_INSTR_OFFSETS
	.align		4
        /*00b8*/ 	.byte	0x04, 0x31
        /*00ba*/ 	.short	(.L_107 - .L_106)


	//   ....[0]....
.L_106:
        /*00bc*/ 	.word	0x00001e10


	//   ....[1]....
        /*00c0*/ 	.word	0x00001f60


	//----- nvinfo : EIATTR_COOP_GROUP_MASK_REGIDS
	.align		4
.L_107:
        /*00c4*/ 	.byte	0x04, 0x29
        /*00c6*/ 	.short	(.L_109 - .L_108)


	//   ....[0]....
.L_108:
        /*00c8*/ 	.word	0xffffffff


	//   ....[1]....
        /*00cc*/ 	.word	0xffffffff


	//----- nvinfo : EIATTR_COOP_GROUP_INSTR_OFFSETS
	.align		4
.L_109:
        /*00d0*/ 	.byte	0x04, 0x28
        /*00d2*/ 	.short	(.L_111 - .L_110)


	//   ....[0]....
.L_110:
        /*00d4*/ 	.word	0x00001d40


	//   ....[1]....
        /*00d8*/ 	.word	0x00001ff0


	//----- nvinfo : EIATTR_VRC_CTA_INIT_COUNT
	.align		4
.L_111:
        /*00dc*/ 	.byte	0x02, 0x4a
	.zero		1
	.zero		1


	//----- nvinfo : EIATTR_EXIT_INSTR_OFFSETS
	.align		4
        /*00e0*/ 	.byte	0x04, 0x1c
        /*00e2*/ 	.short	(.L_113 - .L_112)


	//   ....[0]....
.L_112:
        /*00e4*/ 	.word	0x00002000


	//   ....[1]....
        /*00e8*/ 	.word	0x00002040


	//----- nvinfo : EIATTR_CRS_STACK_SIZE
	.align		4
.L_113:
        /*00ec*/ 	.byte	0x04, 0x1e
        /*00ee*/ 	.short	(.L_115 - .L_114)
.L_114:
        /*00f0*/ 	.word	0x00000000


	//----- nvinfo : EIATTR_CBANK_PARAM_SIZE
	.align		4
.L_115:
        /*00f4*/ 	.byte	0x03, 0x19
        /*00f6*/ 	.short	0x0080


	//----- nvinfo : EIATTR_PARAM_CBANK
	.align		4
        /*00f8*/ 	.byte	0x04, 0x0a
        /*00fa*/ 	.short	(.L_117 - .L_116)
	.align		4
.L_116:
        /*00fc*/ 	.word	index@(.nv.constant0.whcr_iteration)
        /*0100*/ 	.short	0x0380
        /*0102*/ 	.short	0x0080


	//----- nvinfo : EIATTR_SW_WAR
	.align		4
.L_117:
        /*0104*/ 	.byte	0x04, 0x36
        /*0106*/ 	.short	(.L_119 - .L_118)
.L_118:
        /*0108*/ 	.word	0x00000008
.L_119:


//--------------------- .nv.info.compute_wavelet_priorities --------------------------
	.section	.nv.info.compute_wavelet_priorities,"",@"SHT_CUDA_INFO"
	.sectionflags	@""
	.align	4


	//----- nvinfo : EIATTR_CUDA_API_VERSION
	.align		4
        /*0000*/ 	.byte	0x04, 0x37
        /*0002*/ 	.short	(.L_121 - .L_120)
.L_120:
        /*0004*/ 	.word	0x00000082


	//----- nvinfo : EIATTR_KPARAM_INFO
	.align		4
.L_121:
        /*0008*/ 	.byte	0x04, 0x17
        /*000a*/ 	.short	(.L_123 - .L_122)
.L_122:
        /*000c*/ 	.word	0x00000000
        /*0010*/ 	.short	0x0005
        /*0012*/ 	.short	0x0028
        /*0014*/ 	.byte	0x00, 0xf0, 0x11, 0x00


	//----- nvinfo : EIATTR_KPARAM_INFO
	.align		4
.L_123:
        /*0018*/ 	.byte	0x04, 0x17
        /*001a*/ 	.short	(.L_125 - .L_124)
.L_124:
        /*001c*/ 	.word	0x00000000
        /*0020*/ 	.short	0x0004
        /*0022*/ 	.short	0x0020
        /*0024*/ 	.byte	0x00, 0xf5, 0x21, 0x00


	//----- nvinfo : EIATTR_KPARAM_INFO
	.align		4
.L_125:
        /*0028*/ 	.byte	0x04, 0x17
        /*002a*/ 	.short	(.L_127 - .L_126)
.L_126:
        /*002c*/ 	.word	0x00000000
        /*0030*/ 	.short	0x0003
        /*0032*/ 	.short	0x0018
        /*0034*/ 	.byte	0x00, 0xf5, 0x21, 0x00


	//----- nvinfo : EIATTR_KPARAM_INFO
	.align		4
.L_127:
        /*0038*/ 	.byte	0x04, 0x17
        /*003a*/ 	.short	(.L_129 - .L_128)
.L_128:
        /*003c*/ 	.word	0x00000000
        /*0040*/ 	.short	0x0002
        /*0042*/ 	.short	0x0010
        /*0044*/ 	.byte	0x00, 0xf5, 0x21, 0x00


	//----- nvinfo : EIATTR_KPARAM_INFO
	.align		4
.L_129:
        /*0048*/ 	.byte	0x04, 0x17
        /*004a*/ 	.short	(.L_131 - .L_130)
.L_130:
        /*004c*/ 	.word	0x00000000
        /*0050*/ 	.short	0x0001
        /*0052*/ 	.short	0x0008
        /*0054*/ 	.byte	0x00, 0xf5, 0x21, 0x00


	//----- nvinfo : EIATTR_KPARAM_INFO
	.align		4
.L_131:
        /*0058*/ 	.byte	0x04, 0x17
        /*005a*/ 	.short	(.L_133 - .L_132)
.L_132:
        /*005c*/ 	.word	0x00000000
        /*0060*/ 	.short	0x0000
        /*0062*/ 	.short	0x0000
        /*0064*/ 	.byte	0x00, 0xf5, 0x21, 0x00


	//----- nvinfo : EIATTR_SPARSE_MMA_MASK
	.align		4
.L_133:
        /*0068*/ 	.byte	0x03, 0x50
        /*006a*/ 	.short	0x0000


	//----- nvinfo : EIATTR_MAXREG_COUNT
	.align		4
        /*006c*/ 	.byte	0x03, 0x1b
        /*006e*/ 	.short	0x00ff


	//----- nvinfo : EIATTR_MERCURY_ISA_VERSION
	.align		4
        /*0070*/ 	.byte	0x03, 0x5f
        /*0072*/ 	.short	0x0101


	//----- nvinfo : EIATTR_VRC_CTA_INIT_COUNT
	.align		4
        /*0074*/ 	.byte	0x02, 0x4a
	.zero		1
	.zero		1


	//----- nvinfo : EIATTR_EXIT_INSTR_OFFSETS
	.align		4
        /*0078*/ 	.byte	0x04, 0x1c
        /*007a*/ 	.short	(.L_135 - .L_134)


	//   ....[0]....
.L_134:
        /*007c*/ 	.word	0x00000070


	//   ....[1]....
        /*0080*/ 	.word	0x00000110


	//   ....[2]....
        /*0084*/ 	.word	0x00000270


	//----- nvinfo : EIATTR_CBANK_PARAM_SIZE
	.align		4
.L_135:
        /*0088*/ 	.byte	0x03, 0x19
        /*008a*/ 	.short	0x002c


	//----- nvinfo : EIATTR_PARAM_CBANK
	.align		4
        /*008c*/ 	.byte	0x04, 0x0a
        /*008e*/ 	.short	(.L_137 - .L_136)
	.align		4
.L_136:
        /*0090*/ 	.word	index@(.nv.constant0.compute_wavelet_priorities)
        /*0094*/ 	.short	0x0380
        /*0096*/ 	.short	0x002c


	//----- nvinfo : EIATTR_SW_WAR
	.align		4
.L_137:
        /*0098*/ 	.byte	0x04, 0x36
        /*009a*/ 	.short	(.L_139 - .L_138)
.L_138:
        /*009c*/ 	.word	0x00000008
.L_139:


//--------------------- .nv.info.apply_moves_with_locking_f64 --------------------------
	.section	.nv.info.apply_moves_with_locking_f64,"",@"SHT_CUDA_INFO"
	.sectionflags	@""
	.align	4


	//----- nvinfo : EIATTR_CUDA_API_VERSION
	.align		4
        /*0000*/ 	.byte	0x04, 0x37
        /*0002*/ 	.short	(.L_141 - .L_140)
.L_140:
        /*0004*/ 	.word	0x00000082


	//----- nvinfo : EIATTR_KPARAM_INFO
	.align		4
.L_141:
        /*0008*/ 	.byte	0x04, 0x17
        /*000a*/ 	.short	(.L_143 - .L_142)
.L_142:
        /*000c*/ 	.word	0x00000000
        /*0010*/ 	.short	0x000b
        /*0012*/ 	.short	0x0050
        /*0014*/ 	.byte	0x00, 0xf5, 0x21, 0x00


	//----- nvinfo : EIATTR_KPARAM_INFO
	.align		4
.L_143:
        /*0018*/ 	.byte	0x04, 0x17
        /*001a*/ 	.short	(.L_145 - .L_144)
.L_144:
        /*001c*/ 	.word	0x00000000
        /*0020*/ 	.short	0x000a
        /*0022*/ 	.short	0x0048
        /*0024*/ 	.byte	0x00, 0xf5, 0x21, 0x00


	//----- nvinfo : EIATTR_KPARAM_INFO
	.align		4
.L_145:
        /*0028*/ 	.byte	0x04, 0x17
        /*002a*/ 	.short	(.L_147 - .L_146)
.L_146:
        /*002c*/ 	.word	0x00000000
        /*0030*/ 	.short	0x0009
        /*0032*/ 	.short	0x0040
        /*0034*/ 	.byte	0x00, 0xf5, 0x21, 0x00


	//----- nvinfo : EIATTR_KPARAM_INFO
	.align		4
.L_147:
        /*0038*/ 	.byte	0x04, 0x17
        /*003a*/ 	.short	(.L_149 - .L_148)
.L_148:
        /*003c*/ 	.word	0x00000000
        /*0040*/ 	.short	0x0008
        /*0042*/ 	.short	0x0038
        /*0044*/ 	.byte	0x00, 0xf5, 0x21, 0x00


	//----- nvinfo : EIATTR_KPARAM_INFO
	.align		4
.L_149:
        /*0048*/ 	.byte	0x04, 0x17
        /*004a*/ 	.short	(.L_151 - .L_150)
.L_150:
        /*004c*/ 	.word	0x00000000
        /*0050*/ 	.short	0x0007
        /*0052*/ 	.short	0x0030
        /*0054*/ 	.byte	0x00, 0xf5, 0x21, 0x00


	//----- nvinfo : EIATTR_KPARAM_INFO
	.align		4
.L_151:
        /*0058*/ 	.byte	0x04, 0x17
        /*005a*/ 	.short	(.L_153 - .L_152)
.L_152:
        /*005c*/ 	.word	0x00000000
        /*0060*/ 	.short	0x0006
        /*0062*/ 	.short	0x0028
        /*0064*/ 	.byte	0x00, 0xf5, 0x21, 0x00


	//----- nvinfo : EIATTR_KPARAM_INFO
	.align		4
.L_153:
        /*0068*/ 	.byte	0x04, 0x17
        /*006a*/ 	.short	(.L_155 - .L_154)
.L_154:
        /*006c*/ 	.word	0x00000000
        /*0070*/ 	.short	0x0005
        /*0072*/ 	.short	0x0024
        /*0074*/ 	.byte	0x00, 0xf0, 0x11, 0x00


	//----- nvinfo : EIATTR_KPARAM_INFO
	.align		4
.L_155:
        /*0078*/ 	.byte	0x04, 0x17
        /*007a*/ 	.short	(.L_157 - .L_156)
.L_156:
        /*007c*/ 	.word	0x00000000
        /*0080*/ 	.short	0x0004
        /*0082*/ 	.short	0x0020
        /*0084*/ 	.byte	0x00, 0xf0, 0x11, 0x00


	//----- nvinfo : EIATTR_KPARAM_INFO
	.align		4
.L_157:
        /*0088*/ 	.byte	0x04, 0x17
        /*008a*/ 	.short	(.L_159 - .L_158)
.L_158:
        /*008c*/ 	.word	0x00000000
        /*0090*/ 	.short	0x0003
        /*0092*/ 	.short	0x0018
        /*0094*/ 	.byte	0x00, 0xf5, 0x21, 0x00


	//----- nvinfo : EIATTR_KPARAM_INFO
	.align		4
.L_159:
        /*0098*/ 	.byte	0x04, 0x17
        /*009a*/ 	.short	(.L_161 - .L_160)
.L_160:
        /*009c*/ 	.word	0x00000000
        /*00a0*/ 	.short	0x0002
        /*00a2*/ 	.short	0x0010
        /*00a4*/ 	.byte	0x00, 0xf5, 0x21, 0x00


	//----- nvinfo : EIATTR_KPARAM_INFO
	.align		4
.L_161:
        /*00a8*/ 	.byte	0x04, 0x17
        /*00aa*/ 	.short	(.L_163 - .L_162)
.L_162:
        /*00ac*/ 	.word	0x00000000
        /*00b0*/ 	.short	0x0001
        /*00b2*/ 	.short	0x0008
        /*00b4*/ 	.byte	0x00, 0xf5, 0x21, 0x00


	//----- nvinfo : EIATTR_KPARAM_INFO
	.align		4
.L_163:
        /*00b8*/ 	.byte	0x04, 0x17
        /*00ba*/ 	.short	(.L_165 - .L_164)
.L_164:
        /*00bc*/ 	.word	0x00000000
        /*00c0*/ 	.short	0x0000
        /*00c2*/ 	.short	0x0000
        /*00c4*/ 	.byte	0x00, 0xf5, 0x21, 0x00


	//----- nvinfo : EIATTR_SPARSE_MMA_MASK
	.align		4
.L_165:
        /*00c8*/ 	.byte	0x03, 0x50
        /*00ca*/ 	.short	0x0000


	//----- nvinfo : EIATTR_MAXREG_COUNT
	.align		4
        /*00cc*/ 	.byte	0x03, 0x1b
        /*00ce*/ 	.short	0x00ff


	//----- nvinfo : EIATTR_MERCURY_ISA_VERSION
	.align		4
        /*00d0*/ 	.byte	0x03, 0x5f
        /*00d2*/ 	.short	0x0101


	//----- nvinfo : EIATTR_INT_WARP_WIDE_INSTR_OFFSETS
	.align		4
        /*00d4*/ 	.byte	0x04, 0x31
        /*00d6*/ 	.short	(.L_167 - .L_166)


	//   ....[0]....
.L_166:
        /*00d8*/ 	.word	0x000019b0


	//----- nvinfo : EIATTR_VRC_CTA_INIT_COUNT
	.align		4
.L_167:
        /*00dc*/ 	.byte	0x02, 0x4a
	.zero		1
	.zero		1


	//----- nvinfo : EIATTR_EXIT_INSTR_OFFSETS
	.align		4
        /*00e0*/ 	.byte	0x04, 0x1c
        /*00e2*/ 	.short	(.L_169 - .L_168)


	//   ....[0]....
.L_168:
        /*00e4*/ 	.word	0x00000070


	//   ....[1]....
        /*00e8*/ 	.word	0x00000150


	//   ....[2]....
        /*00ec*/ 	.word	0x00001770


	//   ....[3]....
        /*00f0*/ 	.word	0x00001800


	//   ....[4]....
        /*00f4*/ 	.word	0x00002b50


	//----- nvinfo : EIATTR_CRS_STACK_SIZE
	.align		4
.L_169:
        /*00f8*/ 	.byte	0x04, 0x1e
        /*00fa*/ 	.short	(.L_171 - .L_170)
.L_170:
        /*00fc*/ 	.word	0x00000000


	//----- nvinfo : EIATTR_CBANK_PARAM_SIZE
	.align		4
.L_171:
        /*0100*/ 	.byte	0x03, 0x19
        /*0102*/ 	.short	0x0058


	//----- nvinfo : EIATTR_PARAM_CBANK
	.align		4
        /*0104*/ 	.byte	0x04, 0x0a
        /*0106*/ 	.short	(.L_173 - .L_172)
	.align		4
.L_172:
        /*0108*/ 	.word	index@(.nv.constant0.apply_moves_with_locking_f64)
        /*010c*/ 	.short	0x0380
        /*010e*/ 	.short	0x0058


	//----- nvinfo : EIATTR_SW_WAR
	.align		4
.L_173:
        /*0110*/ 	.byte	0x04, 0x36
        /*0112*/ 	.short	(.L_175 - .L_174)
.L_174:
        /*0114*/ 	.word	0x00000008
.L_175:


//--------------------- .nv.info.apply_moves_with_locking --------------------------
	.section	.nv.info.apply_moves_with_locking,"",@"SHT_CUDA_INFO"
	.sectionflags	@""
	.align	4


	//----- nvinfo : EIATTR_CUDA_API_VERSION
	.align		4
        /*0000*/ 	.byte	0x04, 0x37
        /*0002*/ 	.short	(.L_177 - .L_176)
.L_176:
        /*0004*/ 	.word	0x00000082


	//----- nvinfo : EIATTR_KPARAM_INFO
	.align		4
.L_177:
        /*0008*/ 	.byte	0x04, 0x17
        /*000a*/ 	.short	(.L_179 - .L_178)
.L_178:
        /*000c*/ 	.word	0x00000000
        /*0010*/ 	.short	0x0009
        /*0012*/ 	.short	0x0040
        /*0014*/ 	.byte	0x00, 0xf5, 0x21, 0x00


	//----- nvinfo : EIATTR_KPARAM_INFO
	.align		4
.L_179:
        /*0018*/ 	.byte	0x04, 0x17
        /*001a*/ 	.short	(.L_181 - .L_180)
.L_180:
        /*001c*/ 	.word	0x00000000
        /*0020*/ 	.short	0x0008
        /*0022*/ 	.short	0x0038
        /*0024*/ 	.byte	0x00, 0xf5, 0x21, 0x00


	//----- nvinfo : EIATTR_KPARAM_INFO
	.align		4
.L_181:
        /*0028*/ 	.byte	0x04, 0x17
        /*002a*/ 	.short	(.L_183 - .L_182)
.L_182:
        /*002c*/ 	.word	0x00000000
        /*0030*/ 	.short	0x0007
        /*0032*/ 	.short	0x0030
        /*0034*/ 	.byte	0x00, 0xf5, 0x21, 0x00


	//----- nvinfo : EIATTR_KPARAM_INFO
	.align		4
.L_183:
        /*0038*/ 	.byte	0x04, 0x17
        /*003a*/ 	.short	(.L_185 - .L_184)
.L_184:
        /*003c*/ 	.word	0x00000000
        /*0040*/ 	.short	0x0006
        /*0042*/ 	.short	0x0028
        /*0044*/ 	.byte	0x00, 0xf5, 0x21, 0x00


	//----- nvinfo : EIATTR_KPARAM_INFO
	.align		4
.L_185:
        /*0048*/ 	.byte	0x04, 0x17
        /*004a*/ 	.short	(.L_187 - .L_186)
.L_186:
        /*004c*/ 	.word	0x00000000
        /*0050*/ 	.short	0x0005
        /*0052*/ 	.short	0x0024
        /*0054*/ 	.byte	0x00, 0xf0, 0x11, 0x00


	//----- nvinfo : EIATTR_KPARAM_INFO
	.align		4
.L_187:
        /*0058*/ 	.byte	0x04, 0x17
        /*005a*/ 	.short	(.L_189 - .L_188)
.L_188:
        /*005c*/ 	.word	0x00000000
        /*0060*/ 	.short	0x0004
        /*0062*/ 	.short	0x0020
        /*0064*/ 	.byte	0x00, 0xf0, 0x11, 0x00


	//----- nvinfo : EIATTR_KPARAM_INFO
	.align		4
.L_189:
        /*0068*/ 	.byte	0x04, 0x17
        /*006a*/ 	.short	(.L_191 - .L_190)
.L_190:
        /*006c*/ 	.word	0x00000000
        /*0070*/ 	.short	0x0003
        /*0072*/ 	.short	0x0018
        /*0074*/ 	.byte	0x00, 0xf5, 0x21, 0x00


	//----- nvinfo : EIATTR_KPARAM_INFO
	.align		4
.L_191:
        /*0078*/ 	.byte	0x04, 0x17
        /*007a*/ 	.short	(.L_193 - .L_192)
.L_192:
        /*007c*/ 	.word	0x00000000
        /*0080*/ 	.short	0x0002
        /*0082*/ 	.short	0x0010
        /*0084*/ 	.byte	0x00, 0xf5, 0x21, 0x00


	//----- nvinfo : EIATTR_KPARAM_INFO
	.align		4
.L_193:
        /*0088*/ 	.byte	0x04, 0x17
        /*008a*/ 	.short	(.L_195 - .L_194)
.L_194:
        /*008c*/ 	.word	0x00000000
        /*0090*/ 	.short	0x0001
        /*0092*/ 	.short	0x0008
        /*0094*/ 	.byte	0x00, 0xf5, 0x21, 0x00


	//----- nvinfo : EIATTR_KPARAM_INFO
	.align		4
.L_195:
        /*0098*/ 	.byte	0x04, 0x17
        /*009a*/ 	.short	(.L_197 - .L_196)
.L_196:
        /*009c*/ 	.word	0x00000000
        /*00a0*/ 	.short	0x0000
        /*00a2*/ 	.short	0x0000
        /*00a4*/ 	.byte	0x00, 0xf5, 0x21, 0x00


	//----- nvinfo : EIATTR_SPARSE_MMA_MASK
	.align		4
.L_197:
        /*00a8*/ 	.byte	0x03, 0x50
        /*00aa*/ 	.short	0x0000


	//----- nvinfo : EIATTR_MAXREG_COUNT
	.align		4
        /*00ac*/ 	.byte	0x03, 0x1b
        /*00ae*/ 	.short	0x00ff


	//----- nvinfo : EIATTR_MERCURY_ISA_VERSION
	.align		4
        /*00b0*/ 	.byte	0x03, 0x5f
        /*00b2*/ 	.short	0x0101


	//----- nvinfo : EIATTR_INT_WARP_WIDE_INSTR_OFFSETS
	.align		4
        /*00b4*/ 	.byte	0x04, 0x31
        /*00b6*/ 	.short	(.L_199 - .L_198)


	//   ....[0]....
.L_198:
        /*00b8*/ 	.word	0x00001090


	//----- nvinfo : EIATTR_VRC_CTA_INIT_COUNT
	.align		4
.L_199:
        /*00bc*/ 	.byte	0x02, 0x4a
	.zero		1
	.zero		1


	//----- nvinfo : EIATTR_EXIT_INSTR_OFFSETS
	.align		4
        /*00c0*/ 	.byte	0x04, 0x1c
        /*00c2*/ 	.short	(.L_201 - .L_200)


	//   ....[0]....
.L_200:
        /*00c4*/ 	.word	0x00000070


	//   ....[1]....
        /*00c8*/ 	.word	0x00000150


	//   ....[2]....
        /*00cc*/ 	.word	0x00000e40


	//   ....[3]....
        /*00d0*/ 	.word	0x00000ee0


	//   ....[4]....
        /*00d4*/ 	.word	0x00002250


	//----- nvinfo : EIATTR_CRS_STACK_SIZE
	.align		4
.L_201:
        /*00d8*/ 	.byte	0x04, 0x1e
        /*00da*/ 	.short	(.L_203 - .L_202)
.L_202:
        /*00dc*/ 	.word	0x00000000


	//----- nvinfo : EIATTR_CBANK_PARAM_SIZE
	.align		4
.L_203:
        /*00e0*/ 	.byte	0x03, 0x19
        /*00e2*/ 	.short	0x0048


	//----- nvinfo : EIATTR_PARAM_CBANK
	.align		4
        /*00e4*/ 	.byte	0x04, 0x0a
        /*00e6*/ 	.short	(.L_205 - .L_204)
	.align		4
.L_204:
        /*00e8*/ 	.word	index@(.nv.constant0.apply_moves_with_locking)
        /*00ec*/ 	.short	0x0380
        /*00ee*/ 	.short	0x0048


	//----- nvinfo : EIATTR_SW_WAR
	.align		4
.L_205:
        /*00f0*/ 	.byte	0x04, 0x36
        /*00f2*/ 	.short	(.L_207 - .L_206)
.L_206:
        /*00f4*/ 	.word	0x00000008
.L_207:


//--------------------- .nv.info.evaluate_moves_f64_geometry --------------------------
	.section	.nv.info.evaluate_moves_f64_geometry,"",@"SHT_CUDA_INFO"
	.sectionflags	@""
	.align	4


	//----- nvinfo : EIATTR_CUDA_API_VERSION
	.align		4
        /*0000*/ 	.byte	0x04, 0x37
        /*0002*/ 	.short	(.L_209 - .L_208)
.L_208:
        /*0004*/ 	.word	0x00000082


	//----- nvinfo : EIATTR_KPARAM_INFO
	.align		4
.L_209:
        /*0008*/ 	.byte	0x04, 0x17
        /*000a*/ 	.short	(.L_211 - .L_210)
.L_210:
        /*000c*/ 	.word	0x00000000
        /*0010*/ 	.short	0x000c
        /*0012*/ 	.short	0x0058
        /*0014*/ 	.byte	0x00, 0xf5, 0x21, 0x00


	//----- nvinfo : EIATTR_KPARAM_INFO
	.align		4
.L_211:
        /*0018*/ 	.byte	0x04, 0x17
        /*001a*/ 	.short	(.L_213 - .L_212)
.L_212:
        /*001c*/ 	.word	0x00000000
        /*0020*/ 	.short	0x000b
        /*0022*/ 	.short	0x0050
        /*0024*/ 	.byte	0x00, 0xf5, 0x21, 0x00


	//----- nvinfo : EIATTR_KPARAM_INFO
	.align		4
.L_213:
        /*0028*/ 	.byte	0x04, 0x17
        /*002a*/ 	.short	(.L_215 - .L_214)
.L_214:
        /*002c*/ 	.word	0x00000000
        /*0030*/ 	.short	0x000a
        /*0032*/ 	.short	0x0048
        /*0034*/ 	.byte	0x00, 0xf0, 0x11, 0x00


	//----- nvinfo : EIATTR_KPARAM_INFO
	.align		4
.L_215:
        /*0038*/ 	.byte	0x04, 0x17
        /*003a*/ 	.short	(.L_217 - .L_216)
.L_216:
        /*003c*/ 	.word	0x00000000
        /*0040*/ 	.short	0x0009
        /*0042*/ 	.short	0x0040
        /*0044*/ 	.byte	0x00, 0xf5, 0x21, 0x00


	//----- nvinfo : EIATTR_KPARAM_INFO
	.align		4
.L_217:
        /*0048*/ 	.byte	0x04, 0x17
        /*004a*/ 	.short	(.L_219 - .L_218)
.L_218:
        /*004c*/ 	.word	0x00000000
        /*0050*/ 	.short	0x0008
        /*0052*/ 	.short	0x0038
        /*0054*/ 	.byte	0x00, 0xf5, 0x21, 0x00


	//----- nvinfo : EIATTR_KPARAM_INFO
	.align		4
.L_219:
        /*0058*/ 	.byte	0x04, 0x17
        /*005a*/ 	.short	(.L_221 - .L_220)
.L_220:
        /*005c*/ 	.word	0x00000000
        /*0060*/ 	.short	0x0007
        /*0062*/ 	.short	0x0030
        /*0064*/ 	.byte	0x00, 0xf5, 0x21, 0x00


	//----- nvinfo : EIATTR_KPARAM_INFO
	.align		4
.L_221:
        /*0068*/ 	.byte	0x04, 0x17
        /*006a*/ 	.short	(.L_223 - .L_222)
.L_222:
        /*006c*/ 	.word	0x00000000
        /*0070*/ 	.short	0x0006
        /*0072*/ 	.short	0x0028
        /*0074*/ 	.byte	0x00, 0xf5, 0x21, 0x00


	//----- nvinfo : EIATTR_KPARAM_INFO
	.align		4
.L_223:
        /*0078*/ 	.byte	0x04, 0x17
        /*007a*/ 	.short	(.L_225 - .L_224)
.L_224:
        /*007c*/ 	.word	0x00000000
        /*0080*/ 	.short	0x0005
        /*0082*/ 	.short	0x0024
        /*0084*/ 	.byte	0x00, 0xf0, 0x11, 0x00


	//----- nvinfo : EIATTR_KPARAM_INFO
	.align		4
.L_225:
        /*0088*/ 	.byte	0x04, 0x17
        /*008a*/ 	.short	(.L_227 - .L_226)
.L_226:
        /*008c*/ 	.word	0x00000000
        /*0090*/ 	.short	0x0004
        /*0092*/ 	.short	0x0020
        /*0094*/ 	.byte	0x00, 0xf0, 0x11, 0x00


	//----- nvinfo : EIATTR_KPARAM_INFO
	.align		4
.L_227:
        /*0098*/ 	.byte	0x04, 0x17
        /*009a*/ 	.short	(.L_229 - .L_228)
.L_228:
        /*009c*/ 	.word	0x00000000
        /*00a0*/ 	.short	0x0003
        /*00a2*/ 	.short	0x0018
        /*00a4*/ 	.byte	0x00, 0xf5, 0x21, 0x00


	//----- nvinfo : EIATTR_KPARAM_INFO
	.align		4
.L_229:
        /*00a8*/ 	.byte	0x04, 0x17
        /*00aa*/ 	.short	(.L_231 - .L_230)
.L_230:
        /*00ac*/ 	.word	0x00000000
        /*00b0*/ 	.short	0x0002
        /*00b2*/ 	.short	0x0010
        /*00b4*/ 	.byte	0x00, 0xf5, 0x21, 0x00


	//----- nvinfo : EIATTR_KPARAM_INFO
	.align		4
.L_231:
        /*00b8*/ 	.byte	0x04, 0x17
        /*00ba*/ 	.short	(.L_233 - .L_232)
.L_232:
        /*00bc*/ 	.word	0x00000000
        /*00c0*/ 	.short	0x0001
        /*00c2*/ 	.short	0x0008
        /*00c4*/ 	.byte	0x00, 0xf5, 0x21, 0x00


	//----- nvinfo : EIATTR_KPARAM_INFO
	.align		4
.L_233:
        /*00c8*/ 	.byte	0x04, 0x17
        /*00ca*/ 	.short	(.L_235 - .L_234)
.L_234:
        /*00cc*/ 	.word	0x00000000
        /*00d0*/ 	.short	0x0000
        /*00d2*/ 	.short	0x0000
        /*00d4*/ 	.byte	0x00, 0xf5, 0x21, 0x00


	//----- nvinfo : EIATTR_SPARSE_MMA_MASK
	.align		4
.L_235:
        /*00d8*/ 	.byte	0x03, 0x50
        /*00da*/ 	.short	0x0000


	//----- nvinfo : EIATTR_MAXREG_COUNT
	.align		4
        /*00dc*/ 	.byte	0x03, 0x1b
        /*00de*/ 	.short	0x00ff


	//----- nvinfo : EIATTR_MERCURY_ISA_VERSION
	.align		4
        /*00e0*/ 	.byte	0x03, 0x5f
        /*00e2*/ 	.short	0x0101


	//----- nvinfo : EIATTR_VRC_CTA_INIT_COUNT
	.align		4
        /*00e4*/ 	.byte	0x02, 0x4a
	.zero		1
	.zero		1


	//----- nvinfo : EIATTR_EXIT_INSTR_OFFSETS
	.align		4
        /*00e8*/ 	.byte	0x04, 0x1c
        /*00ea*/ 	.short	(.L_237 - .L_236)


	//   ....[0]....
.L_236:
        /*00ec*/ 	.word	0x000000a0


	//   ....[1]....
        /*00f0*/ 	.word	0x000024e0


	//----- nvinfo : EIATTR_CRS_STACK_SIZE
	.align		4
.L_237:
        /*00f4*/ 	.byte	0x04, 0x1e
        /*00f6*/ 	.short	(.L_239 - .L_238)
.L_238:
        /*00f8*/ 	.word	0x00000000


	//----- nvinfo : EIATTR_CBANK_PARAM_SIZE
	.align		4
.L_239:
        /*00fc*/ 	.byte	0x03, 0x19
        /*00fe*/ 	.short	0x0060


	//----- nvinfo : EIATTR_PARAM_CBANK
	.align		4
        /*0100*/ 	.byte	0x04, 0x0a
        /*0102*/ 	.short	(.L_241 - .L_240)
	.align		4
.L_240:
        /*0104*/ 	.word	index@(.nv.constant0.evaluate_moves_f64_geometry)
        /*0108*/ 	.short	0x0380
        /*010a*/ 	.short	0x0060


	//----- nvinfo : EIATTR_SW_WAR
	.align		4
.L_241:
        /*010c*/ 	.byte	0x04, 0x36
        /*010e*/ 	.short	(.L_243 - .L_242)
.L_242:
        /*0110*/ 	.word	0x00000008
.L_243:


//--------------------- .nv.info.evaluate_moves_f64 --------------------------
	.section	.nv.info.evaluate_moves_f64,"",@"SHT_CUDA_INFO"
	.sectionflags	@""
	.align	4


	//----- nvinfo : EIATTR_CUDA_API_VERSION
	.align		4
        /*0000*/ 	.byte	0x04, 0x37
        /*0002*/ 	.short	(.L_245 - .L_244)
.L_244:
        /*0004*/ 	.word	0x00000082


	//----- nvinfo : EIATTR_KPARAM_INFO
	.align		4
.L_245:
        /*0008*/ 	.byte	0x04, 0x17
        /*000a*/ 	.short	(.L_247 - .L_246)
.L_246:
        /*000c*/ 	.word	0x00000000
        /*0010*/ 	.short	0x000b
        /*0012*/ 	.short	0x0050
        /*0014*/ 	.byte	0x00, 0xf5, 0x21, 0x00


	//----- nvinfo : EIATTR_KPARAM_INFO
	.align		4
.L_247:
        /*0018*/ 	.byte	0x04, 0x17
        /*001a*/ 	.short	(.L_249 - .L_248)
.L_248:
        /*001c*/ 	.word	0x00000000
        /*0020*/ 	.short	0x000a
        /*0022*/ 	.short	0x0048
        /*0024*/ 	.byte	0x00, 0xf5, 0x21, 0x00


	//----- nvinfo : EIATTR_KPARAM_INFO
	.align		4
.L_249:
        /*0028*/ 	.byte	0x04, 0x17
        /*002a*/ 	.short	(.L_251 - .L_250)
.L_250:
        /*002c*/ 	.word	0x00000000
        /*0030*/ 	.short	0x0009
        /*0032*/ 	.short	0x0040
        /*0034*/ 	.byte	0x00, 0xf0, 0x11, 0x00


	//----- nvinfo : EIATTR_KPARAM_INFO
	.align		4
.L_251:
        /*0038*/ 	.byte	0x04, 0x17
        /*003a*/ 	.short	(.L_253 - .L_252)
.L_252:
        /*003c*/ 	.word	0x00000000
        /*0040*/ 	.short	0x0008
        /*0042*/ 	.short	0x0038
        /*0044*/ 	.byte	0x00, 0xf5, 0x21, 0x00


	//----- nvinfo : EIATTR_KPARAM_INFO
	.align		4
.L_253:
        /*0048*/ 	.byte	0x04, 0x17
        /*004a*/ 	.short	(.L_255 - .L_254)
.L_254:
        /*004c*/ 	.word	0x00000000
        /*0050*/ 	.short	0x0007
        /*0052*/ 	.short	0x0030
        /*0054*/ 	.byte	0x00, 0xf5, 0x21, 0x00


	//----- nvinfo : EIATTR_KPARAM_INFO
	.align		4
.L_255:
        /*0058*/ 	.byte	0x04, 0x17
        /*005a*/ 	.short	(.L_257 - .L_256)
.L_256:
        /*005c*/ 	.word	0x00000000
        /*0060*/ 	.short	0x0006
        /*0062*/ 	.short	0x0028
        /*0064*/ 	.byte	0x00, 0xf5, 0x21, 0x00


	//----- nvinfo : EIATTR_KPARAM_INFO
	.align		4
.L_257:
        /*0068*/ 	.byte	0x04, 0x17
        /*006a*/ 	.short	(.L_259 - .L_258)
.L_258:
        /*006c*/ 	.word	0x00000000
        /*0070*/ 	.short	0x0005
        /*0072*/ 	.short	0x0024
        /*0074*/ 	.byte	0x00, 0xf0, 0x11, 0x00


	//----- nvinfo : EIATTR_KPARAM_INFO
	.align		4
.L_259:
        /*0078*/ 	.byte	0x04, 0x17
        /*007a*/ 	.short	(.L_261 - .L_260)
.L_260:
        /*007c*/ 	.word	0x00000000
        /*0080*/ 	.short	0x0004
        /*0082*/ 	.short	0x0020
        /*0084*/ 	.byte	0x00, 0xf0, 0x11, 0x00


	//----- nvinfo : EIATTR_KPARAM_INFO
	.align		4
.L_261:
        /*0088*/ 	.byte	0x04, 0x17
        /*008a*/ 	.short	(.L_263 - .L_262)
.L_262:
        /*008c*/ 	.word	0x00000000
        /*0090*/ 	.short	0x0003
        /*0092*/ 	.short	0x0018
        /*0094*/ 	.byte	0x00, 0xf5, 0x21, 0x00


	//----- nvinfo : EIATTR_KPARAM_INFO
	.align		4
.L_263:
        /*0098*/ 	.byte	0x04, 0x17
        /*009a*/ 	.short	(.L_265 - .L_264)
.L_264:
        /*009c*/ 	.word	0x00000000
        /*00a0*/ 	.short	0x0002
        /*00a2*/ 	.short	0x0010
        /*00a4*/ 	.byte	0x00, 0xf5, 0x21, 0x00


	//----- nvinfo : EIATTR_KPARAM_INFO
	.align		4
.L_265:
        /*00a8*/ 	.byte	0x04, 0x17
        /*00aa*/ 	.short	(.L_267 - .L_266)
.L_266:
        /*00ac*/ 	.word	0x00000000
        /*00b0*/ 	.short	0x0001
        /*00b2*/ 	.short	0x0008
        /*00b4*/ 	.byte	0x00, 0xf5, 0x21, 0x00


	//----- nvinfo : EIATTR_KPARAM_INFO
	.align		4
.L_267:
        /*00b8*/ 	.byte	0x04, 0x17
        /*00ba*/ 	.short	(.L_269 - .L_268)
.L_268:
        /*00bc*/ 	.word	0x00000000
        /*00c0*/ 	.short	0x0000
        /*00c2*/ 	.short	0x0000
        /*00c4*/ 	.byte	0x00, 0xf5, 0x21, 0x00


	//----- nvinfo : EIATTR_SPARSE_MMA_MASK
	.align		4
.L_269:
        /*00c8*/ 	.byte	0x03, 0x50
        /*00ca*/ 	.short	0x0000


	//----- nvinfo : EIATTR_MAXREG_COUNT
	.align		4
        /*00cc*/ 	.byte	0x03, 0x1b
        /*00ce*/ 	.short	0x00ff


	//----- nvinfo : EIATTR_MERCURY_ISA_VERSION
	.align		4
        /*00d0*/ 	.byte	0x03, 0x5f
        /*00d2*/ 	.short	0x0101


	//----- nvinfo : EIATTR_VRC_CTA_INIT_COUNT
	.align		4
        /*00d4*/ 	.byte	0x02, 0x4a
	.zero		1
	.zero		1


	//----- nvinfo : EIATTR_EXIT_INSTR_OFFSETS
	.align		4
        /*00d8*/ 	.byte	0x04, 0x1c
        /*00da*/ 	.short	(.L_271 - .L_270)


	//   ....[0]....
.L_270:
        /*00dc*/ 	.word	0x000000a0


	//   ....[1]....
        /*00e0*/ 	.word	0x00002cf0


	//----- nvinfo : EIATTR_CRS_STACK_SIZE
	.align		4
.L_271:
        /*00e4*/ 	.byte	0x04, 0x1e
        /*00e6*/ 	.short	(.L_273 - .L_272)
.L_272:
        /*00e8*/ 	.word	0x00000000


	//----- nvinfo : EIATTR_CBANK_PARAM_SIZE
	.align		4
.L_273:
        /*00ec*/ 	.byte	0x03, 0x19
        /*00ee*/ 	.short	0x0058


	//----- nvinfo : EIATTR_PARAM_CBANK
	.align		4
        /*00f0*/ 	.byte	0x04, 0x0a
        /*00f2*/ 	.short	(.L_275 - .L_274)
	.align		4
.L_274:
        /*00f4*/ 	.word	index@(.nv.constant0.evaluate_moves_f64)
        /*00f8*/ 	.short	0x0380
        /*00fa*/ 	.short	0x0058


	//----- nvinfo : EIATTR_SW_WAR
	.align		4
.L_275:
        /*00fc*/ 	.byte	0x04, 0x36
        /*00fe*/ 	.short	(.L_277 - .L_276)
.L_276:
        /*0100*/ 	.word	0x00000008
.L_277:


//--------------------- .nv.info.evaluate_moves_f32 --------------------------
	.section	.nv.info.evaluate_moves_f32,"",@"SHT_CUDA_INFO"
	.sectionflags	@""
	.align	4


	//----- nvinfo : EIATTR_CUDA_API_VERSION
	.align		4
        /*0000*/ 	.byte	0x04, 0x37
        /*0002*/ 	.short	(.L_279 - .L_278)
.L_278:
        /*0004*/ 	.word	0x00000082


	//----- nvinfo : EIATTR_KPARAM_INFO
	.align		4
.L_279:
        /*0008*/ 	.byte	0x04, 0x17
        /*000a*/ 	.short	(.L_281 - .L_280)
.L_280:
        /*000c*/ 	.word	0x00000000
        /*0010*/ 	.short	0x0008
        /*0012*/ 	.short	0x0038
        /*0014*/ 	.byte	0x00, 0xf5, 0x21, 0x00


	//----- nvinfo : EIATTR_KPARAM_INFO
	.align		4
.L_281:
        /*0018*/ 	.byte	0x04, 0x17
        /*001a*/ 	.short	(.L_283 - .L_282)
.L_282:
        /*001c*/ 	.word	0x00000000
        /*0020*/ 	.short	0x0007
        /*0022*/ 	.short	0x0030
        /*0024*/ 	.byte	0x00, 0xf5, 0x21, 0x00


	//----- nvinfo : EIATTR_KPARAM_INFO
	.align		4
.L_283:
        /*0028*/ 	.byte	0x04, 0x17
        /*002a*/ 	.short	(.L_285 - .L_284)
.L_284:
        /*002c*/ 	.word	0x00000000
        /*0030*/ 	.short	0x0006
        /*0032*/ 	.short	0x0028
        /*0034*/ 	.byte	0x00, 0xf5, 0x21, 0x00


	//----- nvinfo : EIATTR_KPARAM_INFO
	.align		4
.L_285:
        /*0038*/ 	.byte	0x04, 0x17
        /*003a*/ 	.short	(.L_287 - .L_286)
.L_286:
        /*003c*/ 	.word	0x00000000
        /*0040*/ 	.short	0x0005
        /*0042*/ 	.short	0x0024
        /*0044*/ 	.byte	0x00, 0xf0, 0x11, 0x00


	//----- nvinfo : EIATTR_KPARAM_INFO
	.align		4
.L_287:
        /*0048*/ 	.byte	0x04, 0x17
        /*004a*/ 	.short	(.L_289 - .L_288)
.L_288:
        /*004c*/ 	.word	0x00000000
        /*0050*/ 	.short	0x0004
        /*0052*/ 	.short	0x0020
        /*0054*/ 	.byte	0x00, 0xf0, 0x11, 0x00


	//----- nvinfo : EIATTR_KPARAM_INFO
	.align		4
.L_289:
        /*0058*/ 	.byte	0x04, 0x17
        /*005a*/ 	.short	(.L_291 - .L_290)
.L_290:
        /*005c*/ 	.word	0x00000000
        /*0060*/ 	.short	0x0003
        /*0062*/ 	.short	0x0018
        /*0064*/ 	.byte	0x00, 0xf5, 0x21, 0x00


	//----- nvinfo : EIATTR_KPARAM_INFO
	.align		4
.L_291:
        /*0068*/ 	.byte	0x04, 0x17
        /*006a*/ 	.short	(.L_293 - .L_292)
.L_292:
        /*006c*/ 	.word	0x00000000
        /*0070*/ 	.short	0x0002
        /*0072*/ 	.short	0x0010
        /*0074*/ 	.byte	0x00, 0xf5, 0x21, 0x00


	//----- nvinfo : EIATTR_KPARAM_INFO
	.align		4
.L_293:
        /*0078*/ 	.byte	0x04, 0x17
        /*007a*/ 	.short	(.L_295 - .L_294)
.L_294:
        /*007c*/ 	.word	0x00000000
        /*0080*/ 	.short	0x0001
        /*0082*/ 	.short	0x0008
        /*0084*/ 	.byte	0x00, 0xf5, 0x21, 0x00


	//----- nvinfo : EIATTR_KPARAM_INFO
	.align		4
.L_295:
        /*0088*/ 	.byte	0x04, 0x17
        /*008a*/ 	.short	(.L_297 - .L_296)
.L_296:
        /*008c*/ 	.word	0x00000000
        /*0090*/ 	.short	0x0000
        /*0092*/ 	.short	0x0000
        /*0094*/ 	.byte	0x00, 0xf5, 0x21, 0x00


	//----- nvinfo : EIATTR_SPARSE_MMA_MASK
	.align		4
.L_297:
        /*0098*/ 	.byte	0x03, 0x50
        /*009a*/ 	.short	0x0000


	//----- nvinfo : EIATTR_MAXREG_COUNT
	.align		4
        /*009c*/ 	.byte	0x03, 0x1b
        /*009e*/ 	.short	0x00ff


	//----- nvinfo : EIATTR_MERCURY_ISA_VERSION
	.align		4
        /*00a0*/ 	.byte	0x03, 0x5f
        /*00a2*/ 	.short	0x0101


	//----- nvinfo : EIATTR_VRC_CTA_INIT_COUNT
	.align		4
        /*00a4*/ 	.byte	0x02, 0x4a
	.zero		1
	.zero		1


	//----- nvinfo : EIATTR_EXIT_INSTR_OFFSETS
	.align		4
        /*00a8*/ 	.byte	0x04, 0x1c
        /*00aa*/ 	.short	(.L_299 - .L_298)


	//   ....[0]....
.L_298:
        /*00ac*/ 	.word	0x00000080


	//   ....[1]....
        /*00b0*/ 	.word	0x000000c0


	//   ....[2]....
        /*00b4*/ 	.word	0x00002460


	//----- nvinfo : EIATTR_CRS_STACK_SIZE
	.align		4
.L_299:
        /*00b8*/ 	.byte	0x04, 0x1e
        /*00ba*/ 	.short	(.L_301 - .L_300)
.L_300:
        /*00bc*/ 	.word	0x00000000


	//----- nvinfo : EIATTR_CBANK_PARAM_SIZE
	.align		4
.L_301:
        /*00c0*/ 	.byte	0x03, 0x19
        /*00c2*/ 	.short	0x0040


	//----- nvinfo : EIATTR_PARAM_CBANK
	.align		4
        /*00c4*/ 	.byte	0x04, 0x0a
        /*00c6*/ 	.short	(.L_303 - .L_302)
	.align		4
.L_302:
        /*00c8*/ 	.word	index@(.nv.constant0.evaluate_moves_f32)
        /*00cc*/ 	.short	0x0380
        /*00ce*/ 	.short	0x0040


	//----- nvinfo : EIATTR_SW_WAR
	.align		4
.L_303:
        /*00d0*/ 	.byte	0x04, 0x36
        /*00d2*/ 	.short	(.L_305 - .L_304)
.L_304:
        /*00d4*/ 	.word	0x00000008
.L_305:


//--------------------- .nv.info.aggregate_to_coarse --------------------------
	.section	.nv.info.aggregate_to_coarse,"",@"SHT_CUDA_INFO"
	.sectionflags	@""
	.align	4


	//----- nvinfo : EIATTR_CUDA_API_VERSION
	.align		4
        /*0000*/ 	.byte	0x04, 0x37
        /*0002*/ 	.short	(.L_307 - .L_306)
.L_306:
        /*0004*/ 	.word	0x00000082


	//----- nvinfo : EIATTR_KPARAM_INFO
	.align		4
.L_307:
        /*0008*/ 	.byte	0x04, 0x17
        /*000a*/ 	.short	(.L_309 - .L_308)
.L_308:
        /*000c*/ 	.word	0x00000000
        /*0010*/ 	.short	0x0006
        /*0012*/ 	.short	0x0030
        /*0014*/ 	.byte	0x00, 0xf0, 0x11, 0x00


	//----- nvinfo : EIATTR_KPARAM_INFO
	.align		4
.L_309:
        /*0018*/ 	.byte	0x04, 0x17
        /*001a*/ 	.short	(.L_311 - .L_310)
.L_310:
        /*001c*/ 	.word	0x00000000
        /*0020*/ 	.short	0x0005
        /*0022*/ 	.short	0x0028
        /*0024*/ 	.byte	0x00, 0xf5, 0x21, 0x00


	//----- nvinfo : EIATTR_KPARAM_INFO
	.align		4
.L_311:
        /*0028*/ 	.byte	0x04, 0x17
        /*002a*/ 	.short	(.L_313 - .L_312)
.L_312:
        /*002c*/ 	.word	0x00000000
        /*0030*/ 	.short	0x0004
        /*0032*/ 	.short	0x0020
        /*0034*/ 	.byte	0x00, 0xf5, 0x21, 0x00


	//----- nvinfo : EIATTR_KPARAM_INFO
	.align		4
.L_313:
        /*0038*/ 	.byte	0x04, 0x17
        /*003a*/ 	.short	(.L_315 - .L_314)
.L_314:
        /*003c*/ 	.word	0x00000000
        /*0040*/ 	.short	0x0003
        /*0042*/ 	.short	0x0018
        /*0044*/ 	.byte	0x00, 0xf5, 0x21, 0x00


	//----- nvinfo : EIATTR_KPARAM_INFO
	.align		4
.L_315:
        /*0048*/ 	.byte	0x04, 0x17
        /*004a*/ 	.short	(.L_317 - .L_316)
.L_316:
        /*004c*/ 	.word	0x00000000
        /*0050*/ 	.short	0x0002
        /*0052*/ 	.short	0x0010
        /*0054*/ 	.byte	0x00, 0xf5, 0x21, 0x00


	//----- nvinfo : EIATTR_KPARAM_INFO
	.align		4
.L_317:
        /*0058*/ 	.byte	0x04, 0x17
        /*005a*/ 	.short	(.L_319 - .L_318)
.L_318:
        /*005c*/ 	.word	0x00000000
        /*0060*/ 	.short	0x0001
        /*0062*/ 	.short	0x0008
        /*0064*/ 	.byte	0x00, 0xf5, 0x21, 0x00


	//----- nvinfo : EIATTR_KPARAM_INFO
	.align		4
.L_319:
        /*0068*/ 	.byte	0x04, 0x17
        /*006a*/ 	.short	(.L_321 - .L_320)
.L_320:
        /*006c*/ 	.word	0x00000000
        /*0070*/ 	.short	0x0000
        /*0072*/ 	.short	0x0000
        /*0074*/ 	.byte	0x00, 0xf5, 0x21, 0x00


	//----- nvinfo : EIATTR_SPARSE_MMA_MASK
	.align		4
.L_321:
        /*0078*/ 	.byte	0x03, 0x50
        /*007a*/ 	.short	0x0000


	//----- nvinfo : EIATTR_MAXREG_COUNT
	.align		4
        /*007c*/ 	.byte	0x03, 0x1b
        /*007e*/ 	.short	0x00ff


	//----- nvinfo : EIATTR_MERCURY_ISA_VERSION
	.align		4
        /*0080*/ 	.byte	0x03, 0x5f
        /*0082*/ 	.short	0x0101


	//----- nvinfo : EIATTR_VRC_CTA_INIT_COUNT
	.align		4
        /*0084*/ 	.byte	0x02, 0x4a
	.zero		1
	.zero		1


	//----- nvinfo : EIATTR_EXIT_INSTR_OFFSETS
	.align		4
        /*0088*/ 	.byte	0x04, 0x1c
        /*008a*/ 	.short	(.L_323 - .L_322)


	//   ....[0]....
.L_322:
        /*008c*/ 	.word	0x00000070


	//   ....[1]....
        /*0090*/ 	.word	0x000011e0


	//----- nvinfo : EIATTR_CRS_STACK_SIZE
	.align		4
.L_323:
        /*0094*/ 	.byte	0x04, 0x1e
        /*0096*/ 	.short	(.L_325 - .L_324)
.L_324:
        /*0098*/ 	.word	0x00000000


	//----- nvinfo : EIATTR_CBANK_PARAM_SIZE
	.align		4
.L_325:
        /*009c*/ 	.byte	0x03, 0x19
        /*009e*/ 	.short	0x0034


	//----- nvinfo : EIATTR_PARAM_CBANK
	.align		4
        /*00a0*/ 	.byte	0x04, 0x0a
        /*00a2*/ 	.short	(.L_327 - .L_326)
	.align		4
.L_326:
        /*00a4*/ 	.word	index@(.nv.constant0.aggregate_to_coarse)
        /*00a8*/ 	.short	0x0380
        /*00aa*/ 	.short	0x0034


	//----- nvinfo : EIATTR_SW_WAR
	.align		4
.L_327:
        /*00ac*/ 	.byte	0x04, 0x36
        /*00ae*/ 	.short	(.L_329 - .L_328)
.L_328:
        /*00b0*/ 	.word	0x00000008
.L_329:


//--------------------- .nv.info.compute_matching_scores --------------------------
	.section	.nv.info.compute_matching_scores,"",@"SHT_CUDA_INFO"
	.sectionflags	@""
	.align	4


	//----- nvinfo : EIATTR_CUDA_API_VERSION
	.align		4
        /*0000*/ 	.byte	0x04, 0x37
        /*0002*/ 	.short	(.L_331 - .L_330)
.L_330:
        /*0004*/ 	.word	0x00000082


	//----- nvinfo : EIATTR_KPARAM_INFO
	.align		4
.L_331:
        /*0008*/ 	.byte	0x04, 0x17
        /*000a*/ 	.short	(.L_333 - .L_332)
.L_332:
        /*000c*/ 	.word	0x00000000
        /*0010*/ 	.short	0x0005
        /*0012*/ 	.short	0x0028
        /*0014*/ 	.byte	0x00, 0xf0, 0x11, 0x00


	//----- nvinfo : EIATTR_KPARAM_INFO
	.align		4
.L_333:
        /*0018*/ 	.byte	0x04, 0x17
        /*001a*/ 	.short	(.L_335 - .L_334)
.L_334:
        /*001c*/ 	.word	0x00000000
        /*0020*/ 	.short	0x0004
        /*0022*/ 	.short	0x0020
        /*0024*/ 	.byte	0x00, 0xf5, 0x21, 0x00


	//----- nvinfo : EIATTR_KPARAM_INFO
	.align		4
.L_335:
        /*0028*/ 	.byte	0x04, 0x17
        /*002a*/ 	.short	(.L_337 - .L_336)
.L_336:
        /*002c*/ 	.word	0x00000000
        /*0030*/ 	.short	0x0003
        /*0032*/ 	.short	0x0018
        /*0034*/ 	.byte	0x00, 0xf5, 0x21, 0x00


	//----- nvinfo : EIATTR_KPARAM_INFO
	.align		4
.L_337:
        /*0038*/ 	.byte	0x04, 0x17
        /*003a*/ 	.short	(.L_339 - .L_338)
.L_338:
        /*003c*/ 	.word	0x00000000
        /*0040*/ 	.short	0x0002
        /*0042*/ 	.short	0x0010
        /*0044*/ 	.byte	0x00, 0xf5, 0x21, 0x00


	//----- nvinfo : EIATTR_KPARAM_INFO
	.align		4
.L_339:
        /*0048*/ 	.byte	0x04, 0x17
        /*004a*/ 	.short	(.L_341 - .L_340)
.L_340:
        /*004c*/ 	.word	0x00000000
        /*0050*/ 	.short	0x0001
        /*0052*/ 	.short	0x0008
        /*0054*/ 	.byte	0x00, 0xf5, 0x21, 0x00


	//----- nvinfo : EIATTR_KPARAM_INFO
	.align		4
.L_341:
        /*0058*/ 	.byte	0x04, 0x17
        /*005a*/ 	.short	(.L_343 - .L_342)
.L_342:
        /*005c*/ 	.word	0x00000000
        /*0060*/ 	.short	0x0000
        /*0062*/ 	.short	0x0000
        /*0064*/ 	.byte	0x00, 0xf5, 0x21, 0x00


	//----- nvinfo : EIATTR_SPARSE_MMA_MASK
	.align		4
.L_343:
        /*0068*/ 	.byte	0x03, 0x50
        /*006a*/ 	.short	0x0000


	//----- nvinfo : EIATTR_MAXREG_COUNT
	.align		4
        /*006c*/ 	.byte	0x03, 0x1b
        /*006e*/ 	.short	0x00ff


	//----- nvinfo : EIATTR_MERCURY_ISA_VERSION
	.align		4
        /*0070*/ 	.byte	0x03, 0x5f
        /*0072*/ 	.short	0x0101


	//----- nvinfo : EIATTR_VRC_CTA_INIT_COUNT
	.align		4
        /*0074*/ 	.byte	0x02, 0x4a
	.zero		1
	.zero		1


	//----- nvinfo : EIATTR_EXIT_INSTR_OFFSETS
	.align		4
        /*0078*/ 	.byte	0x04, 0x1c
        /*007a*/ 	.short	(.L_345 - .L_344)


	//   ....[0]....
.L_344:
        /*007c*/ 	.word	0x00000070


	//   ....[1]....
        /*0080*/ 	.word	0x000000e0


	//   ....[2]....
        /*0084*/ 	.word	0x00000450


	//   ....[3]....
        /*0088*/ 	.word	0x00000d10


	//----- nvinfo : EIATTR_CRS_STACK_SIZE
	.align		4
.L_345:
        /*008c*/ 	.byte	0x04, 0x1e
        /*008e*/ 	.short	(.L_347 - .L_346)
.L_346:
        /*0090*/ 	.word	0x00000000


	//----- nvinfo : EIATTR_CBANK_PARAM_SIZE
	.align		4
.L_347:
        /*0094*/ 	.byte	0x03, 0x19
        /*0096*/ 	.short	0x002c


	//----- nvinfo : EIATTR_PARAM_CBANK
	.align		4
        /*0098*/ 	.byte	0x04, 0x0a
        /*009a*/ 	.short	(.L_349 - .L_348)
	.align		4
.L_348:
        /*009c*/ 	.word	index@(.nv.constant0.compute_matching_scores)
        /*00a0*/ 	.short	0x0380
        /*00a2*/ 	.short	0x002c


	//----- nvinfo : EIATTR_SW_WAR
	.align		4
.L_349:
        /*00a4*/ 	.byte	0x04, 0x36
        /*00a6*/ 	.short	(.L_351 - .L_350)
.L_350:
        /*00a8*/ 	.word	0x00000008
.L_351:


//--------------------- .nv.info.reconstruct_from_wavelets --------------------------
	.section	.nv.info.reconstruct_from_wavelets,"",@"SHT_CUDA_INFO"
	.sectionflags	@""
	.align	4


	//----- nvinfo : EIATTR_CUDA_API_VERSION
	.align		4
        /*0000*/ 	.byte	0x04, 0x37
        /*0002*/ 	.short	(.L_353 - .L_352)
.L_352:
        /*0004*/ 	.word	0x00000082


	//----- nvinfo : EIATTR_KPARAM_INFO
	.align		4
.L_353:
        /*0008*/ 	.byte	0x04, 0x17
        /*000a*/ 	.short	(.L_355 - .L_354)
.L_354:
        /*000c*/ 	.word	0x00000000
        /*0010*/ 	.short	0x0004
        /*0012*/ 	.short	0x0020
        /*0014*/ 	.byte	0x00, 0xf0, 0x11, 0x00


	//----- nvinfo : EIATTR_KPARAM_INFO
	.align		4
.L_355:
        /*0018*/ 	.byte	0x04, 0x17
        /*001a*/ 	.short	(.L_357 - .L_356)
.L_356:
        /*001c*/ 	.word	0x00000000
        /*0020*/ 	.short	0x0003
        /*0022*/ 	.short	0x0018
        /*0024*/ 	.byte	0x00, 0xf5, 0x21, 0x00


	//----- nvinfo : EIATTR_KPARAM_INFO
	.align		4
.L_357:
        /*0028*/ 	.byte	0x04, 0x17
        /*002a*/ 	.short	(.L_359 - .L_358)
.L_358:
        /*002c*/ 	.word	0x00000000
        /*0030*/ 	.short	0x0002
        /*0032*/ 	.short	0x0010
        /*0034*/ 	.byte	0x00, 0xf5, 0x21, 0x00


	//----- nvinfo : EIATTR_KPARAM_INFO
	.align		4
.L_359:
        /*0038*/ 	.byte	0x04, 0x17
        /*003a*/ 	.short	(.L_361 - .L_360)
.L_360:
        /*003c*/ 	.word	0x00000000
        /*0040*/ 	.short	0x0001
        /*0042*/ 	.short	0x0008
        /*0044*/ 	.byte	0x00, 0xf5, 0x21, 0x00


	//----- nvinfo : EIATTR_KPARAM_INFO
	.align		4
.L_361:
        /*0048*/ 	.byte	0x04, 0x17
        /*004a*/ 	.short	(.L_363 - .L_362)
.L_362:
        /*004c*/ 	.word	0x00000000
        /*0050*/ 	.short	0x0000
        /*0052*/ 	.short	0x0000
        /*0054*/ 	.byte	0x00, 0xf5, 0x21, 0x00


	//----- nvinfo : EIATTR_SPARSE_MMA_MASK
	.align		4
.L_363:
        /*0058*/ 	.byte	0x03, 0x50
        /*005a*/ 	.short	0x0000


	//----- nvinfo : EIATTR_MAXREG_COUNT
	.align		4
        /*005c*/ 	.byte	0x03, 0x1b
        /*005e*/ 	.short	0x00ff


	//----- nvinfo : EIATTR_MERCURY_ISA_VERSION
	.align		4
        /*0060*/ 	.byte	0x03, 0x5f
        /*0062*/ 	.short	0x0101


	//----- nvinfo : EIATTR_VRC_CTA_INIT_COUNT
	.align		4
        /*0064*/ 	.byte	0x02, 0x4a
	.zero		1
	.zero		1


	//----- nvinfo : EIATTR_EXIT_INSTR_OFFSETS
	.align		4
        /*0068*/ 	.byte	0x04, 0x1c
        /*006a*/ 	.short	(.L_365 - .L_364)


	//   ....[0]....
.L_364:
        /*006c*/ 	.word	0x00000070


	//   ....[1]....
        /*0070*/ 	.word	0x00000170


	//----- nvinfo : EIATTR_CBANK_PARAM_SIZE
	.align		4
.L_365:
        /*0074*/ 	.byte	0x03, 0x19
        /*0076*/ 	.short	0x0024


	//----- nvinfo : EIATTR_PARAM_CBANK
	.align		4
        /*0078*/ 	.byte	0x04, 0x0a
        /*007a*/ 	.short	(.L_367 - .L_366)
	.align		4
.L_366:
        /*007c*/ 	.word	index@(.nv.constant0.reconstruct_from_wavelets)
        /*0080*/ 	.short	0x0380
        /*0082*/ 	.short	0x0024


	//----- nvinfo : EIATTR_SW_WAR
	.align		4
.L_367:
        /*0084*/ 	.byte	0x04, 0x36
        /*0086*/ 	.short	(.L_369 - .L_368)
.L_368:
        /*0088*/ 	.word	0x00000008
.L_369:


//--------------------- .nv.info.compute_wavelet_details --------------------------
	.section	.nv.info.compute_wavelet_details,"",@"SHT_CUDA_INFO"
	.sectionflags	@""
	.align	4


	//----- nvinfo : EIATTR_CUDA_API_VERSION
	.align		4
        /*0000*/ 	.byte	0x04, 0x37
        /*0002*/ 	.short	(.L_371 - .L_370)
.L_370:
        /*0004*/ 	.word	0x00000082


	//----- nvinfo : EIATTR_KPARAM_INFO
	.align		4
.L_371:
        /*0008*/ 	.byte	0x04, 0x17
        /*000a*/ 	.short	(.L_373 - .L_372)
.L_372:
        /*000c*/ 	.word	0x00000000
        /*0010*/ 	.short	0x0004
        /*0012*/ 	.short	0x0020
        /*0014*/ 	.byte	0x00, 0xf0, 0x11, 0x00


	//----- nvinfo : EIATTR_KPARAM_INFO
	.align		4
.L_373:
        /*0018*/ 	.byte	0x04, 0x17
        /*001a*/ 	.short	(.L_375 - .L_374)
.L_374:
        /*001c*/ 	.word	0x00000000
        /*0020*/ 	.short	0x0003
        /*0022*/ 	.short	0x0018
        /*0024*/ 	.byte	0x00, 0xf5, 0x21, 0x00


	//----- nvinfo : EIATTR_KPARAM_INFO
	.align		4
.L_375:
        /*0028*/ 	.byte	0x04, 0x17
        /*002a*/ 	.short	(.L_377 - .L_376)
.L_376:
        /*002c*/ 	.word	0x00000000
        /*0030*/ 	.short	0x0002
        /*0032*/ 	.short	0x0010
        /*0034*/ 	.byte	0x00, 0xf5, 0x21, 0x00


	//----- nvinfo : EIATTR_KPARAM_INFO
	.align		4
.L_377:
        /*0038*/ 	.byte	0x04, 0x17
        /*003a*/ 	.short	(.L_379 - .L_378)
.L_378:
        /*003c*/ 	.word	0x00000000
        /*0040*/ 	.short	0x0001
        /*0042*/ 	.short	0x0008
        /*0044*/ 	.byte	0x00, 0xf5, 0x21, 0x00


	//----- nvinfo : EIATTR_KPARAM_INFO
	.align		4
.L_379:
        /*0048*/ 	.byte	0x04, 0x17
        /*004a*/ 	.short	(.L_381 - .L_380)
.L_380:
        /*004c*/ 	.word	0x00000000
        /*0050*/ 	.short	0x0000
        /*0052*/ 	.short	0x0000
        /*0054*/ 	.byte	0x00, 0xf5, 0x21, 0x00


	//----- nvinfo : EIATTR_SPARSE_MMA_MASK
	.align		4
.L_381:
        /*0058*/ 	.byte	0x03, 0x50
        /*005a*/ 	.short	0x0000


	//----- nvinfo : EIATTR_MAXREG_COUNT
	.align		4
        /*005c*/ 	.byte	0x03, 0x1b
        /*005e*/ 	.short	0x00ff


	//----- nvinfo : EIATTR_MERCURY_ISA_VERSION
	.align		4
        /*0060*/ 	.byte	0x03, 0x5f
        /*0062*/ 	.short	0x0101


	//----- nvinfo : EIATTR_VRC_CTA_INIT_COUNT
	.align		4
        /*0064*/ 	.byte	0x02, 0x4a
	.zero		1
	.zero		1


	//----- nvinfo : EIATTR_EXIT_INSTR_OFFSETS
	.align		4
        /*0068*/ 	.byte	0x04, 0x1c
        /*006a*/ 	.short	(.L_383 - .L_382)


	//   ....[0]....
.L_382:
        /*006c*/ 	.word	0x00000070


	//   ....[1]....
        /*0070*/ 	.word	0x00000180


	//----- nvinfo : EIATTR_CBANK_PARAM_SIZE
	.align		4
.L_383:
        /*0074*/ 	.byte	0x03, 0x19
        /*0076*/ 	.short	0x0024


	//----- nvinfo : EIATTR_PARAM_CBANK
	.align		4
        /*0078*/ 	.byte	0x04, 0x0a
        /*007a*/ 	.short	(.L_385 - .L_384)
	.align		4
.L_384:
        /*007c*/ 	.word	index@(.nv.constant0.compute_wavelet_details)
        /*0080*/ 	.short	0x0380
        /*0082*/ 	.short	0x0024


	//----- nvinfo : EIATTR_SW_WAR
	.align		4
.L_385:
        /*0084*/ 	.byte	0x04, 0x36
        /*0086*/ 	.short	(.L_387 - .L_386)
.L_386:
        /*0088*/ 	.word	0x00000008
.L_387:


//--------------------- .nv.info.count_conflicts_f64 --------------------------
	.section	.nv.info.count_conflicts_f64,"",@"SHT_CUDA_INFO"
	.sectionflags	@""
	.align	4


	//----- nvinfo : EIATTR_CUDA_API_VERSION
	.align		4
        /*0000*/ 	.byte	0x04, 0x37
        /*0002*/ 	.short	(.L_389 - .L_388)
.L_388:
        /*0004*/ 	.word	0x00000082


	//----- nvinfo : EIATTR_KPARAM_INFO
	.align		4
.L_389:
        /*0008*/ 	.byte	0x04, 0x17
        /*000a*/ 	.short	(.L_391 - .L_390)
.L_390:
        /*000c*/ 	.word	0x00000000
        /*0010*/ 	.short	0x0006
        /*0012*/ 	.short	0x0030
        /*0014*/ 	.byte	0x00, 0xf0, 0x11, 0x00


	//----- nvinfo : EIATTR_KPARAM_INFO
	.align		4
.L_391:
        /*0018*/ 	.byte	0x04, 0x17
        /*001a*/ 	.short	(.L_393 - .L_392)
.L_392:
        /*001c*/ 	.word	0x00000000
        /*0020*/ 	.short	0x0005
        /*0022*/ 	.short	0x0028
        /*0024*/ 	.byte	0x00, 0xf5, 0x21, 0x00


	//----- nvinfo : EIATTR_KPARAM_INFO
	.align		4
.L_393:
        /*0028*/ 	.byte	0x04, 0x17
        /*002a*/ 	.short	(.L_395 - .L_394)
.L_394:
        /*002c*/ 	.word	0x00000000
        /*0030*/ 	.short	0x0004
        /*0032*/ 	.short	0x0020
        /*0034*/ 	.byte	0x00, 0xf5, 0x21, 0x00


	//----- nvinfo : EIATTR_KPARAM_INFO
	.align		4
.L_395:
        /*0038*/ 	.byte	0x04, 0x17
        /*003a*/ 	.short	(.L_397 - .L_396)
.L_396:
        /*003c*/ 	.word	0x00000000
        /*0040*/ 	.short	0x0003
        /*0042*/ 	.short	0x0018
        /*0044*/ 	.byte	0x00, 0xf5, 0x21, 0x00


	//----- nvinfo : EIATTR_KPARAM_INFO
	.align		4
.L_397:
        /*0048*/ 	.byte	0x04, 0x17
        /*004a*/ 	.short	(.L_399 - .L_398)
.L_398:
        /*004c*/ 	.word	0x00000000
        /*0050*/ 	.short	0x0002
        /*0052*/ 	.short	0x0010
        /*0054*/ 	.byte	0x00, 0xf5, 0x21, 0x00


	//----- nvinfo : EIATTR_KPARAM_INFO
	.align		4
.L_399:
        /*0058*/ 	.byte	0x04, 0x17
        /*005a*/ 	.short	(.L_401 - .L_400)
.L_400:
        /*005c*/ 	.word	0x00000000
        /*0060*/ 	.short	0x0001
        /*0062*/ 	.short	0x0008
        /*0064*/ 	.byte	0x00, 0xf5, 0x21, 0x00


	//----- nvinfo : EIATTR_KPARAM_INFO
	.align		4
.L_401:
        /*0068*/ 	.byte	0x04, 0x17
        /*006a*/ 	.short	(.L_403 - .L_402)
.L_402:
        /*006c*/ 	.word	0x00000000
        /*0070*/ 	.short	0x0000
        /*0072*/ 	.short	0x0000
        /*0074*/ 	.byte	0x00, 0xf5, 0x21, 0x00


	//----- nvinfo : EIATTR_SPARSE_MMA_MASK
	.align		4
.L_403:
        /*0078*/ 	.byte	0x03, 0x50
        /*007a*/ 	.short	0x0000


	//----- nvinfo : EIATTR_MAXREG_COUNT
	.align		4
        /*007c*/ 	.byte	0x03, 0x1b
        /*007e*/ 	.short	0x00ff


	//----- nvinfo : EIATTR_MERCURY_ISA_VERSION
	.align		4
        /*0080*/ 	.byte	0x03, 0x5f
        /*0082*/ 	.short	0x0101


	//----- nvinfo : EIATTR_VRC_CTA_INIT_COUNT
	.align		4
        /*0084*/ 	.byte	0x02, 0x4a
	.zero		1
	.zero		1


	//----- nvinfo : EIATTR_EXIT_INSTR_OFFSETS
	.align		4
        /*0088*/ 	.byte	0x04, 0x1c
        /*008a*/ 	.short	(.L_405 - .L_404)


	//   ....[0]....
.L_404:
        /*008c*/ 	.word	0x00000070


	//   ....[1]....
        /*0090*/ 	.word	0x00000f40


	//----- nvinfo : EIATTR_CRS_STACK_SIZE
	.align		4
.L_405:
        /*0094*/ 	.byte	0x04, 0x1e
        /*0096*/ 	.short	(.L_407 - .L_406)
.L_406:
        /*0098*/ 	.word	0x00000000


	//----- nvinfo : EIATTR_CBANK_PARAM_SIZE
	.align		4
.L_407:
        /*009c*/ 	.byte	0x03, 0x19
        /*009e*/ 	.short	0x0034


	//----- nvinfo : EIATTR_PARAM_CBANK
	.align		4
        /*00a0*/ 	.byte	0x04, 0x0a
        /*00a2*/ 	.short	(.L_409 - .L_408)
	.align		4
.L_408:
        /*00a4*/ 	.word	index@(.nv.constant0.count_conflicts_f64)
        /*00a8*/ 	.short	0x0380
        /*00aa*/ 	.short	0x0034


	//----- nvinfo : EIATTR_SW_WAR
	.align		4
.L_409:
        /*00ac*/ 	.byte	0x04, 0x36
        /*00ae*/ 	.short	(.L_411 - .L_410)
.L_410:
        /*00b0*/ 	.word	0x00000008
.L_411:


//--------------------- .nv.info.count_conflicts_f32 --------------------------
	.section	.nv.info.count_conflicts_f32,"",@"SHT_CUDA_INFO"
	.sectionflags	@""
	.align	4


	//----- nvinfo : EIATTR_CUDA_API_VERSION
	.align		4
        /*0000*/ 	.byte	0x04, 0x37
        /*0002*/ 	.short	(.L_413 - .L_412)
.L_412:
        /*0004*/ 	.word	0x00000082


	//----- nvinfo : EIATTR_KPARAM_INFO
	.align		4
.L_413:
        /*0008*/ 	.byte	0x04, 0x17
        /*000a*/ 	.short	(.L_415 - .L_414)
.L_414:
        /*000c*/ 	.word	0x00000000
        /*0010*/ 	.short	0x0004
        /*0012*/ 	.short	0x0020
        /*0014*/ 	.byte	0x00, 0xf0, 0x11, 0x00


	//----- nvinfo : EIATTR_KPARAM_INFO
	.align		4
.L_415:
        /*0018*/ 	.byte	0x04, 0x17
        /*001a*/ 	.short	(.L_417 - .L_416)
.L_416:
        /*001c*/ 	.word	0x00000000
        /*0020*/ 	.short	0x0003
        /*0022*/ 	.short	0x0018
        /*0024*/ 	.byte	0x00, 0xf5, 0x21, 0x00


	//----- nvinfo : EIATTR_KPARAM_INFO
	.align		4
.L_417:
        /*0028*/ 	.byte	0x04, 0x17
        /*002a*/ 	.short	(.L_419 - .L_418)
.L_418:
        /*002c*/ 	.word	0x00000000
        /*0030*/ 	.short	0x0002
        /*0032*/ 	.short	0x0010
        /*0034*/ 	.byte	0x00, 0xf5, 0x21, 0x00


	//----- nvinfo : EIATTR_KPARAM_INFO
	.align		4
.L_419:
        /*0038*/ 	.byte	0x04, 0x17
        /*003a*/ 	.short	(.L_421 - .L_420)
.L_420:
        /*003c*/ 	.word	0x00000000
        /*0040*/ 	.short	0x0001
        /*0042*/ 	.short	0x0008
        /*0044*/ 	.byte	0x00, 0xf5, 0x21, 0x00


	//----- nvinfo : EIATTR_KPARAM_INFO
	.align		4
.L_421:
        /*0048*/ 	.byte	0x04, 0x17
        /*004a*/ 	.short	(.L_423 - .L_422)
.L_422:
        /*004c*/ 	.word	0x00000000
        /*0050*/ 	.short	0x0000
        /*0052*/ 	.short	0x0000
        /*0054*/ 	.byte	0x00, 0xf5, 0x21, 0x00


	//----- nvinfo : EIATTR_SPARSE_MMA_MASK
	.align		4
.L_423:
        /*0058*/ 	.byte	0x03, 0x50
        /*005a*/ 	.short	0x0000


	//----- nvinfo : EIATTR_MAXREG_COUNT
	.align		4
        /*005c*/ 	.byte	0x03, 0x1b
        /*005e*/ 	.short	0x00ff


	//----- nvinfo : EIATTR_MERCURY_ISA_VERSION
	.align		4
        /*0060*/ 	.byte	0x03, 0x5f
        /*0062*/ 	.short	0x0101


	//----- nvinfo : EIATTR_VRC_CTA_INIT_COUNT
	.align		4
        /*0064*/ 	.byte	0x02, 0x4a
	.zero		1
	.zero		1


	//----- nvinfo : EIATTR_EXIT_INSTR_OFFSETS
	.align		4
        /*0068*/ 	.byte	0x04, 0x1c
        /*006a*/ 	.short	(.L_425 - .L_424)


	//   ....[0]....
.L_424:
        /*006c*/ 	.word	0x00000070


	//   ....[1]....
        /*0070*/ 	.word	0x00000da0


	//----- nvinfo : EIATTR_CRS_STACK_SIZE
	.align		4
.L_425:
        /*0074*/ 	.byte	0x04, 0x1e
        /*0076*/ 	.short	(.L_427 - .L_426)
.L_426:
        /*0078*/ 	.word	0x00000000


	//----- nvinfo : EIATTR_CBANK_PARAM_SIZE
	.align		4
.L_427:
        /*007c*/ 	.byte	0x03, 0x19
        /*007e*/ 	.short	0x0024


	//----- nvinfo : EIATTR_PARAM_CBANK
	.align		4
        /*0080*/ 	.byte	0x04, 0x0a
        /*0082*/ 	.short	(.L_429 - .L_428)
	.align		4
.L_428:
        /*0084*/ 	.word	index@(.nv.constant0.count_conflicts_f32)
        /*0088*/ 	.short	0x0380
        /*008a*/ 	.short	0x0024


	//----- nvinfo : EIATTR_SW_WAR
	.align		4
.L_429:
        /*008c*/ 	.byte	0x04, 0x36
        /*008e*/ 	.short	(.L_431 - .L_430)
.L_430:
        /*0090*/ 	.word	0x00000008
.L_431:


//--------------------- .nv.callgraph             --------------------------
	.section	.nv.callgraph,"",@"SHT_CUDA_CALLGRAPH"
	.align	4
	.sectionentsize	8
	.align		4
        /*0000*/ 	.word	0x00000000
	.align		4
        /*0004*/ 	.word	0xffffffff
	.align		4
        /*0008*/ 	.word	0x00000000
	.align		4
        /*000c*/ 	.word	0xfffffffe
	.align		4
        /*0010*/ 	.word	0x00000000
	.align		4
        /*0014*/ 	.word	0xfffffffd
	.align		4
        /*0018*/ 	.word	0x00000000
	.align		4
        /*001c*/ 	.word	0xfffffffc


//--------------------- .nv.constant3             --------------------------
	.section	.nv.constant3,"a",@progbits
	.align	4
.nv.constant3:
	.type		c_stress_weight,@object
	.size		c_stress_weight,(c_persistence_weight - c_stress_weight)
c_stress_weight:
        /*0000*/ 	.byte	0x00, 0x00, 0x80, 0x3e
	.type		c_persistence_weight,@object
	.size		c_persistence_weight,(c_belief_weight - c_persistence_weight)
c_persistence_weight:
        /*0004*/ 	.byte	0xcd, 0xcc, 0xcc, 0x3d
	.type		c_belief_weight,@object
	.size		c_belief_weight,(c_hotspot_multiplier - c_belief_weight)
c_belief_weight:
        /*0008*/ 	.byte	0x9a, 0x99, 0x99, 0x3e
	.type		c_hotspot_multiplier,@object
	.size		c_hotspot_multiplier,(.L_3 - c_hotspot_multiplier)
c_hotspot_multiplier:
        /*000c*/ 	.byte	0x9a, 0x99, 0x99, 0x3f
.L_3:


//--------------------- .text.whcr_iteration      --------------------------
	.section	.text.whcr_iteration,"ax",@progbits
	.align	128
        .global         whcr_iteration
        .type           whcr_iteration,@function
        .size           whcr_iteration,(.L_x_293 - whcr_iteration)
        .other          whcr_iteration,@"STO_CUDA_ENTRY STV_DEFAULT"
whcr_iteration:
.text.whcr_iteration:
[----:B------:R-:W-:Y:S01]  /*0000*/  LDC R1, c[0x0][0x37c] ;  /* 0x0000df00ff017b82 */ /* 0x000fe20000000800 */
[----:B------:R-:W0:Y:S01]  /*0010*/  S2R R0, SR_TID.X ;  /* 0x0000000000007919 */ /* 0x000e220000002100 */
[----:B------:R-:W1:Y:S06]  /*0020*/  LDCU UR4, c[0x0][0x3f0] ;  /* 0x00007e00ff0477ac */ /* 0x000e6c0008000800 */
[----:B------:R-:W0:Y:S01]  /*0030*/  S2UR UR12, SR_CTAID.X ;  /* 0x00000000000c79c3 */ /* 0x000e220000002500 */
[----:B------:R-:W-:Y:S01]  /*0040*/  BSSY.RECONVERGENT B0, `(.L_x_0) ;  /* 0x00001ca000007945 */ /* 0x000fe20003800200 */
[----:B------:R-:W2:Y:S01]  /*0050*/  LDCU.64 UR10, c[0x0][0x358] ;  /* 0x00006b00ff0a77ac */ /* 0x000ea20008000a00 */
[----:B------:R-:W-:-:S05]  /*0060*/  CS2R.32 R3, SR_CgaSize ;  /* 0x0000000000037805 */ /* 0x000fca0000008a00 */
[----:B------:R-:W-:-:S05]  /*0070*/  IMAD R3, R3, -0xa0, RZ ;  /* 0xffffff6003037824 */ /* 0x000fca00078e02ff */
[----:B------:R-:W-:-:S14]  /*0080*/  R2UR UR13, R3 ;  /* 0x00000000030d72ca */ /* 0x000fdc00000e0000 */
[----:B------:R-:W3:Y:S01]  /*0090*/  LDCU UR13, c[0x0][UR13+0x258] ;  /* 0x00004b000d0d77ac */ /* 0x000ee20008000800 */
[----:B------:R-:W0:Y:S01]  /*00a0*/  LDC R3, c[0x0][0x360] ;  /* 0x0000d800ff037b82 */ /* 0x000e220000000800 */
[----:B------:R-:W-:-:S05]  /*00b0*/  CS2R.32 R2, SR_CgaSize ;  /* 0x0000000000027805 */ /* 0x000fca0000008a00 */
[----:B------:R-:W-:-:S05]  /*00c0*/  IMAD R2, R2, -0xa0, RZ ;  /* 0xffffff6002027824 */ /* 0x000fca00078e02ff */
[----:B------:R-:W-:-:S14]  /*00d0*/  R2UR UR14, R2 ;  /* 0x00000000020e72ca */ /* 0x000fdc00000e0000 */
[----:B------:R-:W4:Y:S01]  /*00e0*/  LDCU UR14, c[0x0][UR14+0x254] ;  /* 0x00004a800e0e77ac */ /* 0x000f220008000800 */
[----:B-1----:R-:W-:Y:S01]  /*00f0*/  UISETP.NE.AND UP0, UPT, UR4, URZ, UPT ;  /* 0x000000ff0400728c */ /* 0x002fe2000bf05270 */
[----:B0-----:R-:W-:-:S08]  /*0100*/  IMAD R2, R3, UR12, R0 ;  /* 0x0000000c03027c24 */ /* 0x001fd0000f8e0200 */
[----:B--234-:R-:W-:Y:S05]  /*0110*/  BRA.U UP0, `(.L_x_1) ;  /* 0x0000000d00507547 */ /* 0x01cfea000b800000 */
[----:B------:R-:W0:Y:S02]  /*0120*/  LDCU UR4, c[0x0][0x388] ;  /* 0x00007100ff0477ac */ /* 0x000e240008000800 */
[----:B0-----:R-:W-:-:S13]  /*0130*/  ISETP.GE.AND P0, PT, R2, UR4, PT ;  /* 0x0000000402007c0c */ /* 0x001fda000bf06270 */
[----:B------:R-:W-:Y:S05]  /*0140*/  @P0 BRA `(.L_x_2) ;  /* 0x0000001800e40947 */ /* 0x000fea0003800000 */
[----:B------:R-:W0:Y:S02]  /*0150*/  LDC.64 R4, c[0x0][0x390] ;  /* 0x0000e400ff047b82 */ /* 0x000e240000000a00 */
[----:B0-----:R-:W-:-:S05]  /*0160*/  IMAD.WIDE R4, R2, 0x4, R4 ;  /* 0x0000000402047825 */ /* 0x001fca00078e0204 */
[----:B------:R-:W2:Y:S04]  /*0170*/  LDG.E R3, desc[UR10][R4.64] ;  /* 0x0000000a04037981 */ /* 0x000ea8000c1e1900 */
[----:B------:R-:W2:Y:S01]  /*0180*/  LDG.E R6, desc[UR10][R4.64+0x4] ;  /* 0x0000040a04067981 */ /* 0x000ea2000c1e1900 */
[----:B------:R-:W-:Y:S01]  /*0190*/  BSSY.RECONVERGENT B1, `(.L_x_3) ;  /* 0x00000c8000017945 */ /* 0x000fe20003800200 */
[----:B------:R-:W-:Y:S01]  /*01a0*/  HFMA2 R8, -RZ, RZ, 0, 0 ;  /* 0x00000000ff087431 */ /* 0x000fe200000001ff */
[----:B--2---:R-:W-:-:S13]  /*01b0*/  ISETP.GE.AND P0, PT, R3, R6, PT ;  /* 0x000000060300720c */ /* 0x004fda0003f06270 */
[----:B------:R-:W-:Y:S05]  /*01c0*/  @P0 BRA `(.L_x_4) ;  /* 0x0000000c00100947 */ /* 0x000fea0003800000 */
[----:B------:R-:W0:Y:S02]  /*01d0*/  LDC.64 R14, c[0x0][0x380] ;  /* 0x0000e000ff0e7b82 */ /* 0x000e240000000a00 */
[----:B0-----:R-:W-:-:S05]  /*01e0*/  IMAD.WIDE R10, R2, 0x4, R14 ;  /* 0x00000004020a7825 */ /* 0x001fca00078e020e */
[----:B------:R0:W5:Y:S01]  /*01f0*/  LDG.E R4, desc[UR10][R10.64] ;  /* 0x0000000a0a047981 */ /* 0x000162000c1e1900 */
[----:B------:R-:W-:Y:S01]  /*0200*/  IMAD.IADD R7, R3, 0x1, -R6 ;  /* 0x0000000103077824 */ /* 0x000fe200078e0a06 */
[----:B------:R-:W-:Y:S01]  /*0210*/  IADD3 R5, PT, PT, R6, -R3, RZ ;  /* 0x8000000306057210 */ /* 0x000fe20007ffe0ff */
[----:B------:R-:W-:Y:S01]  /*0220*/  BSSY.RECONVERGENT B2, `(.L_x_5) ;  /* 0x0000061000027945 */ /* 0x000fe20003800200 */
[----:B------:R-:W-:Y:S02]  /*0230*/  MOV R8, RZ ;  /* 0x000000ff00087202 */ /* 0x000fe40000000f00 */
[----:B------:R-:W-:Y:S02]  /*0240*/  ISETP.GT.U32.AND P1, PT, R7, -0x10, PT ;  /* 0xfffffff00700780c */ /* 0x000fe40003f24070 */
[----:B------:R-:W-:-:S04]  /*0250*/  LOP3.LUT R6, R5, 0xf, RZ, 0xc0, !PT ;  /* 0x0000000f05067812 */ /* 0x000fc800078ec0ff */
[----:B------:R-:W-:-:S07]  /*0260*/  ISETP.NE.AND P0, PT, R6, RZ, PT ;  /* 0x000000ff0600720c */ /* 0x000fce0003f05270 */
[----:B0-----:R-:W-:Y:S06]  /*0270*/  @P1 BRA `(.L_x_6) ;  /* 0x00000004006c1947 */ /* 0x001fec0003800000 */
[----:B------:R-:W0:Y:S01]  /*0280*/  LDC.64 R16, c[0x0][0x398] ;  /* 0x0000e600ff107b82 */ /* 0x000e220000000a00 */
[----:B------:R-:W-:Y:S02]  /*0290*/  LOP3.LUT R7, R5, 0xfffffff0, RZ, 0xc0, !PT ;  /* 0xfffffff005077812 */ /* 0x000fe400078ec0ff */
[----:B------:R-:W-:-:S03]  /*02a0*/  MOV R8, RZ ;  /* 0x000000ff00087202 */ /* 0x000fc60000000f00 */
[----:B------:R-:W-:Y:S01]  /*02b0*/  IMAD.MOV R7, RZ, RZ, -R7 ;  /* 0x000000ffff077224 */ /* 0x000fe200078e0a07 */
[----:B0-----:R-:W-:-:S04]  /*02c0*/  IADD3 R16, P1, PT, R16, 0x20, RZ ;  /* 0x0000002010107810 */ /* 0x001fc80007f3e0ff */
[----:B------:R-:W-:-:S09]  /*02d0*/  IADD3.X R17, PT, PT, RZ, R17, RZ, P1, !PT ;  /* 0x00000011ff117210 */ /* 0x000fd20000ffe4ff */
.L_x_7:
[----:B------:R-:W-:-:S05]  /*02e0*/  IMAD.WIDE R26, R3, 0x4, R16 ;  /* 0x00000004031a7825 */ /* 0x000fca00078e0210 */
[----:B------:R-:W2:Y:S04]  /*02f0*/  LDG.E R21, desc[UR10][R26.64+-0x20] ;  /* 0xffffe00a1a157981 */ /* 0x000ea8000c1e1900 */
[----:B------:R-:W3:Y:S04]  /*0300*/  LDG.E R23, desc[UR10][R26.64+-0x1c] ;  /* 0xffffe40a1a177981 */ /* 0x000ee8000c1e1900 */
[----:B------:R-:W4:Y:S04]  /*0310*/  LDG.E R11, desc[UR10][R26.64+-0x14] ;  /* 0xffffec0a1a0b7981 */ /* 0x000f28000c1e1900 */
[----:B------:R-:W4:Y:S04]  /*0320*/  LDG.E R25, desc[UR10][R26.64+-0x18] ;  /* 0xffffe80a1a197981 */ /* 0x000f28000c1e1900 */
[----:B------:R-:W4:Y:S04]  /*0330*/  LDG.E R29, desc[UR10][R26.64+-0x8] ;  /* 0xfffff80a1a1d7981 */ /* 0x000f28000c1e1900 */
[----:B------:R-:W4:Y:S04]  /*0340*/  LDG.E R13, desc[UR10][R26.64+-0xc] ;  /* 0xfffff40a1a0d7981 */ /* 0x000f28000c1e1900 */
[----:B------:R-:W4:Y:S04]  /*0350*/  LDG.E R18, desc[UR10][R26.64+-0x4] ;  /* 0xfffffc0a1a127981 */ /* 0x000f28000c1e1900 */
[----:B------:R-:W4:Y:S04]  /*0360*/  LDG.E R19, desc[UR10][R26.64] ;  /* 0x0000000a1a137981 */ /* 0x000f28000c1e1900 */
[----:B------:R-:W4:Y:S01]  /*0370*/  LDG.E R12, desc[UR10][R26.64+0x4] ;  /* 0x0000040a1a0c7981 */ /* 0x000f22000c1e1900 */
[----:B--2---:R-:W-:-:S04]  /*0380*/  IMAD.WIDE R20, R21, 0x4, R14 ;  /* 0x0000000415147825 */ /* 0x004fc800078e020e */
[--C-:B---3--:R-:W-:Y:S02]  /*0390*/  IMAD.WIDE R22, R23, 0x4, R14.reuse ;  /* 0x0000000417167825 */ /* 0x108fe400078e020e */
[----:B------:R-:W2:Y:S04]  /*03a0*/  LDG.E R21, desc[UR10][R20.64] ;  /* 0x0000000a14157981 */ /* 0x000ea8000c1e1900 */
[----:B------:R-:W3:Y:S01]  /*03b0*/  LDG.E R23, desc[UR10][R22.64] ;  /* 0x0000000a16177981 */ /* 0x000ee2000c1e1900 */
[----:B----4-:R-:W-:-:S04]  /*03c0*/  IMAD.WIDE R10, R11, 0x4, R14 ;  /* 0x000000040b0a7825 */ /* 0x010fc800078e020e */
[----:B------:R-:W-:Y:S01]  /*03d0*/  IMAD.WIDE R24, R25, 0x4, R14 ;  /* 0x0000000419187825 */ /* 0x000fe200078e020e */
[----:B------:R-:W4:Y:S04]  /*03e0*/  LDG.E R20, desc[UR10][R26.64+0xc] ;  /* 0x00000c0a1a147981 */ /* 0x000f28000c1e1900 */
[----:B------:R-:W4:Y:S04]  /*03f0*/  LDG.E R9, desc[UR10][R24.64] ;  /* 0x0000000a18097981 */ /* 0x000f28000c1e1900 */
[----:B------:R-:W4:Y:S04]  /*0400*/  LDG.E R11, desc[UR10][R10.64] ;  /* 0x0000000a0a0b7981 */ /* 0x000f28000c1e1900 */
[----:B------:R-:W4:Y:S04]  /*0410*/  LDG.E R22, desc[UR10][R26.64+0x8] ;  /* 0x0000080a1a167981 */ /* 0x000f28000c1e1900 */
[----:B------:R-:W4:Y:S04]  /*0420*/  LDG.E R24, desc[UR10][R26.64+-0x10] ;  /* 0xfffff00a1a187981 */ /* 0x000f28000c1e1900 */
[----:B------:R-:W4:Y:S01]  /*0430*/  LDG.E R25, desc[UR10][R26.64+0x18] ;  /* 0x0000180a1a197981 */ /* 0x000f22000c1e1900 */
[----:B--2--5:R-:W-:-:S03]  /*0440*/  ISETP.NE.AND P1, PT, R21, R4, PT ;  /* 0x000000041500720c */ /* 0x024fc60003f25270 */
[----:B------:R-:W2:Y:S01]  /*0450*/  LDG.E R21, desc[UR10][R26.64+0x10] ;  /* 0x0000100a1a157981 */ /* 0x000ea2000c1e1900 */
[----:B---3--:R-:W-:-:S03]  /*0460*/  ISETP.NE.AND P4, PT, R23, R4, PT ;  /* 0x000000041700720c */ /* 0x008fc60003f85270 */
[----:B------:R-:W3:Y:S04]  /*0470*/  LDG.E R23, desc[UR10][R26.64+0x14] ;  /* 0x0000140a1a177981 */ /* 0x000ee8000c1e1900 */
[----:B------:R-:W3:Y:S01]  /*0480*/  LDG.E R27, desc[UR10][R26.64+0x1c] ;  /* 0x00001c0a1a1b7981 */ /* 0x000ee2000c1e1900 */
[-C--:B----4-:R-:W-:Y:S01]  /*0490*/  ISETP.NE.AND P2, PT, R11, R4.reuse, PT ;  /* 0x000000040b00720c */ /* 0x090fe20003f45270 */
[----:B------:R-:W-:Y:S01]  /*04a0*/  IMAD.WIDE R28, R29, 0x4, R14 ;  /* 0x000000041d1c7825 */ /* 0x000fe200078e020e */
[----:B------:R-:W-:-:S03]  /*04b0*/  ISETP.NE.AND P5, PT, R9, R4, PT ;  /* 0x000000040900720c */ /* 0x000fc60003fa5270 */
[----:B------:R-:W-:-:S05]  /*04c0*/  IMAD.WIDE R10, R24, 0x4, R14 ;  /* 0x00000004180a7825 */ /* 0x000fca00078e020e */
[----:B------:R0:W4:Y:S02]  /*04d0*/  LDG.E R9, desc[UR10][R10.64] ;  /* 0x0000000a0a097981 */ /* 0x000124000c1e1900 */
[--C-:B0-----:R-:W-:Y:S02]  /*04e0*/  IMAD.WIDE R10, R13, 0x4, R14.reuse ;  /* 0x000000040d0a7825 */ /* 0x101fe400078e020e */
[----:B------:R0:W4:Y:S04]  /*04f0*/  LDG.E R13, desc[UR10][R28.64] ;  /* 0x0000000a1c0d7981 */ /* 0x000128000c1e1900 */
[----:B------:R-:W4:Y:S01]  /*0500*/  LDG.E R11, desc[UR10][R10.64] ;  /* 0x0000000a0a0b7981 */ /* 0x000f22000c1e1900 */
[----:B0-----:R-:W-:-:S04]  /*0510*/  IMAD.WIDE R28, R18, 0x4, R14 ;  /* 0x00000004121c7825 */ /* 0x001fc800078e020e */
[--C-:B------:R-:W-:Y:S02]  /*0520*/  IMAD.WIDE R18, R19, 0x4, R14.reuse ;  /* 0x0000000413127825 */ /* 0x100fe400078e020e */
[----:B------:R-:W4:Y:S04]  /*0530*/  LDG.E R29, desc[UR10][R28.64] ;  /* 0x0000000a1c1d7981 */ /* 0x000f28000c1e1900 */
[----:B------:R0:W4:Y:S02]  /*0540*/  LDG.E R10, desc[UR10][R18.64] ;  /* 0x0000000a120a7981 */ /* 0x000124000c1e1900 */
[----:B0-----:R-:W-:-:S05]  /*0550*/  IMAD.WIDE R18, R12, 0x4, R14 ;  /* 0x000000040c127825 */ /* 0x001fca00078e020e */
[----:B------:R0:W4:Y:S02]  /*0560*/  LDG.E R12, desc[UR10][R18.64] ;  /* 0x0000000a120c7981 */ /* 0x000124000c1e1900 */
[----:B0-----:R-:W-:-:S05]  /*0570*/  IMAD.WIDE R18, R22, 0x4, R14 ;  /* 0x0000000416127825 */ /* 0x001fca00078e020e */
[----:B------:R0:W4:Y:S02]  /*0580*/  LDG.E R28, desc[UR10][R18.64] ;  /* 0x0000000a121c7981 */ /* 0x000124000c1e1900 */
[----:B0-----:R-:W-:-:S06]  /*0590*/  IMAD.WIDE R18, R20, 0x4, R14 ;  /* 0x0000000414127825 */ /* 0x001fcc00078e020e */
[----:B------:R-:W4:Y:S01]  /*05a0*/  LDG.E R19, desc[UR10][R18.64] ;  /* 0x0000000a12137981 */ /* 0x000f22000c1e1900 */
[----:B------:R-:W-:-:S06]  /*05b0*/  IMAD.WIDE R24, R25, 0x4, R14 ;  /* 0x0000000419187825 */ /* 0x000fcc00078e020e */
[----:B------:R-:W4:Y:S01]  /*05c0*/  LDG.E R25, desc[UR10][R24.64] ;  /* 0x0000000a18197981 */ /* 0x000f22000c1e1900 */
[----:B--2---:R-:W-:-:S04]  /*05d0*/  IMAD.WIDE R20, R21, 0x4, R14 ;  /* 0x0000000415147825 */ /* 0x004fc800078e020e */
[--C-:B---3--:R-:W-:Y:S02]  /*05e0*/  IMAD.WIDE R22, R23, 0x4, R14.reuse ;  /* 0x0000000417167825 */ /* 0x108fe400078e020e */
[----:B------:R-:W2:Y:S04]  /*05f0*/  LDG.E R21, desc[UR10][R20.64] ;  /* 0x0000000a14157981 */ /* 0x000ea8000c1e1900 */
[----:B------:R-:W3:Y:S01]  /*0600*/  LDG.E R23, desc[UR10][R22.64] ;  /* 0x0000000a16177981 */ /* 0x000ee2000c1e1900 */
[----:B------:R-:W-:-:S06]  /*0610*/  IMAD.WIDE R26, R27, 0x4, R14 ;  /* 0x000000041b1a7825 */ /* 0x000fcc00078e020e */
[----:B------:R-:W3:Y:S01]  /*0620*/  LDG.E R27, desc[UR10][R26.64] ;  /* 0x0000000a1a1b7981 */ /* 0x000ee2000c1e1900 */
[----:B------:R-:W-:-:S04]  /*0630*/  @!P1 FADD R8, R8, 1 ;  /* 0x3f80000008089421 */ /* 0x000fc80000000000 */
[----:B------:R-:W-:Y:S01]  /*0640*/  @!P4 FADD R8, R8, 1 ;  /* 0x3f8000000808c421 */ /* 0x000fe20000000000 */
[----:B----4-:R-:W-:-:S03]  /*0650*/  ISETP.NE.AND P3, PT, R9, R4, PT ;  /* 0x000000040900720c */ /* 0x010fc60003f65270 */
[----:B------:R-:W-:-:S04]  /*0660*/  @!P5 FADD R8, R8, 1 ;  /* 0x3f8000000808d421 */ /* 0x000fc80000000000 */
[----:B------:R-:W-:Y:S01]  /*0670*/  @!P2 FADD R8, R8, 1 ;  /* 0x3f8000000808a421 */ /* 0x000fe20000000000 */
[-C--:B------:R-:W-:Y:S02]  /*0680*/  ISETP.NE.AND P1, PT, R13, R4.reuse, PT ;  /* 0x000000040d00720c */ /* 0x080fe40003f25270 */
[----:B------:R-:W-:-:S03]  /*0690*/  ISETP.NE.AND P4, PT, R11, R4, PT ;  /* 0x000000040b00720c */ /* 0x000fc60003f85270 */
[----:B------:R-:W-:Y:S01]  /*06a0*/  @!P3 FADD R8, R8, 1 ;  /* 0x3f8000000808b421 */ /* 0x000fe20000000000 */
[----:B------:R-:W-:-:S09]  /*06b0*/  ISETP.NE.AND P2, PT, R29, R4, PT ;  /* 0x000000041d00720c */ /* 0x000fd20003f45270 */
[----:B------:R-:W-:Y:S01]  /*06c0*/  @!P4 FADD R8, R8, 1 ;  /* 0x3f8000000808c421 */ /* 0x000fe20000000000 */
[----:B------:R-:W-:-:S03]  /*06d0*/  ISETP.NE.AND P3, PT, R10, R4, PT ;  /* 0x000000040a00720c */ /* 0x000fc60003f65270 */
[----:B------:R-:W-:-:S04]  /*06e0*/  @!P1 FADD R8, R8, 1 ;  /* 0x3f80000008089421 */ /* 0x000fc80000000000 */
[----:B------:R-:W-:Y:S01]  /*06f0*/  @!P2 FADD R8, R8, 1 ;  /* 0x3f8000000808a421 */ /* 0x000fe20000000000 */
[----:B------:R-:W-:-:S05]  /*0700*/  ISETP.NE.AND P4, PT, R12, R4, PT ;  /* 0x000000040c00720c */ /* 0x000fca0003f85270 */
[----:B------:R-:W-:Y:S01]  /*0710*/  @!P3 FADD R8, R8, 1 ;  /* 0x3f8000000808b421 */ /* 0x000fe20000000000 */
[----:B------:R-:W-:-:S07]  /*0720*/  ISETP.NE.AND P1, PT, R28, R4, PT ;  /* 0x000000041c00720c */ /* 0x000fce0003f25270 */
[----:B------:R-:W-:Y:S01]  /*0730*/  @!P4 FADD R8, R8, 1 ;  /* 0x3f8000000808c421 */ /* 0x000fe20000000000 */
[----:B------:R-:W-:-:S05]  /*0740*/  ISETP.NE.AND P2, PT, R19, R4, PT ;  /* 0x000000041300720c */ /* 0x000fca0003f45270 */
[----:B------:R-:W-:Y:S01]  /*0750*/  @!P1 FADD R8, R8, 1 ;  /* 0x3f80000008089421 */ /* 0x000fe20000000000 */
[----:B------:R-:W-:-:S07]  /*0760*/  ISETP.NE.AND P1, PT, R25, R4, PT ;  /* 0x000000041900720c */ /* 0x000fce0003f25270 */
[----:B------:R-:W-:Y:S01]  /*0770*/  @!P2 FADD R8, R8, 1 ;  /* 0x3f8000000808a421 */ /* 0x000fe20000000000 */
[----:B------:R-:W-:Y:S01]  /*0780*/  IADD3 R7, PT, PT, R7, 0x10, RZ ;  /* 0x0000001007077810 */ /* 0x000fe20007ffe0ff */
[----:B------:R-:W-:Y:S01]  /*0790*/  VIADD R3, R3, 0x10 ;  /* 0x0000001003037836 */ /* 0x000fe20000000000 */
[-C--:B--2---:R-:W-:Y:S02]  /*07a0*/  ISETP.NE.AND P3, PT, R21, R4.reuse, PT ;  /* 0x000000041500720c */ /* 0x084fe40003f65270 */
[----:B---3--:R-:W-:-:S11]  /*07b0*/  ISETP.NE.AND P4, PT, R23, R4, PT ;  /* 0x000000041700720c */ /* 0x008fd60003f85270 */
[----:B------:R-:W-:-:S04]  /*07c0*/  @!P3 FADD R8, R8, 1 ;  /* 0x3f8000000808b421 */ /* 0x000fc80000000000 */
[----:B------:R-:W-:Y:S01]  /*07d0*/  @!P4 FADD R8, R8, 1 ;  /* 0x3f8000000808c421 */ /* 0x000fe20000000000 */
[----:B------:R-:W-:-:S03]  /*07e0*/  ISETP.NE.AND P2, PT, R27, R4, PT ;  /* 0x000000041b00720c */ /* 0x000fc60003f45270 */
[----:B------:R-:W-:Y:S01]  /*07f0*/  @!P1 FADD R8, R8, 1 ;  /* 0x3f80000008089421 */ /* 0x000fe20000000000 */
[----:B------:R-:W-:-:S09]  /*0800*/  ISETP.NE.AND P1, PT, R7, RZ, PT ;  /* 0x000000ff0700720c */ /* 0x000fd20003f25270 */
[----:B------:R-:W-:-:S04]  /*0810*/  @!P2 FADD R8, R8, 1 ;  /* 0x3f8000000808a421 */ /* 0x000fc80000000000 */
[----:B------:R-:W-:Y:S05]  /*0820*/  @P1 BRA `(.L_x_7) ;  /* 0xfffffff800ac1947 */ /* 0x000fea000383ffff */
.L_x_6:
[----:B------:R-:W-:Y:S05]  /*0830*/  BSYNC.RECONVERGENT B2 ;  /* 0x0000000000027941 */ /* 0x000fea0003800200 */
.L_x_5:
[----:B------:R-:W-:Y:S05]  /*0840*/  @!P0 BRA `(.L_x_4) ;  /* 0x0000000400708947 */ /* 0x000fea0003800000 */
[----:B------:R-:W-:Y:S01]  /*0850*/  ISETP.GE.U32.AND P1, PT, R6, 0x8, PT ;  /* 0x000000080600780c */ /* 0x000fe20003f26070 */
[----:B------:R-:W-:Y:S01]  /*0860*/  BSSY.RECONVERGENT B2, `(.L_x_8) ;  /* 0x000002f000027945 */ /* 0x000fe20003800200 */
[----:B------:R-:W-:-:S04]  /*0870*/  LOP3.LUT R20, R5, 0x7, RZ, 0xc0, !PT ;  /* 0x0000000705147812 */ /* 0x000fc800078ec0ff */
[----:B------:R-:W-:-:S07]  /*0880*/  ISETP.NE.AND P0, PT, R20, RZ, PT ;  /* 0x000000ff1400720c */ /* 0x000fce0003f05270 */
[----:B------:R-:W-:Y:S06]  /*0890*/  @!P1 BRA `(.L_x_9) ;  /* 0x0000000000ac9947 */ /* 0x000fec0003800000 */
[----:B------:R-:W0:Y:S02]  /*08a0*/  LDC.64 R26, c[0x0][0x398] ;  /* 0x0000e600ff1a7b82 */ /* 0x000e240000000a00 */
[----:B0-----:R-:W-:-:S05]  /*08b0*/  IMAD.WIDE R26, R3, 0x4, R26 ;  /* 0x00000004031a7825 */ /* 0x001fca00078e021a */
[----:B------:R-:W2:Y:S04]  /*08c0*/  LDG.E R25, desc[UR10][R26.64] ;  /* 0x0000000a1a197981 */ /* 0x000ea8000c1e1900 */
[----:B------:R-:W3:Y:S04]  /*08d0*/  LDG.E R7, desc[UR10][R26.64+0x4] ;  /* 0x0000040a1a077981 */ /* 0x000ee8000c1e1900 */
[----:B------:R-:W4:Y:S04]  /*08e0*/  LDG.E R11, desc[UR10][R26.64+0x8] ;  /* 0x0000080a1a0b7981 */ /* 0x000f28000c1e1900 */
[----:B------:R-:W4:Y:S04]  /*08f0*/  LDG.E R13, desc[UR10][R26.64+0xc] ;  /* 0x00000c0a1a0d7981 */ /* 0x000f28000c1e1900 */
[----:B------:R-:W4:Y:S04]  /*0900*/  LDG.E R17, desc[UR10][R26.64+0x10] ;  /* 0x0000100a1a117981 */ /* 0x000f28000c1e1900 */
[----:B------:R-:W4:Y:S04]  /*0910*/  LDG.E R19, desc[UR10][R26.64+0x14] ;  /* 0x0000140a1a137981 */ /* 0x000f28000c1e1900 */
[----:B------:R-:W4:Y:S04]  /*0920*/  LDG.E R23, desc[UR10][R26.64+0x18] ;  /* 0x0000180a1a177981 */ /* 0x000f28000c1e1900 */
[----:B------:R-:W4:Y:S01]  /*0930*/  LDG.E R21, desc[UR10][R26.64+0x1c] ;  /* 0x00001c0a1a157981 */ /* 0x000f22000c1e1900 */
[----:B--2---:R-:W-:-:S04]  /*0940*/  IMAD.WIDE R24, R25, 0x4, R14 ;  /* 0x0000000419187825 */ /* 0x004fc800078e020e */
[--C-:B---3--:R-:W-:Y:S01]  /*0950*/  IMAD.WIDE R6, R7, 0x4, R14.reuse ;  /* 0x0000000407067825 */ /* 0x108fe200078e020e */
[----:B------:R0:W2:Y:S03]  /*0960*/  LDG.E R9, desc[UR10][R24.64] ;  /* 0x0000000a18097981 */ /* 0x0000a6000c1e1900 */
[--C-:B----4-:R-:W-:Y:S02]  /*0970*/  IMAD.WIDE R10, R11, 0x4, R14.reuse ;  /* 0x000000040b0a7825 */ /* 0x110fe400078e020e */
[----:B------:R-:W3:Y:S02]  /*0980*/  LDG.E R7, desc[UR10][R6.64] ;  /* 0x0000000a06077981 */ /* 0x000ee4000c1e1900 */
[--C-:B------:R-:W-:Y:S02]  /*0990*/  IMAD.WIDE R12, R13, 0x4, R14.reuse ;  /* 0x000000040d0c7825 */ /* 0x100fe400078e020e */
[----:B------:R-:W4:Y:S02]  /*09a0*/  LDG.E R11, desc[UR10][R10.64] ;  /* 0x0000000a0a0b7981 */ /* 0x000f24000c1e1900 */
[----:B------:R-:W-:-:S02]  /*09b0*/  IMAD.WIDE R16, R17, 0x4, R14 ;  /* 0x0000000411107825 */ /* 0x000fc400078e020e */
[----:B------:R-:W4:Y:S02]  /*09c0*/  LDG.E R13, desc[UR10][R12.64] ;  /* 0x0000000a0c0d7981 */ /* 0x000f24000c1e1900 */
[--C-:B------:R-:W-:Y:S02]  /*09d0*/  IMAD.WIDE R18, R19, 0x4, R14.reuse ;  /* 0x0000000413127825 */ /* 0x100fe400078e020e */
[----:B------:R-:W4:Y:S02]  /*09e0*/  LDG.E R17, desc[UR10][R16.64] ;  /* 0x0000000a10117981 */ /* 0x000f24000c1e1900 */
[--C-:B------:R-:W-:Y:S02]  /*09f0*/  IMAD.WIDE R22, R23, 0x4, R14.reuse ;  /* 0x0000000417167825 */ /* 0x100fe400078e020e */
[----:B------:R-:W4:Y:S02]  /*0a00*/  LDG.E R19, desc[UR10][R18.64] ;  /* 0x0000000a12137981 */ /* 0x000f24000c1e1900 */
[----:B0-----:R-:W-:-:S02]  /*0a10*/  IMAD.WIDE R24, R21, 0x4, R14 ;  /* 0x0000000415187825 */ /* 0x001fc400078e020e */
[----:B------:R-:W4:Y:S04]  /*0a20*/  LDG.E R23, desc[UR10][R22.64] ;  /* 0x0000000a16177981 */ /* 0x000f28000c1e1900 */
[----:B------:R-:W4:Y:S01]  /*0a30*/  LDG.E R25, desc[UR10][R24.64] ;  /* 0x0000000a18197981 */ /* 0x000f22000c1e1900 */
[----:B------:R-:W-:Y:S02]  /*0a40*/  IADD3 R3, PT, PT, R3, 0x8, RZ ;  /* 0x0000000803037810 */ /* 0x000fe40007ffe0ff */
[-C--:B--2--5:R-:W-:Y:S02]  /*0a50*/  ISETP.NE.AND P2, PT, R9, R4.reuse, PT ;  /* 0x000000040900720c */ /* 0x0a4fe40003f45270 */
[-C--:B---3--:R-:W-:Y:S02]  /*0a60*/  ISETP.NE.AND P3, PT, R7, R4.reuse, PT ;  /* 0x000000040700720c */ /* 0x088fe40003f65270 */
[----:B----4-:R-:W-:-:S02]  /*0a70*/  ISETP.NE.AND P4, PT, R11, R4, PT ;  /* 0x000000040b00720c */ /* 0x010fc40003f85270 */
[----:B------:R-:W-:-:S07]  /*0a80*/  ISETP.NE.AND P1, PT, R13, R4, PT ;  /* 0x000000040d00720c */ /* 0x000fce0003f25270 */
[----:B------:R-:W-:Y:S01]  /*0a90*/  @!P2 FADD R8, R8, 1 ;  /* 0x3f8000000808a421 */ /* 0x000fe20000000000 */
[----:B------:R-:W-:-:S03]  /*0aa0*/  ISETP.NE.AND P2, PT, R17, R4, PT ;  /* 0x000000041100720c */ /* 0x000fc60003f45270 */
[----:B------:R-:W-:Y:S01]  /*0ab0*/  @!P3 FADD R8, R8, 1 ;  /* 0x3f8000000808b421 */ /* 0x000fe20000000000 */
[----:B------:R-:W-:-:S03]  /*0ac0*/  ISETP.NE.AND P3, PT, R19, R4, PT ;  /* 0x000000041300720c */ /* 0x000fc60003f65270 */
[----:B------:R-:W-:Y:S01]  /*0ad0*/  @!P4 FADD R8, R8, 1 ;  /* 0x3f8000000808c421 */ /* 0x000fe20000000000 */
[----:B------:R-:W-:-:S03]  /*0ae0*/  ISETP.NE.AND P4, PT, R23, R4, PT ;  /* 0x000000041700720c */ /* 0x000fc60003f85270 */
[----:B------:R-:W-:Y:S01]  /*0af0*/  @!P1 FADD R8, R8, 1 ;  /* 0x3f80000008089421 */ /* 0x000fe20000000000 */
[----:B------:R-:W-:-:S03]  /*0b00*/  ISETP.NE.AND P1, PT, R25, R4, PT ;  /* 0x000000041900720c */ /* 0x000fc60003f25270 */
[----:B------:R-:W-:-:S04]  /*0b10*/  @!P2 FADD R8, R8, 1 ;  /* 0x3f8000000808a421 */ /* 0x000fc80000000000 */
[----:B------:R-:W-:-:S04]  /*0b20*/  @!P3 FADD R8, R8, 1 ;  /* 0x3f8000000808b421 */ /* 0x000fc80000000000 */
[----:B------:R-:W-:-:S04]  /*0b30*/  @!P4 FADD R8, R8, 1 ;  /* 0x3f8000000808c421 */ /* 0x000fc80000000000 */
[----:B------:R-:W-:-:S07]  /*0b40*/  @!P1 FADD R8, R8, 1 ;  /* 0x3f80000008089421 */ /* 0x000fce0000000000 */
.L_x_9:
[----:B------:R-:W-:Y:S05]  /*0b50*/  BSYNC.RECONVERGENT B2 ;  /* 0x0000000000027941 */ /* 0x000fea0003800200 */
.L_x_8:
        /* <DEDUP_REMOVED lines=11> */
[----:B------:R-:W4:Y:S01]  /*0c10*/  LDG.E R19, desc[UR10][R6.64+0xc] ;  /* 0x00000c0a06137981 */ /* 0x000f22000c1e1900 */
[----:B--2---:R-:W-:-:S04]  /*0c20*/  IMAD.WIDE R10, R11, 0x4, R14 ;  /* 0x000000040b0a7825 */ /* 0x004fc800078e020e */
[--C-:B---3--:R-:W-:Y:S02]  /*0c30*/  IMAD.WIDE R12, R13, 0x4, R14.reuse ;  /* 0x000000040d0c7825 */ /* 0x108fe400078e020e */
[----:B------:R-:W2:Y:S02]  /*0c40*/  LDG.E R11, desc[UR10][R10.64] ;  /* 0x0000000a0a0b7981 */ /* 0x000ea4000c1e1900 */
[--C-:B----4-:R-:W-:Y:S02]  /*0c50*/  IMAD.WIDE R16, R17, 0x4, R14.reuse ;  /* 0x0000000411107825 */ /* 0x110fe400078e020e */
[----:B------:R-:W3:Y:S02]  /*0c60*/  LDG.E R13, desc[UR10][R12.64] ;  /* 0x0000000a0c0d7981 */ /* 0x000ee4000c1e1900 */
[----:B------:R-:W-:Y:S02]  /*0c70*/  IMAD.WIDE R18, R19, 0x4, R14 ;  /* 0x0000000413127825 */ /* 0x000fe400078e020e */
[----:B------:R-:W4:Y:S04]  /*0c80*/  LDG.E R17, desc[UR10][R16.64] ;  /* 0x0000000a10117981 */ /* 0x000f28000c1e1900 */
[----:B------:R-:W4:Y:S01]  /*0c90*/  LDG.E R19, desc[UR10][R18.64] ;  /* 0x0000000a12137981 */ /* 0x000f22000c1e1900 */
[----:B------:R-:W-:-:S02]  /*0ca0*/  IADD3 R3, PT, PT, R3, 0x4, RZ ;  /* 0x0000000403037810 */ /* 0x000fc40007ffe0ff */
[-C--:B--2--5:R-:W-:Y:S02]  /*0cb0*/  ISETP.NE.AND P0, PT, R11, R4.reuse, PT ;  /* 0x000000040b00720c */ /* 0x0a4fe40003f05270 */
[-C--:B---3--:R-:W-:Y:S02]  /*0cc0*/  ISETP.NE.AND P2, PT, R13, R4.reuse, PT ;  /* 0x000000040d00720c */ /* 0x088fe40003f45270 */
[-C--:B----4-:R-:W-:Y:S02]  /*0cd0*/  ISETP.NE.AND P3, PT, R17, R4.reuse, PT ;  /* 0x000000041100720c */ /* 0x090fe40003f65270 */
[----:B------:R-:W-:-:S07]  /*0ce0*/  ISETP.NE.AND P4, PT, R19, R4, PT ;  /* 0x000000041300720c */ /* 0x000fce0003f85270 */
[----:B------:R-:W-:-:S04]  /*0cf0*/  @!P0 FADD R8, R8, 1 ;  /* 0x3f80000008088421 */ /* 0x000fc80000000000 */
[----:B------:R-:W-:-:S04]  /*0d00*/  @!P2 FADD R8, R8, 1 ;  /* 0x3f8000000808a421 */ /* 0x000fc80000000000 */
[----:B------:R-:W-:-:S04]  /*0d10*/  @!P3 FADD R8, R8, 1 ;  /* 0x3f8000000808b421 */ /* 0x000fc80000000000 */
[----:B------:R-:W-:-:S07]  /*0d20*/  @!P4 FADD R8, R8, 1 ;  /* 0x3f8000000808c421 */ /* 0x000fce0000000000 */
.L_x_11:
[----:B------:R-:W-:Y:S05]  /*0d30*/  BSYNC.RECONVERGENT B2 ;  /* 0x0000000000027941 */ /* 0x000fea0003800200 */
.L_x_10:
[----:B------:R-:W-:Y:S05]  /*0d40*/  @!P1 BRA `(.L_x_4) ;  /* 0x0000000000309947 */ /* 0x000fea0003800000 */
[----:B------:R-:W0:Y:S01]  /*0d50*/  LDC.64 R12, c[0x0][0x398] ;  /* 0x0000e600ff0c7b82 */ /* 0x000e220000000a00 */
[----:B------:R-:W-:-:S07]  /*0d60*/  IMAD.MOV R5, RZ, RZ, -R5 ;  /* 0x000000ffff057224 */ /* 0x000fce00078e0a05 */
.L_x_12:
[----:B0-----:R-:W-:-:S06]  /*0d70*/  IMAD.WIDE R6, R3, 0x4, R12 ;  /* 0x0000000403067825 */ /* 0x001fcc00078e020c */
[----:B------:R-:W2:Y:S02]  /*0d80*/  LDG.E R7, desc[UR10][R6.64] ;  /* 0x0000000a06077981 */ /* 0x000ea4000c1e1900 */
[----:B--2---:R-:W-:-:S06]  /*0d90*/  IMAD.WIDE R10, R7, 0x4, R14 ;  /* 0x00000004070a7825 */ /* 0x004fcc00078e020e */
[----:B------:R-:W2:Y:S01]  /*0da0*/  LDG.E R11, desc[UR10][R10.64] ;  /* 0x0000000a0a0b7981 */ /* 0x000ea2000c1e1900 */
[----:B------:R-:W-:Y:S02]  /*0db0*/  IADD3 R5, PT, PT, R5, 0x1, RZ ;  /* 0x0000000105057810 */ /* 0x000fe40007ffe0ff */
[----:B------:R-:W-:Y:S02]  /*0dc0*/  IADD3 R3, PT, PT, R3, 0x1, RZ ;  /* 0x0000000103037810 */ /* 0x000fe40007ffe0ff */
[----:B------:R-:W-:Y:S02]  /*0dd0*/  ISETP.NE.AND P1, PT, R5, RZ, PT ;  /* 0x000000ff0500720c */ /* 0x000fe40003f25270 */
[----:B--2--5:R-:W-:-:S13]  /*0de0*/  ISETP.NE.AND P0, PT, R11, R4, PT ;  /* 0x000000040b00720c */ /* 0x024fda0003f05270 */
[----:B------:R-:W-:Y:S01]  /*0df0*/  @!P0 FADD R8, R8, 1 ;  /* 0x3f80000008088421 */ /* 0x000fe20000000000 */
[----:B------:R-:W-:Y:S06]  /*0e00*/  @P1 BRA `(.L_x_12) ;  /* 0xfffffffc00d81947 */ /* 0x000fec000383ffff */
.L_x_4:
[----:B------:R-:W-:Y:S05]  /*0e10*/  BSYNC.RECONVERGENT B1 ;  /* 0x0000000000017941 */ /* 0x000fea0003800200 */
.L_x_3:
[----:B-----5:R-:W0:Y:S02]  /*0e20*/  LDC.64 R4, c[0x0][0x3d0] ;  /* 0x0000f400ff047b82 */ /* 0x020e240000000a00 */
[----:B0-----:R-:W-:-:S05]  /*0e30*/  IMAD.WIDE R4, R2, 0x4, R4 ;  /* 0x0000000402047825 */ /* 0x001fca00078e0204 */
[----:B------:R0:W-:Y:S01]  /*0e40*/  STG.E desc[UR10][R4.64], R8 ;  /* 0x0000000804007986 */ /* 0x0001e2000c10190a */
[----:B------:R-:W-:Y:S05]  /*0e50*/  BRA `(.L_x_2) ;  /* 0x0000000c00a07947 */ /* 0x000fea0003800000 */
.L_x_1:
[----:B------:R-:W0:Y:S01]  /*0e60*/  LDCU UR4, c[0x0][0x388] ;  /* 0x00007100ff0477ac */ /* 0x000e220008000800 */
[----:B------:R-:W1:Y:S01]  /*0e70*/  LDCU.64 UR6, c[0x0][0x380] ;  /* 0x00007000ff0677ac */ /* 0x000e620008000a00 */
[----:B0-----:R-:W-:-:S13]  /*0e80*/  ISETP.GE.AND P0, PT, R2, UR4, PT ;  /* 0x0000000402007c0c */ /* 0x001fda000bf06270 */
[----:B-1----:R-:W-:Y:S05]  /*0e90*/  @P0 BRA `(.L_x_2) ;  /* 0x0000000c00900947 */ /* 0x002fea0003800000 */
[----:B------:R-:W0:Y:S02]  /*0ea0*/  LDC.64 R4, c[0x0][0x390] ;  /* 0x0000e400ff047b82 */ /* 0x000e240000000a00 */
[----:B0-----:R-:W-:-:S05]  /*0eb0*/  IMAD.WIDE R4, R2, 0x4, R4 ;  /* 0x0000000402047825 */ /* 0x001fca00078e0204 */
[----:B------:R-:W2:Y:S04]  /*0ec0*/  LDG.E R7, desc[UR10][R4.64] ;  /* 0x0000000a04077981 */ /* 0x000ea8000c1e1900 */
[----:B------:R-:W2:Y:S01]  /*0ed0*/  LDG.E R6, desc[UR10][R4.64+0x4] ;  /* 0x0000040a04067981 */ /* 0x000ea2000c1e1900 */
[----:B------:R-:W-:Y:S01]  /*0ee0*/  BSSY.RECONVERGENT B1, `(.L_x_13) ;  /* 0x00000dc000017945 */ /* 0x000fe20003800200 */
[----:B------:R-:W-:Y:S02]  /*0ef0*/  CS2R R10, SRZ ;  /* 0x00000000000a7805 */ /* 0x000fe4000001ff00 */
[----:B--2---:R-:W-:-:S13]  /*0f00*/  ISETP.GE.AND P0, PT, R7, R6, PT ;  /* 0x000000060700720c */ /* 0x004fda0003f06270 */
[----:B------:R-:W-:Y:S05]  /*0f10*/  @P0 BRA `(.L_x_14) ;  /* 0x0000000c00600947 */ /* 0x000fea0003800000 */
[----:B------:R-:W0:Y:S02]  /*0f20*/  LDCU.64 UR4, c[0x0][0x380] ;  /* 0x00007000ff0477ac */ /* 0x000e240008000a00 */
[----:B0-----:R-:W-:Y:S01]  /*0f30*/  MOV R13, UR5 ;  /* 0x00000005000d7c02 */ /* 0x001fe20008000f00 */
[----:B------:R-:W-:-:S04]  /*0f40*/  IMAD.U32 R12, RZ, RZ, UR4 ;  /* 0x00000004ff0c7e24 */ /* 0x000fc8000f8e00ff */
[----:B------:R-:W-:-:S05]  /*0f50*/  IMAD.WIDE R8, R2, 0x4, R12 ;  /* 0x0000000402087825 */ /* 0x000fca00078e020c */
[----:B------:R0:W5:Y:S01]  /*0f60*/  LDG.E R3, desc[UR10][R8.64] ;  /* 0x0000000a08037981 */ /* 0x000162000c1e1900 */
[----:B------:R-:W-:Y:S01]  /*0f70*/  IMAD.IADD R4, R7, 0x1, -R6 ;  /* 0x0000000107047824 */ /* 0x000fe200078e0a06 */
[----:B------:R-:W-:Y:S01]  /*0f80*/  IADD3 R5, PT, PT, R6, -R7, RZ ;  /* 0x8000000706057210 */ /* 0x000fe20007ffe0ff */
[----:B------:R-:W-:Y:S01]  /*0f90*/  BSSY.RECONVERGENT B2, `(.L_x_15) ;  /* 0x000006b000027945 */ /* 0x000fe20003800200 */
[----:B------:R-:W-:Y:S02]  /*0fa0*/  CS2R R10, SRZ ;  /* 0x00000000000a7805 */ /* 0x000fe4000001ff00 */
[----:B------:R-:W-:Y:S02]  /*0fb0*/  ISETP.GT.U32.AND P1, PT, R4, -0x8, PT ;  /* 0xfffffff80400780c */ /* 0x000fe40003f24070 */
[----:B------:R-:W-:-:S04]  /*0fc0*/  LOP3.LUT R6, R5, 0x7, RZ, 0xc0, !PT ;  /* 0x0000000705067812 */ /* 0x000fc800078ec0ff */
[----:B------:R-:W-:-:S07]  /*0fd0*/  ISETP.NE.AND P0, PT, R6, RZ, PT ;  /* 0x000000ff0600720c */ /* 0x000fce0003f05270 */
[----:B0-----:R-:W-:Y:S06]  /*0fe0*/  @P1 BRA `(.L_x_16) ;  /* 0x0000000400941947 */ /* 0x001fec0003800000 */
[----:B------:R-:W0:Y:S01]  /*0ff0*/  LDC.64 R14, c[0x0][0x398] ;  /* 0x0000e600ff0e7b82 */ /* 0x000e220000000a00 */
[----:B------:R-:W-:Y:S02]  /*1000*/  LOP3.LUT R8, R5, 0xfffffff8, RZ, 0xc0, !PT ;  /* 0xfffffff805087812 */ /* 0x000fe400078ec0ff */
[----:B------:R-:W-:Y:S02]  /*1010*/  CS2R R10, SRZ ;  /* 0x00000000000a7805 */ /* 0x000fe4000001ff00 */
[----:B------:R-:W-:Y:S02]  /*1020*/  IADD3 R8, PT, PT, -R8, RZ, RZ ;  /* 0x000000ff08087210 */ /* 0x000fe40007ffe1ff */
[----:B0-----:R-:W-:-:S04]  /*1030*/  IADD3 R14, P1, PT, R14, 0x10, RZ ;  /* 0x000000100e0e7810 */ /* 0x001fc80007f3e0ff */
[----:B------:R-:W-:-:S09]  /*1040*/  IADD3.X R15, PT, PT, RZ, R15, RZ, P1, !PT ;  /* 0x0000000fff0f7210 */ /* 0x000fd20000ffe4ff */
.L_x_17:
[----:B------:R-:W-:-:S05]  /*1050*/  IMAD.WIDE R26, R7, 0x4, R14 ;  /* 0x00000004071a7825 */ /* 0x000fca00078e020e */
[----:B------:R-:W2:Y:S01]  /*1060*/  LDG.E R29, desc[UR10][R26.64+-0x10] ;  /* 0xfffff00a1a1d7981 */ /* 0x000ea2000c1e1900 */
[----:B------:R-:W-:Y:S01]  /*1070*/  MOV R13, UR7 ;  /* 0x00000007000d7c02 */ /* 0x000fe20008000f00 */
[----:B------:R-:W-:Y:S02]  /*1080*/  IMAD.U32 R12, RZ, RZ, UR6 ;  /* 0x00000006ff0c7e24 */ /* 0x000fe4000f8e00ff */
[----:B------:R-:W3:Y:S04]  /*1090*/  LDG.E R21, desc[UR10][R26.64+-0xc] ;  /* 0xfffff40a1a157981 */ /* 0x000ee8000c1e1900 */
[----:B------:R-:W4:Y:S04]  /*10a0*/  LDG.E R25, desc[UR10][R26.64+-0x8] ;  /* 0xfffff80a1a197981 */ /* 0x000f28000c1e1900 */
[----:B------:R-:W4:Y:S04]  /*10b0*/  LDG.E R4, desc[UR10][R26.64] ;  /* 0x0000000a1a047981 */ /* 0x000f28000c1e1900 */
[----:B------:R-:W4:Y:S01]  /*10c0*/  LDG.E R9, desc[UR10][R26.64+0x4] ;  /* 0x0000040a1a097981 */ /* 0x000f22000c1e1900 */
[----:B--2---:R-:W-:-:S06]  /*10d0*/  IMAD.WIDE R16, R29, 0x4, R12 ;  /* 0x000000041d107825 */ /* 0x004fcc00078e020c */
[----:B------:R-:W2:Y:S01]  /*10e0*/  LDG.E R16, desc[UR10][R16.64] ;  /* 0x0000000a10107981 */ /* 0x000ea2000c1e1900 */
[----:B---3--:R-:W-:-:S06]  /*10f0*/  IMAD.WIDE R18, R21, 0x4, R12 ;  /* 0x0000000415127825 */ /* 0x008fcc00078e020c */
[----:B------:R-:W3:Y:S01]  /*1100*/  LDG.E R18, desc[UR10][R18.64] ;  /* 0x0000000a12127981 */ /* 0x000ee2000c1e1900 */
[----:B----4-:R-:W-:-:S06]  /*1110*/  IMAD.WIDE R22, R25, 0x4, R12 ;  /* 0x0000000419167825 */ /* 0x010fcc00078e020c */
[----:B------:R-:W4:Y:S04]  /*1120*/  LDG.E R22, desc[UR10][R22.64] ;  /* 0x0000000a16167981 */ /* 0x000f28000c1e1900 */
[----:B------:R-:W4:Y:S01]  /*1130*/  LDG.E R23, desc[UR10][R26.64+-0x4] ;  /* 0xfffffc0a1a177981 */ /* 0x000f22000c1e1900 */
[----:B--2--5:R-:W-:-:S13]  /*1140*/  ISETP.NE.AND P2, PT, R16, R3, PT ;  /* 0x000000031000720c */ /* 0x024fda0003f45270 */
[----:B------:R-:W0:Y:S02]  /*1150*/  @!P2 LDC.64 R16, c[0x0][0x3a8] ;  /* 0x0000ea00ff10ab82 */ /* 0x000e240000000a00 */
[----:B0-----:R-:W-:-:S05]  /*1160*/  @!P2 IMAD.WIDE R28, R29, 0x8, R16 ;  /* 0x000000081d1ca825 */ /* 0x001fca00078e0210 */
[----:B------:R0:W2:Y:S01]  /*1170*/  @!P2 LDG.E.64 R16, desc[UR10][R28.64] ;  /* 0x0000000a1c10a981 */ /* 0x0000a2000c1e1b00 */
[----:B---3--:R-:W-:-:S13]  /*1180*/  ISETP.NE.AND P4, PT, R18, R3, PT ;  /* 0x000000031200720c */ /* 0x008fda0003f85270 */
[----:B------:R-:W1:Y:S01]  /*1190*/  @!P4 LDC.64 R18, c[0x0][0x3a8] ;  /* 0x0000ea00ff12cb82 */ /* 0x000e620000000a00 */
[----:B----4-:R-:W-:Y:S01]  /*11a0*/  ISETP.NE.AND P1, PT, R22, R3, PT ;  /* 0x000000031600720c */ /* 0x010fe20003f25270 */
[----:B-1----:R-:W-:Y:S01]  /*11b0*/  @!P4 IMAD.WIDE R20, R21, 0x8, R18 ;  /* 0x000000081514c825 */ /* 0x002fe200078e0212 */
[----:B------:R-:W-:-:S03]  /*11c0*/  @!P2 MOV R18, 0x0 ;  /* 0x000000000012a802 */ /* 0x000fc60000000f00 */
[----:B------:R-:W-:Y:S02]  /*11d0*/  @!P2 IMAD.MOV.U32 R19, RZ, RZ, 0x3fe00000 ;  /* 0x3fe00000ff13a424 */ /* 0x000fe400078e00ff */
[----:B------:R-:W3:Y:S01]  /*11e0*/  @!P4 LDG.E.64 R20, desc[UR10][R20.64] ;  /* 0x0000000a1414c981 */ /* 0x000ee2000c1e1b00 */
[----:B0-----:R-:W-:-:S05]  /*11f0*/  IMAD.WIDE R28, R23, 0x4, R12 ;  /* 0x00000004171c7825 */ /* 0x001fca00078e020c */
[----:B------:R-:W4:Y:S01]  /*1200*/  LDG.E R22, desc[UR10][R28.64] ;  /* 0x0000000a1c167981 */ /* 0x000f22000c1e1900 */
[----:B--2---:R-:W-:Y:S01]  /*1210*/  @!P2 DFMA R18, R16, R18, 1 ;  /* 0x3ff000001012a42b */ /* 0x004fe20000000012 */
[----:B------:R-:W0:Y:S02]  /*1220*/  @!P1 LDC.64 R16, c[0x0][0x3a8] ;  /* 0x0000ea00ff109b82 */ /* 0x000e240000000a00 */
[----:B0-----:R-:W-:-:S04]  /*1230*/  @!P1 IMAD.WIDE R16, R25, 0x8, R16 ;  /* 0x0000000819109825 */ /* 0x001fc800078e0210 */
[----:B------:R-:W-:Y:S01]  /*1240*/  IMAD.WIDE R24, R4, 0x4, R12 ;  /* 0x0000000404187825 */ /* 0x000fe200078e020c */
[----:B------:R-:W-:Y:S01]  /*1250*/  @!P2 DADD R10, R10, R18 ;  /* 0x000000000a0aa229 */ /* 0x000fe20000000012 */
[----:B------:R-:W2:Y:S04]  /*1260*/  @!P1 LDG.E.64 R16, desc[UR10][R16.64] ;  /* 0x0000000a10109981 */ /* 0x000ea8000c1e1b00 */
[----:B------:R-:W2:Y:S04]  /*1270*/  LDG.E R24, desc[UR10][R24.64] ;  /* 0x0000000a18187981 */ /* 0x000ea8000c1e1900 */
[----:B------:R-:W2:Y:S01]  /*1280*/  LDG.E R25, desc[UR10][R26.64+0x8] ;  /* 0x0000080a1a197981 */ /* 0x000ea2000c1e1900 */
[----:B------:R-:W-:-:S02]  /*1290*/  @!P4 MOV R18, 0x0 ;  /* 0x000000000012c802 */ /* 0x000fc40000000f00 */
[----:B------:R-:W-:-:S06]  /*12a0*/  @!P4 MOV R19, 0x3fe00000 ;  /* 0x3fe000000013c802 */ /* 0x000fcc0000000f00 */
[----:B---3--:R-:W-:Y:S01]  /*12b0*/  @!P4 DFMA R18, R20, R18, 1 ;  /* 0x3ff000001412c42b */ /* 0x008fe20000000012 */
[----:B----4-:R-:W-:Y:S01]  /*12c0*/  ISETP.NE.AND P3, PT, R22, R3, PT ;  /* 0x000000031600720c */ /* 0x010fe20003f65270 */
[--C-:B------:R-:W-:Y:S01]  /*12d0*/  IMAD.WIDE R20, R9, 0x4, R12.reuse ;  /* 0x0000000409147825 */ /* 0x100fe200078e020c */
[----:B------:R-:W3:Y:S05]  /*12e0*/  LDG.E R27, desc[UR10][R26.64+0xc] ;  /* 0x00000c0a1a1b7981 */ /* 0x000eea000c1e1900 */
[----:B------:R-:W4:Y:S01]  /*12f0*/  LDG.E R20, desc[UR10][R20.64] ;  /* 0x0000000a14147981 */ /* 0x000f22000c1e1900 */
[----:B--2---:R-:W-:-:S05]  /*1300*/  IMAD.WIDE R28, R25, 0x4, R12 ;  /* 0x00000004191c7825 */ /* 0x004fca00078e020c */
[----:B------:R0:W2:Y:S01]  /*1310*/  LDG.E R22, desc[UR10][R28.64] ;  /* 0x0000000a1c167981 */ /* 0x0000a2000c1e1900 */
[-C--:B------:R-:W-:Y:S02]  /*1320*/  ISETP.NE.AND P2, PT, R24, R3.reuse, PT ;  /* 0x000000031800720c */ /* 0x080fe40003f45270 */
[----:B----4-:R-:W-:-:S11]  /*1330*/  ISETP.NE.AND P5, PT, R20, R3, PT ;  /* 0x000000031400720c */ /* 0x010fd60003fa5270 */
[----:B------:R-:W0:Y:S02]  /*1340*/  @!P2 LDC.64 R20, c[0x0][0x3a8] ;  /* 0x0000ea00ff14ab82 */ /* 0x000e240000000a00 */
[----:B0-----:R-:W-:Y:S01]  /*1350*/  @!P2 IMAD.WIDE R28, R4, 0x8, R20 ;  /* 0x00000008041ca825 */ /* 0x001fe200078e0214 */
[----:B------:R-:W-:Y:S01]  /*1360*/  @!P4 DADD R10, R10, R18 ;  /* 0x000000000a0ac229 */ /* 0x000fe20000000012 */
[----:B--2---:R-:W-:-:S04]  /*1370*/  ISETP.NE.AND P6, PT, R22, R3, PT ;  /* 0x000000031600720c */ /* 0x004fc80003fc5270 */
[----:B------:R-:W2:Y:S09]  /*1380*/  @!P2 LDG.E.64 R28, desc[UR10][R28.64] ;  /* 0x0000000a1c1ca981 */ /* 0x000eb2000c1e1b00 */
[----:B------:R-:W0:Y:S02]  /*1390*/  @!P6 LDC.64 R20, c[0x0][0x3a8] ;  /* 0x0000ea00ff14eb82 */ /* 0x000e240000000a00 */
[----:B0-----:R-:W-:-:S04]  /*13a0*/  @!P6 IMAD.WIDE R24, R25, 0x8, R20 ;  /* 0x000000081918e825 */ /* 0x001fc800078e0214 */
[----:B---3--:R-:W-:Y:S01]  /*13b0*/  IMAD.WIDE R20, R27, 0x4, R12 ;  /* 0x000000041b147825 */ /* 0x008fe200078e020c */
[----:B------:R-:W-:Y:S01]  /*13c0*/  @!P1 MOV R19, 0x3fe00000 ;  /* 0x3fe0000000139802 */ /* 0x000fe20000000f00 */
[----:B------:R-:W3:Y:S04]  /*13d0*/  @!P6 LDG.E.64 R24, desc[UR10][R24.64] ;  /* 0x0000000a1818e981 */ /* 0x000ee8000c1e1b00 */
[----:B------:R-:W4:Y:S01]  /*13e0*/  LDG.E R20, desc[UR10][R20.64] ;  /* 0x0000000a14147981 */ /* 0x000f22000c1e1900 */
[----:B------:R-:W-:-:S06]  /*13f0*/  @!P1 IMAD.MOV.U32 R18, RZ, RZ, 0x0 ;  /* 0x00000000ff129424 */ /* 0x000fcc00078e00ff */
[----:B------:R-:W-:Y:S01]  /*1400*/  @!P1 DFMA R16, R16, R18, 1 ;  /* 0x3ff000001010942b */ /* 0x000fe20000000012 */
[----:B------:R-:W0:Y:S02]  /*1410*/  @!P3 LDC.64 R18, c[0x0][0x3a8] ;  /* 0x0000ea00ff12bb82 */ /* 0x000e240000000a00 */
[----:B0-----:R-:W-:-:S06]  /*1420*/  @!P3 IMAD.WIDE R18, R23, 0x8, R18 ;  /* 0x000000081712b825 */ /* 0x001fcc00078e0212 */
[----:B------:R-:W0:Y:S02]  /*1430*/  @!P5 LDC.64 R22, c[0x0][0x3a8] ;  /* 0x0000ea00ff16db82 */ /* 0x000e240000000a00 */
[----:B0-----:R-:W-:-:S06]  /*1440*/  @!P5 IMAD.WIDE R22, R9, 0x8, R22 ;  /* 0x000000080916d825 */ /* 0x001fcc00078e0216 */
[----:B------:R-:W3:Y:S01]  /*1450*/  @!P5 LDG.E.64 R22, desc[UR10][R22.64] ;  /* 0x0000000a1616d981 */ /* 0x000ee2000c1e1b00 */
[----:B----4-:R-:W-:-:S03]  /*1460*/  ISETP.NE.AND P4, PT, R20, R3, PT ;  /* 0x000000031400720c */ /* 0x010fc60003f85270 */
[----:B------:R0:W4:Y:S10]  /*1470*/  @!P3 LDG.E.64 R20, desc[UR10][R18.64] ;  /* 0x0000000a1214b981 */ /* 0x000134000c1e1b00 */
[----:B0-----:R-:W0:Y:S02]  /*1480*/  @!P4 LDC.64 R18, c[0x0][0x3a8] ;  /* 0x0000ea00ff12cb82 */ /* 0x001e240000000a00 */
[----:B0-----:R-:W-:-:S06]  /*1490*/  @!P4 IMAD.WIDE R26, R27, 0x8, R18 ;  /* 0x000000081b1ac825 */ /* 0x001fcc00078e0212 */
[----:B------:R-:W3:Y:S01]  /*14a0*/  @!P4 LDG.E.64 R26, desc[UR10][R26.64] ;  /* 0x0000000a1a1ac981 */ /* 0x000ee2000c1e1b00 */
[----:B------:R-:W-:Y:S01]  /*14b0*/  @!P1 DADD R10, R10, R16 ;  /* 0x000000000a0a9229 */ /* 0x000fe20000000010 */
[----:B------:R-:W-:Y:S01]  /*14c0*/  @!P3 MOV R16, 0x0 ;  /* 0x000000000010b802 */ /* 0x000fe20000000f00 */
[----:B------:R-:W-:Y:S02]  /*14d0*/  @!P3 IMAD.MOV.U32 R17, RZ, RZ, 0x3fe00000 ;  /* 0x3fe00000ff11b424 */ /* 0x000fe400078e00ff */
[----:B------:R-:W-:-:S05]  /*14e0*/  VIADD R8, R8, 0x8 ;  /* 0x0000000808087836 */ /* 0x000fca0000000000 */
[----:B------:R-:W-:Y:S02]  /*14f0*/  ISETP.NE.AND P1, PT, R8, RZ, PT ;  /* 0x000000ff0800720c */ /* 0x000fe40003f25270 */
[----:B------:R-:W-:Y:S01]  /*1500*/  IADD3 R7, PT, PT, R7, 0x8, RZ ;  /* 0x0000000807077810 */ /* 0x000fe20007ffe0ff */
[----:B----4-:R-:W-:Y:S01]  /*1510*/  @!P3 DFMA R20, R20, R16, 1 ;  /* 0x3ff000001414b42b */ /* 0x010fe20000000010 */
[----:B------:R-:W-:Y:S02]  /*1520*/  @!P2 MOV R16, 0x0 ;  /* 0x000000000010a802 */ /* 0x000fe40000000f00 */
[----:B------:R-:W-:-:S05]  /*1530*/  @!P2 MOV R17, 0x3fe00000 ;  /* 0x3fe000000011a802 */ /* 0x000fca0000000f00 */
[----:B------:R-:W-:Y:S02]  /*1540*/  @!P3 DADD R10, R10, R20 ;  /* 0x000000000a0ab229 */ /* 0x000fe40000000014 */
[----:B--2---:R-:W-:Y:S01]  /*1550*/  @!P2 DFMA R18, R28, R16, 1 ;  /* 0x3ff000001c12a42b */ /* 0x004fe20000000010 */
[----:B------:R-:W-:Y:S01]  /*1560*/  @!P5 IMAD.MOV.U32 R16, RZ, RZ, 0x0 ;  /* 0x00000000ff10d424 */ /* 0x000fe200078e00ff */
[----:B------:R-:W-:-:S06]  /*1570*/  @!P5 MOV R17, 0x3fe00000 ;  /* 0x3fe000000011d802 */ /* 0x000fcc0000000f00 */
[----:B------:R-:W-:Y:S02]  /*1580*/  @!P2 DADD R10, R10, R18 ;  /* 0x000000000a0aa229 */ /* 0x000fe40000000012 */
[----:B---3--:R-:W-:Y:S01]  /*1590*/  @!P5 DFMA R16, R22, R16, 1 ;  /* 0x3ff000001610d42b */ /* 0x008fe20000000010 */
[----:B------:R-:W-:Y:S01]  /*15a0*/  @!P6 MOV R18, 0x0 ;  /* 0x000000000012e802 */ /* 0x000fe20000000f00 */
[----:B------:R-:W-:-:S06]  /*15b0*/  @!P6 IMAD.MOV.U32 R19, RZ, RZ, 0x3fe00000 ;  /* 0x3fe00000ff13e424 */ /* 0x000fcc00078e00ff */
[----:B------:R-:W-:Y:S02]  /*15c0*/  @!P6 DFMA R24, R24, R18, 1 ;  /* 0x3ff000001818e42b */ /* 0x000fe40000000012 */
[----:B------:R-:W-:Y:S01]  /*15d0*/  @!P5 DADD R10, R10, R16 ;  /* 0x000000000a0ad229 */ /* 0x000fe20000000010 */
[----:B------:R-:W-:Y:S02]  /*15e0*/  @!P4 MOV R16, 0x0 ;  /* 0x000000000010c802 */ /* 0x000fe40000000f00 */
[----:B------:R-:W-:-:S05]  /*15f0*/  @!P4 MOV R17, 0x3fe00000 ;  /* 0x3fe000000011c802 */ /* 0x000fca0000000f00 */
[----:B------:R-:W-:Y:S02]  /*1600*/  @!P6 DADD R10, R10, R24 ;  /* 0x000000000a0ae229 */ /* 0x000fe40000000018 */
[----:B------:R-:W-:-:S08]  /*1610*/  @!P4 DFMA R26, R26, R16, 1 ;  /* 0x3ff000001a1ac42b */ /* 0x000fd00000000010 */
[----:B------:R-:W-:Y:S01]  /*1620*/  @!P4 DADD R10, R10, R26 ;  /* 0x000000000a0ac229 */ /* 0x000fe2000000001a */
[----:B------:R-:W-:Y:S10]  /*1630*/  @P1 BRA `(.L_x_17) ;  /* 0xfffffff800841947 */ /* 0x000ff4000383ffff */
.L_x_16:
[----:B------:R-:W-:Y:S05]  /*1640*/  BSYNC.RECONVERGENT B2 ;  /* 0x0000000000027941 */ /* 0x000fea0003800200 */
.L_x_15:
        /* <DEDUP_REMOVED lines=11> */
[----:B------:R-:W3:Y:S01]  /*1700*/  LDG.E R21, desc[UR10][R14.64+0xc] ;  /* 0x00000c0a0e157981 */ /* 0x000ee2000c1e1900 */
[----:B--2---:R-:W-:-:S05]  /*1710*/  IMAD.WIDE R8, R17, 0x4, R12 ;  /* 0x0000000411087825 */ /* 0x004fca00078e020c */
[----:B------:R0:W2:Y:S01]  /*1720*/  LDG.E R6, desc[UR10][R8.64] ;  /* 0x0000000a08067981 */ /* 0x0000a2000c1e1900 */
[----:B----4-:R-:W-:-:S04]  /*1730*/  IMAD.WIDE R26, R23, 0x4, R12 ;  /* 0x00000004171a7825 */ /* 0x010fc800078e020c */
[--C-:B---3--:R-:W-:Y:S02]  /*1740*/  IMAD.WIDE R28, R21, 0x4, R12.reuse ;  /* 0x00000004151c7825 */ /* 0x108fe400078e020c */
[----:B------:R-:W3:Y:S02]  /*1750*/  LDG.E R26, desc[UR10][R26.64] ;  /* 0x0000000a1a1a7981 */ /* 0x000ee4000c1e1900 */
[----:B0-----:R-:W-:Y:S02]  /*1760*/  IMAD.WIDE R8, R25, 0x4, R12 ;  /* 0x0000000419087825 */ /* 0x001fe400078e020c */
[----:B------:R-:W4:Y:S04]  /*1770*/  LDG.E R28, desc[UR10][R28.64] ;  /* 0x0000000a1c1c7981 */ /* 0x000f28000c1e1900 */
[----:B------:R-:W4:Y:S01]  /*1780*/  LDG.E R16, desc[UR10][R8.64] ;  /* 0x0000000a08107981 */ /* 0x000f22000c1e1900 */
[----:B--2--5:R-:W-:-:S02]  /*1790*/  ISETP.NE.AND P0, PT, R6, R3, PT ;  /* 0x000000030600720c */ /* 0x024fc40003f05270 */
[----:B---3--:R-:W-:-:S11]  /*17a0*/  ISETP.NE.AND P2, PT, R26, R3, PT ;  /* 0x000000031a00720c */ /* 0x008fd60003f45270 */
[----:B------:R-:W0:Y:S01]  /*17b0*/  @!P0 LDC.64 R18, c[0x0][0x3a8] ;  /* 0x0000ea00ff128b82 */ /* 0x000e220000000a00 */
[-C--:B----4-:R-:W-:Y:S02]  /*17c0*/  ISETP.NE.AND P1, PT, R16, R3.reuse, PT ;  /* 0x000000031000720c */ /* 0x090fe40003f25270 */
[----:B------:R-:W-:-:S05]  /*17d0*/  ISETP.NE.AND P3, PT, R28, R3, PT ;  /* 0x000000031c00720c */ /* 0x000fca0003f65270 */
[----:B------:R-:W1:Y:S08]  /*17e0*/  @!P2 LDC.64 R8, c[0x0][0x3a8] ;  /* 0x0000ea00ff08ab82 */ /* 0x000e700000000a00 */
[----:B------:R-:W2:Y:S01]  /*17f0*/  @!P1 LDC.64 R14, c[0x0][0x3a8] ;  /* 0x0000ea00ff0e9b82 */ /* 0x000ea20000000a00 */
[----:B0-----:R-:W-:-:S07]  /*1800*/  @!P0 IMAD.WIDE R18, R17, 0x8, R18 ;  /* 0x0000000811128825 */ /* 0x001fce00078e0212 */
[----:B------:R-:W0:Y:S01]  /*1810*/  @!P3 LDC.64 R16, c[0x0][0x3a8] ;  /* 0x0000ea00ff10bb82 */ /* 0x000e220000000a00 */
[----:B------:R-:W3:Y:S01]  /*1820*/  @!P0 LDG.E.64 R18, desc[UR10][R18.64] ;  /* 0x0000000a12128981 */ /* 0x000ee2000c1e1b00 */
[----:B-1----:R-:W-:-:S06]  /*1830*/  @!P2 IMAD.WIDE R8, R23, 0x8, R8 ;  /* 0x000000081708a825 */ /* 0x002fcc00078e0208 */
[----:B------:R-:W4:Y:S01]  /*1840*/  @!P2 LDG.E.64 R8, desc[UR10][R8.64] ;  /* 0x0000000a0808a981 */ /* 0x000f22000c1e1b00 */
[----:B--2---:R-:W-:-:S06]  /*1850*/  @!P1 IMAD.WIDE R14, R25, 0x8, R14 ;  /* 0x00000008190e9825 */ /* 0x004fcc00078e020e */
[----:B------:R-:W2:Y:S01]  /*1860*/  @!P1 LDG.E.64 R14, desc[UR10][R14.64] ;  /* 0x0000000a0e0e9981 */ /* 0x000ea2000c1e1b00 */
[----:B0-----:R-:W-:-:S06]  /*1870*/  @!P3 IMAD.WIDE R16, R21, 0x8, R16 ;  /* 0x000000081510b825 */ /* 0x001fcc00078e0210 */
[----:B------:R-:W4:Y:S01]  /*1880*/  @!P3 LDG.E.64 R16, desc[UR10][R16.64] ;  /* 0x0000000a1010b981 */ /* 0x000f22000c1e1b00 */
[----:B------:R-:W-:Y:S01]  /*1890*/  @!P0 MOV R20, 0x0 ;  /* 0x0000000000148802 */ /* 0x000fe20000000f00 */
[----:B------:R-:W-:Y:S01]  /*18a0*/  @!P0 IMAD.MOV.U32 R21, RZ, RZ, 0x3fe00000 ;  /* 0x3fe00000ff158424 */ /* 0x000fe200078e00ff */
[----:B------:R-:W-:Y:S02]  /*18b0*/  @!P1 MOV R22, 0x0 ;  /* 0x0000000000169802 */ /* 0x000fe40000000f00 */
[----:B------:R-:W-:Y:S01]  /*18c0*/  @!P1 MOV R23, 0x3fe00000 ;  /* 0x3fe0000000179802 */ /* 0x000fe20000000f00 */
[----:B------:R-:W-:Y:S02]  /*18d0*/  VIADD R7, R7, 0x4 ;  /* 0x0000000407077836 */ /* 0x000fe40000000000 */
[----:B---3--:R-:W-:-:S08]  /*18e0*/  @!P0 DFMA R20, R18, R20, 1 ;  /* 0x3ff000001214842b */ /* 0x008fd00000000014 */
[----:B------:R-:W-:Y:S01]  /*18f0*/  @!P0 DADD R10, R10, R20 ;  /* 0x000000000a0a8229 */ /* 0x000fe20000000014 */
[----:B------:R-:W-:Y:S01]  /*1900*/  @!P2 IMAD.MOV.U32 R20, RZ, RZ, 0x0 ;  /* 0x00000000ff14a424 */ /* 0x000fe200078e00ff */
[----:B------:R-:W-:Y:S01]  /*1910*/  @!P2 MOV R21, 0x3fe00000 ;  /* 0x3fe000000015a802 */ /* 0x000fe20000000f00 */
[----:B--2---:R-:W-:-:S05]  /*1920*/  @!P1 DFMA R18, R14, R22, 1 ;  /* 0x3ff000000e12942b */ /* 0x004fca0000000016 */
[----:B----4-:R-:W-:Y:S01]  /*1930*/  @!P2 DFMA R14, R8, R20, 1 ;  /* 0x3ff00000080ea42b */ /* 0x010fe20000000014 */
[----:B------:R-:W-:Y:S02]  /*1940*/  @!P3 MOV R8, 0x0 ;  /* 0x000000000008b802 */ /* 0x000fe40000000f00 */
[----:B------:R-:W-:Y:S01]  /*1950*/  @!P3 MOV R9, 0x3fe00000 ;  /* 0x3fe000000009b802 */ /* 0x000fe20000000f00 */
[----:B------:R-:W-:-:S05]  /*1960*/  @!P1 DADD R10, R10, R18 ;  /* 0x000000000a0a9229 */ /* 0x000fca0000000012 */
[----:B------:R-:W-:-:S03]  /*1970*/  @!P3 DFMA R8, R16, R8, 1 ;  /* 0x3ff000001008b42b */ /* 0x000fc60000000008 */
[----:B------:R-:W-:-:S08]  /*1980*/  @!P2 DADD R10, R10, R14 ;  /* 0x000000000a0aa229 */ /* 0x000fd0000000000e */
[----:B------:R-:W-:-:S11]  /*1990*/  @!P3 DADD R10, R10, R8 ;  /* 0x000000000a0ab229 */ /* 0x000fd60000000008 */
.L_x_19:
[----:B------:R-:W-:Y:S05]  /*19a0*/  BSYNC.RECONVERGENT B2 ;  /* 0x0000000000027941 */ /* 0x000fea0003800200 */
.L_x_18:
[----:B------:R-:W-:Y:S05]  /*19b0*/  @!P4 BRA `(.L_x_14) ;  /* 0x0000000000b8c947 */ /* 0x000fea0003800000 */
[----:B------:R-:W-:Y:S01]  /*19c0*/  ISETP.NE.AND P0, PT, R4, 0x1, PT ;  /* 0x000000010400780c */ /* 0x000fe20003f05270 */
[----:B------:R-:W-:Y:S01]  /*19d0*/  BSSY.RECONVERGENT B2, `(.L_x_20) ;  /* 0x000001d000027945 */ /* 0x000fe20003800200 */
[----:B------:R-:W-:-:S04]  /*19e0*/  LOP3.LUT R5, R5, 0x1, RZ, 0xc0, !PT ;  /* 0x0000000105057812 */ /* 0x000fc800078ec0ff */
[----:B------:R-:W-:-:S07]  /*19f0*/  ISETP.NE.U32.AND P2, PT, R5, 0x1, PT ;  /* 0x000000010500780c */ /* 0x000fce0003f45070 */
[----:B------:R-:W-:Y:S06]  /*1a00*/  @!P0 BRA `(.L_x_21) ;  /* 0x0000000000648947 */ /* 0x000fec0003800000 */
[----:B------:R-:W0:Y:S02]  /*1a10*/  LDC.64 R4, c[0x0][0x398] ;  /* 0x0000e600ff047b82 */ /* 0x000e240000000a00 */
[----:B0-----:R-:W-:-:S05]  /*1a20*/  IMAD.WIDE R16, R7, 0x4, R4 ;  /* 0x0000000407107825 */ /* 0x001fca00078e0204 */
[----:B------:R-:W2:Y:S04]  /*1a30*/  LDG.E R21, desc[UR10][R16.64] ;  /* 0x0000000a10157981 */ /* 0x000ea8000c1e1900 */
[----:B------:R-:W3:Y:S01]  /*1a40*/  LDG.E R23, desc[UR10][R16.64+0x4] ;  /* 0x0000040a10177981 */ /* 0x000ee2000c1e1900 */
[----:B--2---:R-:W-:-:S04]  /*1a50*/  IMAD.WIDE R4, R21, 0x4, R12 ;  /* 0x0000000415047825 */ /* 0x004fc800078e020c */
[----:B---3--:R-:W-:Y:S02]  /*1a60*/  IMAD.WIDE R14, R23, 0x4, R12 ;  /* 0x00000004170e7825 */ /* 0x008fe400078e020c */
[----:B------:R-:W2:Y:S04]  /*1a70*/  LDG.E R4, desc[UR10][R4.64] ;  /* 0x0000000a04047981 */ /* 0x000ea8000c1e1900 */
[----:B------:R-:W3:Y:S01]  /*1a80*/  LDG.E R14, desc[UR10][R14.64] ;  /* 0x0000000a0e0e7981 */ /* 0x000ee2000c1e1900 */
[-C--:B--2--5:R-:W-:Y:S02]  /*1a90*/  ISETP.NE.AND P0, PT, R4, R3.reuse, PT ;  /* 0x000000030400720c */ /* 0x0a4fe40003f05270 */
[----:B---3--:R-:W-:-:S11]  /*1aa0*/  ISETP.NE.AND P1, PT, R14, R3, PT ;  /* 0x000000030e00720c */ /* 0x008fd60003f25270 */
[----:B------:R-:W0:Y:S08]  /*1ab0*/  @!P0 LDC.64 R8, c[0x0][0x3a8] ;  /* 0x0000ea00ff088b82 */ /* 0x000e300000000a00 */
[----:B------:R-:W1:Y:S01]  /*1ac0*/  @!P1 LDC.64 R18, c[0x0][0x3a8] ;  /* 0x0000ea00ff129b82 */ /* 0x000e620000000a00 */
[----:B0-----:R-:W-:-:S06]  /*1ad0*/  @!P0 IMAD.WIDE R8, R21, 0x8, R8 ;  /* 0x0000000815088825 */ /* 0x001fcc00078e0208 */
[----:B------:R-:W2:Y:S01]  /*1ae0*/  @!P0 LDG.E.64 R8, desc[UR10][R8.64] ;  /* 0x0000000a08088981 */ /* 0x000ea2000c1e1b00 */
[----:B-1----:R-:W-:-:S06]  /*1af0*/  @!P1 IMAD.WIDE R16, R23, 0x8, R18 ;  /* 0x0000000817109825 */ /* 0x002fcc00078e0212 */
[----:B------:R-:W3:Y:S01]  /*1b00*/  @!P1 LDG.E.64 R16, desc[UR10][R16.64] ;  /* 0x0000000a10109981 */ /* 0x000ee2000c1e1b00 */
[----:B------:R-:W-:Y:S01]  /*1b10*/  @!P0 MOV R4, 0x0 ;  /* 0x0000000000048802 */ /* 0x000fe20000000f00 */
[----:B------:R-:W-:Y:S01]  /*1b20*/  @!P1 IMAD.MOV.U32 R15, RZ, RZ, 0x3fe00000 ;  /* 0x3fe00000ff0f9424 */ /* 0x000fe200078e00ff */
[----:B------:R-:W-:Y:S02]  /*1b30*/  @!P0 MOV R5, 0x3fe00000 ;  /* 0x3fe0000000058802 */ /* 0x000fe40000000f00 */
[----:B------:R-:W-:Y:S02]  /*1b40*/  @!P1 MOV R14, 0x0 ;  /* 0x00000000000e9802 */ /* 0x000fe40000000f00 */
[----:B------:R-:W-:Y:S02]  /*1b50*/  IADD3 R7, PT, PT, R7, 0x2, RZ ;  /* 0x0000000207077810 */ /* 0x000fe40007ffe0ff */
[----:B--2---:R-:W-:Y:S02]  /*1b60*/  @!P0 DFMA R4, R8, R4, 1 ;  /* 0x3ff000000804842b */ /* 0x004fe40000000004 */
[----:B---3--:R-:W-:-:S06]  /*1b70*/  @!P1 DFMA R14, R16, R14, 1 ;  /* 0x3ff00000100e942b */ /* 0x008fcc000000000e */
[----:B------:R-:W-:-:S08]  /*1b80*/  @!P0 DADD R10, R10, R4 ;  /* 0x000000000a0a8229 */ /* 0x000fd00000000004 */
[----:B------:R-:W-:-:S11]  /*1b90*/  @!P1 DADD R10, R10, R14 ;  /* 0x000000000a0a9229 */ /* 0x000fd6000000000e */
.L_x_21:
[----:B------:R-:W-:Y:S05]  /*1ba0*/  BSYNC.RECONVERGENT B2 ;  /* 0x0000000000027941 */ /* 0x000fea0003800200 */
.L_x_20:
[----:B------:R-:W-:Y:S05]  /*1bb0*/  @P2 BRA `(.L_x_14) ;  /* 0x0000000000382947 */ /* 0x000fea0003800000 */
[----:B------:R-:W0:Y:S02]  /*1bc0*/  LDC.64 R4, c[0x0][0x398] ;  /* 0x0000e600ff047b82 */ /* 0x000e240000000a00 */
[----:B0-----:R-:W-:-:S05]  /*1bd0*/  IMAD.WIDE R4, R7, 0x4, R4 ;  /* 0x0000000407047825 */ /* 0x001fca00078e0204 */
[----:B------:R-:W2:Y:S02]  /*1be0*/  LDG.E R7, desc[UR10][R4.64] ;  /* 0x0000000a04077981 */ /* 0x000ea4000c1e1900 */
[----:B--2---:R-:W-:-:S06]  /*1bf0*/  IMAD.WIDE R12, R7, 0x4, R12 ;  /* 0x00000004070c7825 */ /* 0x004fcc00078e020c */
[----:B------:R-:W2:Y:S02]  /*1c00*/  LDG.E R12, desc[UR10][R12.64] ;  /* 0x0000000a0c0c7981 */ /* 0x000ea4000c1e1900 */
[----:B--2--5:R-:W-:-:S13]  /*1c10*/  ISETP.NE.AND P0, PT, R12, R3, PT ;  /* 0x000000030c00720c */ /* 0x024fda0003f05270 */
[----:B------:R-:W-:Y:S05]  /*1c20*/  @P0 BRA `(.L_x_14) ;  /* 0x00000000001c0947 */ /* 0x000fea0003800000 */
[----:B------:R-:W0:Y:S02]  /*1c30*/  LDC.64 R4, c[0x0][0x3a8] ;  /* 0x0000ea00ff047b82 */ /* 0x000e240000000a00 */
[----:B0-----:R-:W-:-:S06]  /*1c40*/  IMAD.WIDE R4, R7, 0x8, R4 ;  /* 0x0000000807047825 */ /* 0x001fcc00078e0204 */
[----:B------:R-:W2:Y:S01]  /*1c50*/  LDG.E.64 R4, desc[UR10][R4.64] ;  /* 0x0000000a04047981 */ /* 0x000ea2000c1e1b00 */
[----:B------:R-:W-:Y:S01]  /*1c60*/  HFMA2 R7, -RZ, RZ, 1.96875, 0 ;  /* 0x3fe00000ff077431 */ /* 0x000fe200000001ff */
[----:B------:R-:W-:-:S06]  /*1c70*/  MOV R6, 0x0 ;  /* 0x0000000000067802 */ /* 0x000fcc0000000f00 */
[----:B--2---:R-:W-:-:S08]  /*1c80*/  DFMA R6, R4, R6, 1 ;  /* 0x3ff000000406742b */ /* 0x004fd00000000006 */
[----:B------:R-:W-:-:S11]  /*1c90*/  DADD R10, R10, R6 ;  /* 0x000000000a0a7229 */ /* 0x000fd60000000006 */
.L_x_14:
[----:B------:R-:W-:Y:S05]  /*1ca0*/  BSYNC.RECONVERGENT B1 ;  /* 0x0000000000017941 */ /* 0x000fea0003800200 */
.L_x_13:
[----:B------:R-:W0:Y:S02]  /*1cb0*/  LDC.64 R4, c[0x0][0x3d8] ;  /* 0x0000f600ff047b82 */ /* 0x000e240000000a00 */
[----:B0-----:R-:W-:-:S05]  /*1cc0*/  IMAD.WIDE R4, R2, 0x8, R4 ;  /* 0x0000000802047825 */ /* 0x001fca00078e0204 */
[----:B------:R1:W-:Y:S02]  /*1cd0*/  STG.E.64 desc[UR10][R4.64], R10 ;  /* 0x0000000a04007986 */ /* 0x0003e4000c101b0a */
.L_x_2:
[----:B------:R-:W-:Y:S05]  /*1ce0*/  BSYNC.RECONVERGENT B0 ;  /* 0x0000000000007941 */ /* 0x000fea0003800200 */
.L_x_0:
[----:B------:R-:W-:-:S04]  /*1cf0*/  UISETP.NE.U32.AND UP0, UPT, UR13, URZ, UPT ;  /* 0x000000ff0d00728c */ /* 0x000fc8000bf05070 */
[----:B------:R-:W-:-:S09]  /*1d00*/  UISETP.NE.AND.EX UP0, UPT, UR14, URZ, UPT, UP0 ;  /* 0x000000ff0e00728c */ /* 0x000fd2000bf05300 */
[----:B------:R-:W-:Y:S05]  /*1d10*/  BRA.U UP0, `(.L_x_22) ;  /* 0x0000000100047547 */ /* 0x000fea000b800000 */
[----:B------:R-:W-:Y:S05]  /*1d20*/  BPT.TRAP 0x1 ;  /* 0x000000040000795c */ /* 0x000fea0000300000 */
.L_x_22:
[----:B-----5:R-:W2:Y:S01]  /*1d30*/  S2R R3, SR_TID.Y ;  /* 0x0000000000037919 */ /* 0x020ea20000002200 */
[----:B------:R-:W-:Y:S01]  /*1d40*/  BAR.SYNC.DEFER_BLOCKING 0x0 ;  /* 0x0000000000007b1d */ /* 0x000fe20000010000 */
[----:B------:R-:W-:-:S05]  /*1d50*/  ISETP.NE.AND P1, PT, R2, RZ, PT ;  /* 0x000000ff0200720c */ /* 0x000fca0003f25270 */
[----:B01----:R-:W0:Y:S01]  /*1d60*/  S2R R5, SR_TID.Z ;  /* 0x0000000000057919 */ /* 0x003e220000002300 */
[----:B--2---:R-:W-:-:S05]  /*1d70*/  IMAD.IADD R0, R0, 0x1, R3 ;  /* 0x0000000100007824 */ /* 0x004fca00078e0203 */
[----:B0-----:R-:W-:-:S13]  /*1d80*/  LOP3.LUT P0, RZ, R0, R5, RZ, 0xfc, !PT ;  /* 0x0000000500ff7212 */ /* 0x001fda000780fcff */
[----:B------:R-:W-:Y:S05]  /*1d90*/  @P0 BRA `(.L_x_23) ;  /* 0x0000000000900947 */ /* 0x000fea0003800000 */
[----:B------:R-:W0:Y:S01]  /*1da0*/  LDCU UR4, c[0x0][0x370] ;  /* 0x00006e00ff0477ac */ /* 0x000e220008000800 */
[----:B------:R-:W1:Y:S01]  /*1db0*/  S2UR UR7, SR_CTAID.Y ;  /* 0x00000000000779c3 */ /* 0x000e620000002600 */
[----:B------:R-:W2:Y:S01]  /*1dc0*/  S2R R3, SR_LANEID ;  /* 0x0000000000037919 */ /* 0x000ea20000000000 */
[----:B------:R-:W-:Y:S01]  /*1dd0*/  MOV R2, UR13 ;  /* 0x0000000d00027c02 */ /* 0x000fe20008000f00 */
[----:B------:R-:W3:Y:S01]  /*1de0*/  LDCU UR5, c[0x0][0x374] ;  /* 0x00006e80ff0577ac */ /* 0x000ee20008000800 */
[----:B------:R-:W4:Y:S04]  /*1df0*/  LDCU UR6, c[0x0][0x378] ;  /* 0x00006f00ff0677ac */ /* 0x000f280008000800 */
[----:B------:R-:W5:Y:S01]  /*1e00*/  S2UR UR8, SR_CTAID.Z ;  /* 0x00000000000879c3 */ /* 0x000f620000002700 */
[----:B------:R-:W-:-:S02]  /*1e10*/  VOTEU.ANY UR15, UPT, PT ;  /* 0x00000000000f7886 */ /* 0x000fc400038e0100 */
[----:B------:R-:W2:Y:S01]  /*1e20*/  FLO.U32 R4, UR15 ;  /* 0x0000000f00047d00 */ /* 0x000ea200080e0000 */
[----:B0-----:R-:W-:-:S07]  /*1e30*/  UIADD3 UR9, UPT, UPT, URZ, -UR4, URZ ;  /* 0x80000004ff097290 */ /* 0x001fce000fffe0ff */
[----:B------:R-:W0:Y:S01]  /*1e40*/  POPC R0, UR15 ;  /* 0x0000000f00007d09 */ /* 0x000e220008000000 */
[----:B-1----:R-:W-:-:S03]  /*1e50*/  UIADD3 UR4, UPT, UPT, UR12, UR7, URZ ;  /* 0x000000070c047290 */ /* 0x002fc6000fffe0ff */
[----:B------:R-:W-:Y:S02]  /*1e60*/  UMOV UR7, UR9 ;  /* 0x0000000900077c82 */ /* 0x000fe40008000000 */
[----:B---3--:R-:W-:Y:S02]  /*1e70*/  UIMAD UR5, UR7, UR5, URZ ;  /* 0x00000005070572a4 */ /* 0x008fe4000f8e02ff */
[----:B-----5:R-:W-:Y:S01]  /*1e80*/  UIADD3 UR8, UPT, UPT, -UR8, URZ, URZ ;  /* 0x000000ff08087290 */ /* 0x020fe2000fffe1ff */
[----:B--2---:R-:W-:Y:S02]  /*1e90*/  ISETP.EQ.U32.AND P0, PT, R4, R3, PT ;  /* 0x000000030400720c */ /* 0x004fe40003f02070 */
[----:B------:R-:W-:Y:S01]  /*1ea0*/  MOV R3, UR14 ;  /* 0x0000000e00037c02 */ /* 0x000fe20008000f00 */
[----:B------:R-:W-:Y:S02]  /*1eb0*/  UISETP.NE.AND UP0, UPT, UR4, UR8, UPT ;  /* 0x000000080400728c */ /* 0x000fe4000bf05270 */
[----:B----4-:R-:W-:-:S04]  /*1ec0*/  UIMAD UR4, UR6, UR5, -0x7fffffff ;  /* 0x80000001060474a4 */ /* 0x010fc8000f8e0205 */
[----:B------:R-:W-:-:S06]  /*1ed0*/  USEL UR4, UR4, 0x1, !UP0 ;  /* 0x0000000104047887 */ /* 0x000fcc000c000000 */
[----:B0-----:R-:W-:Y:S01]  /*1ee0*/  IMAD R5, R0, UR4, RZ ;  /* 0x0000000400057c24 */ /* 0x001fe2000f8e02ff */
[----:B------:R-:W-:Y:S06]  /*1ef0*/  @P0 MEMBAR.ALL.GPU ;  /* 0x0000000000000992 */ /* 0x000fec000000a000 */
[----:B------:R-:W-:-:S00]  /*1f00*/  @P0 ERRBAR ;  /* 0x00000000000009ab */ /* 0x000fc00000000000 */
[----:B------:R-:W-:Y:S06]  /*1f10*/  @P0 CGAERRBAR ;  /* 0x00000000000005ab */ /* 0x000fec0000000000 */
[----:B------:R-:W2:Y:S01]  /*1f20*/  @P0 ATOM.E.ADD.STRONG.GPU PT, R5, desc[UR10][R2.64+0x4], R5 ;  /* 0x800004050205098a */ /* 0x000ea200081ef10a */
[----:B------:R-:W0:Y:S02]  /*1f30*/  S2R R6, SR_LTMASK ;  /* 0x0000000000067919 */ /* 0x000e240000003900 */
[----:B0-----:R-:W-:-:S04]  /*1f40*/  LOP3.LUT R6, R6, UR15, RZ, 0xc0, !PT ;  /* 0x0000000f06067c12 */ /* 0x001fc8000f8ec0ff */
[----:B------:R-:W0:Y:S01]  /*1f50*/  POPC R7, R6 ;  /* 0x0000000600077309 */ /* 0x000e220000000000 */
[----:B--2---:R-:W0:Y:S02]  /*1f60*/  SHFL.IDX PT, R0, R5, R4, 0x1f ;  /* 0x00001f0405007589 */ /* 0x004e2400000e0000 */
[----:B0-----:R-:W-:-:S07]  /*1f70*/  IMAD R0, R7, UR4, R0 ;  /* 0x0000000407007c24 */ /* 0x001fce000f8e0200 */
.L_x_24:
[----:B------:R-:W2:Y:S04]  /*1f80*/  LD.E.STRONG.GPU R5, desc[UR10][R2.64+0x4] ;  /* 0x0000040a02057980 */ /* 0x000ea8000c10f900 */
[----:B--2---:R-:W-:Y:S01]  /*1f90*/  CCTL.IVALL ;  /* 0x00000000ff00798f */ /* 0x004fe20002000000 */
[----:B------:R-:W-:Y:S05]  /*1fa0*/  YIELD ;  /* 0x0000000000007946 */ /* 0x000fea0003800000 */
[----:B------:R-:W-:-:S04]  /*1fb0*/  LOP3.LUT R5, R5, R0, RZ, 0x3c, !PT ;  /* 0x0000000005057212 */ /* 0x000fc800078e3cff */
[----:B------:R-:W-:-:S13]  /*1fc0*/  ISETP.GT.AND P0, PT, R5, -0x1, PT ;  /* 0xffffffff0500780c */ /* 0x000fda0003f04270 */
[----:B------:R-:W-:Y:S05]  /*1fd0*/  @P0 BRA `(.L_x_24) ;  /* 0xfffffffc00e80947 */ /* 0x000fea000383ffff */
.L_x_23:
[----:B------:R-:W-:Y:S05]  /*1fe0*/  WARPSYNC.ALL ;  /* 0x0000000000007948 */ /* 0x000fea0003800000 */
[----:B------:R-:W-:Y:S06]  /*1ff0*/  BAR.SYNC.DEFER_BLOCKING 0x0 ;  /* 0x0000000000007b1d */ /* 0x000fec0000010000 */
[----:B------:R-:W-:Y:S05]  /*2000*/  @P1 EXIT ;  /* 0x000000000000194d */ /* 0x000fea0003800000 */
[----:B------:R-:W0:Y:S01]  /*2010*/  LDC.64 R2, c[0x0][0x3f8] ;  /* 0x0000fe00ff027b82 */ /* 0x000e220000000a00 */
[----:B------:R-:W-:-:S05]  /*2020*/  HFMA2 R5, -RZ, RZ, 0, 5.9604644775390625e-08 ;  /* 0x00000001ff057431 */ /* 0x000fca00000001ff */
[----:B0-----:R-:W-:Y:S01]  /*2030*/  STG.E desc[UR10][R2.64], R5 ;  /* 0x0000000502007986 */ /* 0x001fe2000c10190a */
[----:B------:R-:W-:Y:S05]  /*2040*/  EXIT ;  /* 0x000000000000794d */ /* 0x000fea0003800000 */
.L_x_25:
[----:B------:R-:W-:-:S00]  /*2050*/  BRA `(.L_x_25) ;  /* 0xfffffffc00fc7947 */ /* 0x000fc0000383ffff */
[----:B------:R-:W-:-:S00]  /*2060*/  NOP ;  /* 0x0000000000007918 */ /* 0x000fc00000000000 */
        /* <DEDUP_REMOVED lines=9> */
.L_x_293:


//--------------------- .text.compute_wavelet_priorities --------------------------
	.section	.text.compute_wavelet_priorities,"ax",@progbits
	.align	128
        .global         compute_wavelet_priorities
        .type           compute_wavelet_priorities,@function
        .size           compute_wavelet_priorities,(.L_x_294 - compute_wavelet_priorities)
        .other          compute_wavelet_priorities,@"STO_CUDA_ENTRY STV_DEFAULT"
compute_wavelet_priorities:
.text.compute_wavelet_priorities:
[----:B------:R-:W-:Y:S01]  /*0000*/  LDC R1, c[0x0][0x37c] ;  /* 0x0000df00ff017b82 */ /* 0x000fe20000000800 */
[----:B------:R-:W0:Y:S07]  /*0010*/  S2R R3, SR_TID.X ;  /* 0x0000000000037919 */ /* 0x000e2e0000002100 */
[----:B------:R-:W0:Y:S01]  /*0020*/  S2UR UR4, SR_CTAID.X ;  /* 0x00000000000479c3 */ /* 0x000e220000002500 */
[----:B------:R-:W1:Y:S07]  /*0030*/  LDCU UR5, c[0x0][0x3a8] ;  /* 0x00007500ff0577ac */ /* 0x000e6e0008000800 */
[----:B------:R-:W0:Y:S02]  /*0040*/  LDC R0, c[0x0][0x360] ;  /* 0x0000d800ff007b82 */ /* 0x000e240000000800 */
[----:B0-----:R-:W-:-:S05]  /*0050*/  IMAD R0, R0, UR4, R3 ;  /* 0x0000000400007c24 */ /* 0x001fca000f8e0203 */
[----:B-1----:R-:W-:-:S13]  /*0060*/  ISETP.GE.AND P0, PT, R0, UR5, PT ;  /* 0x0000000500007c0c */ /* 0x002fda000bf06270 */
[----:B------:R-:W-:Y:S05]  /*0070*/  @P0 EXIT ;  /* 0x000000000000094d */ /* 0x000fea0003800000 */
[----:B------:R-:W0:Y:S01]  /*0080*/  LDC.64 R2, c[0x0][0x388] ;  /* 0x0000e200ff027b82 */ /* 0x000e220000000a00 */
[----:B------:R-:W1:Y:S01]  /*0090*/  LDCU.64 UR4, c[0x0][0x358] ;  /* 0x00006b00ff0477ac */ /* 0x000e620008000a00 */
[----:B0-----:R-:W-:-:S06]  /*00a0*/  IMAD.WIDE R2, R0, 0x4, R2 ;  /* 0x0000000400027825 */ /* 0x001fcc00078e0202 */
[----:B-1----:R-:W2:Y:S02]  /*00b0*/  LDG.E.CONSTANT R2, desc[UR4][R2.64] ;  /* 0x0000000402027981 */ /* 0x002ea4000c1e9900 */
[----:B--2---:R-:W-:-:S13]  /*00c0*/  FSETP.GEU.AND P0, PT, R2, 0.5, PT ;  /* 0x3f0000000200780b */ /* 0x004fda0003f0e000 */
[----:B------:R-:W0:Y:S01]  /*00d0*/  @!P0 LDC.64 R4, c[0x0][0x3a0] ;  /* 0x0000e800ff048b82 */ /* 0x000e220000000a00 */
[----:B------:R-:W-:Y:S01]  /*00e0*/  @!P0 MOV R7, 0xbf800000 ;  /* 0xbf80000000078802 */ /* 0x000fe20000000f00 */
[----:B0-----:R-:W-:-:S05]  /*00f0*/  @!P0 IMAD.WIDE R4, R0, 0x4, R4 ;  /* 0x0000000400048825 */ /* 0x001fca00078e0204 */
[----:B------:R0:W-:Y:S01]  /*0100*/  @!P0 STG.E desc[UR4][R4.64], R7 ;  /* 0x0000000704008986 */ /* 0x0001e2000c101904 */
[----:B------:R-:W-:Y:S05]  /*0110*/  @!P0 EXIT ;  /* 0x000000000000894d */ /* 0x000fea0003800000 */
[----:B0-----:R-:W0:Y:S08]  /*0120*/  LDC.64 R4, c[0x0][0x380] ;  /* 0x0000e000ff047b82 */ /* 0x001e300000000a00 */
[----:B------:R-:W1:Y:S08]  /*0130*/  LDC.64 R6, c[0x0][0x390] ;  /* 0x0000e400ff067b82 */ /* 0x000e700000000a00 */
[----:B------:R-:W2:Y:S01]  /*0140*/  LDC.64 R8, c[0x0][0x398] ;  /* 0x0000e600ff087b82 */ /* 0x000ea20000000a00 */
[----:B0-----:R-:W-:-:S07]  /*0150*/  IMAD.WIDE R4, R0, 0x8, R4 ;  /* 0x0000000800047825 */ /* 0x001fce00078e0204 */
[----:B------:R-:W0:Y:S01]  /*0160*/  LDC.64 R14, c[0x0][0x3a0] ;  /* 0x0000e800ff0e7b82 */ /* 0x000e220000000a00 */
[----:B------:R-:W3:Y:S01]  /*0170*/  LDG.E.64.CONSTANT R4, desc[UR4][R4.64] ;  /* 0x0000000404047981 */ /* 0x000ee2000c1e9b00 */
[----:B-1----:R-:W-:-:S06]  /*0180*/  IMAD.WIDE R6, R0, 0x8, R6 ;  /* 0x0000000800067825 */ /* 0x002fcc00078e0206 */
[----:B------:R-:W4:Y:S01]  /*0190*/  LDG.E.64.CONSTANT R6, desc[UR4][R6.64] ;  /* 0x0000000406067981 */ /* 0x000f22000c1e9b00 */
[----:B--2---:R-:W-:-:S06]  /*01a0*/  IMAD.WIDE R8, R0, 0x4, R8 ;  /* 0x0000000400087825 */ /* 0x004fcc00078e0208 */
[----:B------:R-:W2:Y:S01]  /*01b0*/  LDG.E.CONSTANT R8, desc[UR4][R8.64] ;  /* 0x0000000408087981 */ /* 0x000ea2000c1e9900 */
[----:B0-----:R-:W-:Y:S01]  /*01c0*/  IMAD.WIDE R14, R0, 0x4, R14 ;  /* 0x00000004000e7825 */ /* 0x001fe200078e020e */
[----:B---3--:R-:W-:Y:S02]  /*01d0*/  DMUL R10, |R4|, 3 ;  /* 0x40080000040a7828 */ /* 0x008fe40000000200 */
[----:B----4-:R-:W-:-:S08]  /*01e0*/  DMUL R12, R6, 0.5 ;  /* 0x3fe00000060c7828 */ /* 0x010fd00000000000 */
[----:B------:R-:W0:Y:S01]  /*01f0*/  F2F.F32.F64 R11, R10 ;  /* 0x0000000a000b7310 */ /* 0x000e220000301000 */
[----:B--2---:R-:W-:-:S07]  /*0200*/  ISETP.NE.AND P0, PT, R8, RZ, PT ;  /* 0x000000ff0800720c */ /* 0x004fce0003f05270 */
[----:B------:R-:W1:Y:S01]  /*0210*/  F2F.F32.F64 R12, R12 ;  /* 0x0000000c000c7310 */ /* 0x000e620000301000 */
[----:B0-----:R-:W-:Y:S01]  /*0220*/  FADD R3, R2, R11 ;  /* 0x0000000b02037221 */ /* 0x001fe20000000000 */
[----:B------:R-:W-:-:S03]  /*0230*/  FSEL R2, RZ, 2, !P0 ;  /* 0x40000000ff027808 */ /* 0x000fc60004000000 */
[----:B-1----:R-:W-:-:S04]  /*0240*/  FADD R3, R3, R12 ;  /* 0x0000000c03037221 */ /* 0x002fc80000000000 */
[----:B------:R-:W-:-:S05]  /*0250*/  FADD R3, R2, R3 ;  /* 0x0000000302037221 */ /* 0x000fca0000000000 */
[----:B------:R-:W-:Y:S01]  /*0260*/  STG.E desc[UR4][R14.64], R3 ;  /* 0x000000030e007986 */ /* 0x000fe2000c101904 */
[----:B------:R-:W-:Y:S05]  /*0270*/  EXIT ;  /* 0x000000000000794d */ /* 0x000fea0003800000 */
.L_x_26:
        /* <DEDUP_REMOVED lines=16> */
.L_x_294:


//--------------------- .text.apply_moves_with_locking_f64 --------------------------
	.section	.text.apply_moves_with_locking_f64,"ax",@progbits
	.align	128
        .global         apply_moves_with_locking_f64
        .type           apply_moves_with_locking_f64,@function
        .size           apply_moves_with_locking_f64,(.L_x_295 - apply_moves_with_locking_f64)
        .other          apply_moves_with_locking_f64,@"STO_CUDA_ENTRY STV_DEFAULT"
apply_moves_with_locking_f64:
.text.apply_moves_with_locking_f64:
        /* <DEDUP_REMOVED lines=10> */
[----:B------:R-:W2:Y:S06]  /*00a0*/  LDCU UR6, c[0x0][0x3a4] ;  /* 0x00007480ff0677ac */ /* 0x000eac0008000800 */
[----:B------:R-:W3:Y:S08]  /*00b0*/  LDC.64 R6, c[0x0][0x390] ;  /* 0x0000e400ff067b82 */ /* 0x000ef00000000a00 */
[----:B------:R-:W4:Y:S01]  /*00c0*/  LDC.64 R12, c[0x0][0x380] ;  /* 0x0000e000ff0c7b82 */ /* 0x000f220000000a00 */
[----:B0-----:R-:W-:-:S05]  /*00d0*/  IMAD.WIDE R4, R9, 0x4, R4 ;  /* 0x0000000409047825 */ /* 0x001fca00078e0204 */
[----:B-1----:R-:W4:Y:S01]  /*00e0*/  LDG.E.CONSTANT R0, desc[UR4][R4.64] ;  /* 0x0000000404007981 */ /* 0x002f22000c1e9900 */
[----:B---3--:R-:W-:-:S05]  /*00f0*/  IMAD.WIDE R6, R9, 0x4, R6 ;  /* 0x0000000409067825 */ /* 0x008fca00078e0206 */
[----:B------:R-:W2:Y:S01]  /*0100*/  LDG.E.CONSTANT R2, desc[UR4][R6.64] ;  /* 0x0000000406027981 */ /* 0x000ea2000c1e9900 */
[----:B----4-:R-:W-:-:S05]  /*0110*/  IMAD.WIDE R10, R0, 0x4, R12 ;  /* 0x00000004000a7825 */ /* 0x010fca00078e020c */
[----:B------:R-:W3:Y:S01]  /*0120*/  LDG.E R3, desc[UR4][R10.64] ;  /* 0x000000040a037981 */ /* 0x000ee2000c1e1900 */
[----:B--2---:R-:W-:Y:S01]  /*0130*/  IMAD R15, R9, UR6, R2 ;  /* 0x00000006090f7c24 */ /* 0x004fe2000f8e0202 */
[----:B---3--:R-:W-:-:S13]  /*0140*/  ISETP.NE.AND P0, PT, R2, R3, PT ;  /* 0x000000030200720c */ /* 0x008fda0003f05270 */
[----:B------:R-:W-:Y:S05]  /*0150*/  @!P0 EXIT ;  /* 0x000000000000894d */ /* 0x000fea0003800000 */
[----:B------:R-:W0:Y:S08]  /*0160*/  LDC.64 R6, c[0x0][0x3b8] ;  /* 0x0000ee00ff067b82 */ /* 0x000e300000000a00 */
[----:B------:R-:W1:Y:S01]  /*0170*/  LDC.64 R8, c[0x0][0x398] ;  /* 0x0000e600ff087b82 */ /* 0x000e620000000a00 */
[----:B0-----:R-:W-:-:S05]  /*0180*/  IMAD.WIDE R6, R0, 0x4, R6 ;  /* 0x0000000400067825 */ /* 0x001fca00078e0206 */
[----:B------:R-:W2:Y:S04]  /*0190*/  LDG.E.CONSTANT R4, desc[UR4][R6.64] ;  /* 0x0000000406047981 */ /* 0x000ea8000c1e9900 */
[----:B------:R-:W2:Y:S01]  /*01a0*/  LDG.E.CONSTANT R5, desc[UR4][R6.64+0x4] ;  /* 0x0000040406057981 */ /* 0x000ea2000c1e9900 */
[----:B-1----:R-:W-:-:S06]  /*01b0*/  IMAD.WIDE R8, R15, 0x8, R8 ;  /* 0x000000080f087825 */ /* 0x002fcc00078e0208 */
[----:B------:R-:W5:Y:S01]  /*01c0*/  LDG.E.64.CONSTANT R8, desc[UR4][R8.64] ;  /* 0x0000000408087981 */ /* 0x000f62000c1e9b00 */
[----:B------:R-:W-:Y:S01]  /*01d0*/  BSSY.RECONVERGENT B0, `(.L_x_27) ;  /* 0x0000156000007945 */ /* 0x000fe20003800200 */
[----:B------:R-:W-:Y:S02]  /*01e0*/  PLOP3.LUT P0, PT, PT, PT, PT, 0x80, 0x8 ;  /* 0x000000000008781c */ /* 0x000fe40003f0f070 */
[----:B--2---:R-:W-:-:S13]  /*01f0*/  ISETP.GE.AND P1, PT, R4, R5, PT ;  /* 0x000000050400720c */ /* 0x004fda0003f26270 */
[----:B------:R-:W-:Y:S05]  /*0200*/  @P1 BRA `(.L_x_28) ;  /* 0x0000001400481947 */ /* 0x000fea0003800000 */
[----:B------:R-:W0:Y:S02]  /*0210*/  LDC.64 R14, c[0x0][0x3d0] ;  /* 0x0000f400ff0e7b82 */ /* 0x000e240000000a00 */
[----:B0-----:R-:W-:-:S05]  /*0220*/  IMAD.WIDE R14, R0, 0x4, R14 ;  /* 0x00000004000e7825 */ /* 0x001fca00078e020e */
[----:B------:R0:W5:Y:S01]  /*0230*/  LDG.E.CONSTANT R6, desc[UR4][R14.64] ;  /* 0x000000040e067981 */ /* 0x000162000c1e9900 */
[----:B------:R-:W-:Y:S01]  /*0240*/  IMAD.IADD R7, R4, 0x1, -R5 ;  /* 0x0000000104077824 */ /* 0x000fe200078e0a05 */
[----:B------:R-:W-:Y:S01]  /*0250*/  BSSY.RECONVERGENT B1, `(.L_x_29) ;  /* 0x00000a3000017945 */ /* 0x000fe20003800200 */
[--C-:B------:R-:W-:Y:S01]  /*0260*/  IMAD.MOV.U32 R31, RZ, RZ, R4.reuse ;  /* 0x000000ffff1f7224 */ /* 0x100fe200078e0004 */
[----:B------:R-:W-:Y:S02]  /*0270*/  CS2R R24, SRZ ;  /* 0x0000000000187805 */ /* 0x000fe4000001ff00 */
[----:B------:R-:W-:Y:S02]  /*0280*/  CS2R R18, SRZ ;  /* 0x0000000000127805 */ /* 0x000fe4000001ff00 */
[----:B------:R-:W-:Y:S01]  /*0290*/  ISETP.GT.U32.AND P0, PT, R7, -0x8, PT ;  /* 0xfffffff80700780c */ /* 0x000fe20003f04070 */
[----:B------:R-:W-:-:S12]  /*02a0*/  IMAD.IADD R7, R5, 0x1, -R4 ;  /* 0x0000000105077824 */ /* 0x000fd800078e0a04 */
[----:B0-----:R-:W-:Y:S05]  /*02b0*/  @P0 BRA `(.L_x_30) ;  /* 0x0000000800700947 */ /* 0x001fea0003800000 */
[----:B------:R-:W-:Y:S01]  /*02c0*/  LOP3.LUT R30, R7, 0xfffffff8, RZ, 0xc0, !PT ;  /* 0xfffffff8071e7812 */ /* 0x000fe200078ec0ff */
[----:B------:R-:W-:Y:S01]  /*02d0*/  IMAD.MOV.U32 R31, RZ, RZ, R4 ;  /* 0x000000ffff1f7224 */ /* 0x000fe200078e0004 */
[----:B------:R-:W-:-:S03]  /*02e0*/  CS2R R24, SRZ ;  /* 0x0000000000187805 */ /* 0x000fc6000001ff00 */
[----:B------:R-:W-:-:S07]  /*02f0*/  IMAD.MOV R30, RZ, RZ, -R30 ;  /* 0x000000ffff1e7224 */ /* 0x000fce00078e0a1e */
.L_x_31:
[----:B------:R-:W0:Y:S08]  /*0300*/  LDC.64 R14, c[0x0][0x3c0] ;  /* 0x0000f000ff0e7b82 */ /* 0x000e300000000a00 */
[----:B------:R-:W1:Y:S01]  /*0310*/  LDC.64 R16, c[0x0][0x3c8] ;  /* 0x0000f200ff107b82 */ /* 0x000e620000000a00 */
[----:B0-----:R-:W-:-:S05]  /*0320*/  IMAD.WIDE R14, R31, 0x4, R14 ;  /* 0x000000041f0e7825 */ /* 0x001fca00078e020e */
[----:B------:R-:W1:Y:S04]  /*0330*/  LDG.E.CONSTANT R27, desc[UR4][R14.64] ;  /* 0x000000040e1b7981 */ /* 0x000e68000c1e9900 */
[----:B------:R-:W2:Y:S04]  /*0340*/  LDG.E.CONSTANT R37, desc[UR4][R14.64+0x4] ;  /* 0x000004040e257981 */ /* 0x000ea8000c1e9900 */
[----:B------:R-:W3:Y:S01]  /*0350*/  LDG.E.CONSTANT R29, desc[UR4][R14.64+0x8] ;  /* 0x000008040e1d7981 */ /* 0x000ee2000c1e9900 */
[----:B-1----:R-:W-:-:S05]  /*0360*/  IMAD.WIDE R34, R27, 0x8, R16 ;  /* 0x000000081b227825 */ /* 0x002fca00078e0210 */
[----:B------:R-:W4:Y:S01]  /*0370*/  LDG.E.64.CONSTANT R20, desc[UR4][R34.64] ;  /* 0x0000000422147981 */ /* 0x000f22000c1e9b00 */
[----:B------:R-:W-:-:S05]  /*0380*/  IMAD.WIDE R26, R27, 0x4, R12 ;  /* 0x000000041b1a7825 */ /* 0x000fca00078e020c */
[----:B------:R-:W3:Y:S01]  /*0390*/  LDG.E R28, desc[UR4][R26.64] ;  /* 0x000000041a1c7981 */ /* 0x000ee2000c1e1900 */
[----:B--2---:R-:W-:-:S04]  /*03a0*/  IMAD.WIDE R32, R37, 0x8, R16 ;  /* 0x0000000825207825 */ /* 0x004fc800078e0210 */
[----:B------:R-:W-:Y:S02]  /*03b0*/  IMAD.MOV.U32 R22, RZ, RZ, 0x0 ;  /* 0x00000000ff167424 */ /* 0x000fe400078e00ff */
[----:B------:R-:W-:Y:S01]  /*03c0*/  IMAD.MOV.U32 R23, RZ, RZ, 0x3fe00000 ;  /* 0x3fe00000ff177424 */ /* 0x000fe200078e00ff */
[----:B------:R-:W2:Y:S01]  /*03d0*/  LDG.E.64.CONSTANT R32, desc[UR4][R32.64] ;  /* 0x0000000420207981 */ /* 0x000ea2000c1e9b00 */
[----:B------:R-:W-:Y:S01]  /*03e0*/  UMOV UR6, 0x33333333 ;  /* 0x3333333300067882 */ /* 0x000fe20000000000 */
[----:B------:R-:W-:Y:S01]  /*03f0*/  UMOV UR7, 0x3ff33333 ;  /* 0x3ff3333300077882 */ /* 0x000fe20000000000 */
[----:B-----5:R-:W-:Y:S01]  /*0400*/  ISETP.NE.AND P0, PT, R6, RZ, PT ;  /* 0x000000ff0600720c */ /* 0x020fe20003f05270 */
[----:B------:R-:W-:Y:S01]  /*0410*/  IMAD.WIDE R36, R37, 0x4, R12 ;  /* 0x0000000425247825 */ /* 0x000fe200078e020c */
[----:B------:R-:W2:Y:S01]  /*0420*/  LDG.E.CONSTANT R35, desc[UR4][R14.64+0xc] ;  /* 0x00000c040e237981 */ /* 0x000ea2000c1e9900 */
[----:B----4-:R-:W-:-:S08]  /*0430*/  DFMA R22, R20, R22, 1 ;  /* 0x3ff000001416742b */ /* 0x010fd00000000016 */
[----:B------:R-:W-:-:S10]  /*0440*/  DMUL R20, R22, UR6 ;  /* 0x0000000616147c28 */ /* 0x000fd40008000000 */
[----:B------:R-:W-:Y:S02]  /*0450*/  FSEL R20, R22, R20, !P0 ;  /* 0x0000001416147208 */ /* 0x000fe40004000000 */
[----:B------:R-:W-:-:S06]  /*0460*/  FSEL R21, R23, R21, !P0 ;  /* 0x0000001517157208 */ /* 0x000fcc0004000000 */
[----:B------:R-:W-:Y:S01]  /*0470*/  DADD R22, R20, R18 ;  /* 0x0000000014167229 */ /* 0x000fe20000000012 */
[----:B---3--:R-:W-:-:S09]  /*0480*/  ISETP.NE.AND P1, PT, R28, R3, PT ;  /* 0x000000031c00720c */ /* 0x008fd20003f25270 */
[----:B------:R-:W-:Y:S01]  /*0490*/  FSEL R22, R22, R18, !P1 ;  /* 0x0000001216167208 */ /* 0x000fe20004800000 */
[----:B------:R-:W-:Y:S01]  /*04a0*/  IMAD.MOV.U32 R18, RZ, RZ, 0x0 ;  /* 0x00000000ff127424 */ /* 0x000fe200078e00ff */
[----:B------:R-:W-:Y:S01]  /*04b0*/  FSEL R23, R23, R19, !P1 ;  /* 0x0000001317177208 */ /* 0x000fe20004800000 */
[----:B------:R-:W-:-:S06]  /*04c0*/  IMAD.MOV.U32 R19, RZ, RZ, 0x3fe00000 ;  /* 0x3fe00000ff137424 */ /* 0x000fcc00078e00ff */
[----:B--2---:R-:W-:-:S08]  /*04d0*/  DFMA R32, R32, R18, 1 ;  /* 0x3ff000002020742b */ /* 0x004fd00000000012 */
[----:B------:R-:W-:Y:S01]  /*04e0*/  DMUL R26, R32, UR6 ;  /* 0x00000006201a7c28 */ /* 0x000fe20008000000 */
[----:B------:R-:W-:Y:S02]  /*04f0*/  ISETP.NE.AND P1, PT, R28, R2, PT ;  /* 0x000000021c00720c */ /* 0x000fe40003f25270 */
[----:B------:R-:W2:Y:S07]  /*0500*/  LDG.E R28, desc[UR4][R36.64] ;  /* 0x00000004241c7981 */ /* 0x000eae000c1e1900 */
[----:B------:R-:W-:-:S02]  /*0510*/  FSEL R26, R32, R26, !P0 ;  /* 0x0000001a201a7208 */ /* 0x000fc40004000000 */
[----:B------:R-:W-:Y:S01]  /*0520*/  FSEL R27, R33, R27, !P0 ;  /* 0x0000001b211b7208 */ /* 0x000fe20004000000 */
[----:B------:R-:W-:-:S06]  /*0530*/  IMAD.WIDE R32, R29, 0x8, R16 ;  /* 0x000000081d207825 */ /* 0x000fcc00078e0210 */
[----:B------:R-:W3:Y:S01]  /*0540*/  LDG.E.64.CONSTANT R32, desc[UR4][R32.64] ;  /* 0x0000000420207981 */ /* 0x000ee2000c1e9b00 */
[----:B------:R-:W-:-:S10]  /*0550*/  DADD R20, R20, R24 ;  /* 0x0000000014147229 */ /* 0x000fd40000000018 */
[----:B------:R-:W-:Y:S02]  /*0560*/  FSEL R20, R20, R24, !P1 ;  /* 0x0000001814147208 */ /* 0x000fe40004800000 */
[----:B------:R-:W-:Y:S01]  /*0570*/  FSEL R21, R21, R25, !P1 ;  /* 0x0000001915157208 */ /* 0x000fe20004800000 */
[----:B------:R-:W-:Y:S01]  /*0580*/  DADD R24, R26, R22 ;  /* 0x000000001a187229 */ /* 0x000fe20000000016 */
[----:B--2---:R-:W-:-:S09]  /*0590*/  ISETP.NE.AND P1, PT, R28, R3, PT ;  /* 0x000000031c00720c */ /* 0x004fd20003f25270 */
[----:B------:R-:W-:Y:S02]  /*05a0*/  FSEL R22, R24, R22, !P1 ;  /* 0x0000001618167208 */ /* 0x000fe40004800000 */
[----:B------:R-:W-:Y:S01]  /*05b0*/  FSEL R23, R25, R23, !P1 ;  /* 0x0000001719177208 */ /* 0x000fe20004800000 */
[----:B---3--:R-:W-:-:S08]  /*05c0*/  DFMA R32, R32, R18, 1 ;  /* 0x3ff000002020742b */ /* 0x008fd00000000012 */
[----:B------:R-:W-:-:S10]  /*05d0*/  DMUL R24, R32, UR6 ;  /* 0x0000000620187c28 */ /* 0x000fd40008000000 */
[----:B------:R-:W-:Y:S02]  /*05e0*/  FSEL R24, R32, R24, !P0 ;  /* 0x0000001820187208 */ /* 0x000fe40004000000 */
[----:B------:R-:W-:Y:S01]  /*05f0*/  FSEL R25, R33, R25, !P0 ;  /* 0x0000001921197208 */ /* 0x000fe20004000000 */
[----:B------:R-:W-:-:S06]  /*0600*/  IMAD.WIDE R32, R29, 0x4, R12 ;  /* 0x000000041d207825 */ /* 0x000fcc00078e020c */
[----:B------:R-:W2:Y:S04]  /*0610*/  LDG.E R32, desc[UR4][R32.64] ;  /* 0x0000000420207981 */ /* 0x000ea8000c1e1900 */
[----:B------:R-:W3:Y:S01]  /*0620*/  LDG.E.CONSTANT R33, desc[UR4][R14.64+0x10] ;  /* 0x000010040e217981 */ /* 0x000ee2000c1e9900 */
[----:B------:R-:W-:Y:S01]  /*0630*/  IMAD.WIDE R36, R35, 0x8, R16 ;  /* 0x0000000823247825 */ /* 0x000fe200078e0210 */
[----:B------:R-:W-:Y:S01]  /*0640*/  ISETP.NE.AND P1, PT, R28, R2, PT ;  /* 0x000000021c00720c */ /* 0x000fe20003f25270 */
[----:B------:R-:W-:-:S03]  /*0650*/  DADD R26, R26, R20 ;  /* 0x000000001a1a7229 */ /* 0x000fc60000000014 */
[----:B------:R3:W4:Y:S07]  /*0660*/  LDG.E.64.CONSTANT R28, desc[UR4][R36.64] ;  /* 0x00000004241c7981 */ /* 0x00072e000c1e9b00 */
[----:B------:R-:W-:Y:S02]  /*0670*/  FSEL R20, R26, R20, !P1 ;  /* 0x000000141a147208 */ /* 0x000fe40004800000 */
[----:B------:R-:W-:Y:S01]  /*0680*/  FSEL R21, R27, R21, !P1 ;  /* 0x000000151b157208 */ /* 0x000fe20004800000 */
[----:B------:R-:W-:-:S05]  /*0690*/  DADD R26, R24, R22 ;  /* 0x00000000181a7229 */ /* 0x000fca0000000016 */
[----:B------:R-:W-:Y:S01]  /*06a0*/  DADD R24, R24, R20 ;  /* 0x0000000018187229 */ /* 0x000fe20000000014 */
[----:B------:R-:W-:Y:S01]  /*06b0*/  IMAD.WIDE R34, R35, 0x4, R12 ;  /* 0x0000000423227825 */ /* 0x000fe200078e020c */
[----:B--2---:R-:W-:-:S04]  /*06c0*/  ISETP.NE.AND P1, PT, R32, R3, PT ;  /* 0x000000032000720c */ /* 0x004fc80003f25270 */
[----:B------:R-:W-:Y:S02]  /*06d0*/  FSEL R26, R26, R22, !P1 ;  /* 0x000000161a1a7208 */ /* 0x000fe40004800000 */
[----:B------:R-:W-:Y:S02]  /*06e0*/  FSEL R27, R27, R23, !P1 ;  /* 0x000000171b1b7208 */ /* 0x000fe40004800000 */
[----:B------:R-:W-:Y:S01]  /*06f0*/  ISETP.NE.AND P1, PT, R32, R2, PT ;  /* 0x000000022000720c */ /* 0x000fe20003f25270 */
[----:B---3--:R-:W-:Y:S01]  /*0700*/  IMAD.WIDE R36, R33, 0x8, R16 ;  /* 0x0000000821247825 */ /* 0x008fe200078e0210 */
[----:B------:R-:W2:Y:S02]  /*0710*/  LDG.E R32, desc[UR4][R34.64] ;  /* 0x0000000422207981 */ /* 0x000ea4000c1e1900 */
[----:B------:R-:W-:Y:S02]  /*0720*/  FSEL R20, R24, R20, !P1 ;  /* 0x0000001418147208 */ /* 0x000fe40004800000 */
[----:B------:R-:W-:-:S02]  /*0730*/  FSEL R21, R25, R21, !P1 ;  /* 0x0000001519157208 */ /* 0x000fc40004800000 */
[----:B------:R-:W3:Y:S04]  /*0740*/  LDG.E.64.CONSTANT R24, desc[UR4][R36.64] ;  /* 0x0000000424187981 */ /* 0x000ee8000c1e9b00 */
[----:B------:R-:W3:Y:S01]  /*0750*/  LDG.E.CONSTANT R35, desc[UR4][R14.64+0x14] ;  /* 0x000014040e237981 */ /* 0x000ee2000c1e9900 */
[----:B----4-:R-:W-:-:S03]  /*0760*/  DFMA R28, R28, R18, 1 ;  /* 0x3ff000001c1c742b */ /* 0x010fc60000000012 */
[----:B------:R-:W4:Y:S05]  /*0770*/  LDG.E.CONSTANT R34, desc[UR4][R14.64+0x1c] ;  /* 0x00001c040e227981 */ /* 0x000f2a000c1e9900 */
[----:B------:R-:W-:-:S10]  /*0780*/  DMUL R22, R28, UR6 ;  /* 0x000000061c167c28 */ /* 0x000fd40008000000 */
[----:B------:R-:W-:Y:S02]  /*0790*/  FSEL R22, R28, R22, !P0 ;  /* 0x000000161c167208 */ /* 0x000fe40004000000 */
[----:B------:R-:W-:-:S06]  /*07a0*/  FSEL R23, R29, R23, !P0 ;  /* 0x000000171d177208 */ /* 0x000fcc0004000000 */
[C---:B------:R-:W-:Y:S02]  /*07b0*/  DADD R28, R22.reuse, R26 ;  /* 0x00000000161c7229 */ /* 0x040fe4000000001a */
[----:B------:R-:W-:Y:S01]  /*07c0*/  DADD R22, R22, R20 ;  /* 0x0000000016167229 */ /* 0x000fe20000000014 */
[----:B--2---:R-:W-:Y:S01]  /*07d0*/  ISETP.NE.AND P1, PT, R32, R3, PT ;  /* 0x000000032000720c */ /* 0x004fe20003f25270 */
[----:B---3--:R-:W-:-:S06]  /*07e0*/  DFMA R24, R24, R18, 1 ;  /* 0x3ff000001818742b */ /* 0x008fcc0000000012 */
[----:B------:R-:W-:Y:S02]  /*07f0*/  FSEL R26, R28, R26, !P1 ;  /* 0x0000001a1c1a7208 */ /* 0x000fe40004800000 */
[----:B------:R-:W-:Y:S01]  /*0800*/  FSEL R27, R29, R27, !P1 ;  /* 0x0000001b1d1b7208 */ /* 0x000fe20004800000 */
[----:B------:R-:W-:Y:S01]  /*0810*/  DMUL R28, R24, UR6 ;  /* 0x00000006181c7c28 */ /* 0x000fe20008000000 */
[----:B------:R-:W-:-:S04]  /*0820*/  ISETP.NE.AND P1, PT, R32, R2, PT ;  /* 0x000000022000720c */ /* 0x000fc80003f25270 */
[----:B------:R-:W-:Y:S02]  /*0830*/  FSEL R20, R22, R20, !P1 ;  /* 0x0000001416147208 */ /* 0x000fe40004800000 */
[----:B------:R-:W-:-:S03]  /*0840*/  FSEL R21, R23, R21, !P1 ;  /* 0x0000001517157208 */ /* 0x000fc60004800000 */
[----:B------:R-:W-:Y:S02]  /*0850*/  FSEL R24, R24, R28, !P0 ;  /* 0x0000001c18187208 */ /* 0x000fe40004000000 */
[----:B------:R-:W-:Y:S01]  /*0860*/  FSEL R25, R25, R29, !P0 ;  /* 0x0000001d19197208 */ /* 0x000fe20004000000 */
[----:B------:R-:W-:-:S05]  /*0870*/  IMAD.WIDE R32, R33, 0x4, R12 ;  /* 0x0000000421207825 */ /* 0x000fca00078e020c */
[C---:B------:R-:W-:Y:S01]  /*0880*/  DADD R22, R24.reuse, R26 ;  /* 0x0000000018167229 */ /* 0x040fe2000000001a */
[----:B------:R-:W2:Y:S01]  /*0890*/  LDG.E R32, desc[UR4][R32.64] ;  /* 0x0000000420207981 */ /* 0x000ea2000c1e1900 */
[----:B------:R-:W-:Y:S01]  /*08a0*/  DADD R28, R24, R20 ;  /* 0x00000000181c7229 */ /* 0x000fe20000000014 */
[----:B------:R-:W-:-:S06]  /*08b0*/  IMAD.WIDE R24, R35, 0x8, R16 ;  /* 0x0000000823187825 */ /* 0x000fcc00078e0210 */
[----:B------:R-:W3:Y:S01]  /*08c0*/  LDG.E.64.CONSTANT R24, desc[UR4][R24.64] ;  /* 0x0000000418187981 */ /* 0x000ee2000c1e9b00 */
[----:B--2---:R-:W-:Y:S01]  /*08d0*/  ISETP.NE.AND P1, PT, R32, R3, PT ;  /* 0x000000032000720c */ /* 0x004fe20003f25270 */
[----:B---3--:R-:W-:-:S03]  /*08e0*/  DFMA R36, R24, R18, 1 ;  /* 0x3ff000001824742b */ /* 0x008fc60000000012 */
[----:B------:R-:W-:Y:S02]  /*08f0*/  FSEL R22, R22, R26, !P1 ;  /* 0x0000001a16167208 */ /* 0x000fe40004800000 */
[----:B------:R-:W-:-:S03]  /*0900*/  FSEL R23, R23, R27, !P1 ;  /* 0x0000001b17177208 */ /* 0x000fc60004800000 */
[----:B------:R-:W-:-:S10]  /*0910*/  DMUL R26, R36, UR6 ;  /* 0x00000006241a7c28 */ /* 0x000fd40008000000 */
[----:B------:R-:W-:Y:S02]  /*0920*/  FSEL R27, R37, R27, !P0 ;  /* 0x0000001b251b7208 */ /* 0x000fe40004000000 */
[----:B------:R-:W2:Y:S01]  /*0930*/  LDG.E.CONSTANT R37, desc[UR4][R14.64+0x18] ;  /* 0x000018040e257981 */ /* 0x000ea2000c1e9900 */
[----:B------:R-:W-:Y:S02]  /*0940*/  ISETP.NE.AND P1, PT, R32, R2, PT ;  /* 0x000000022000720c */ /* 0x000fe40003f25270 */
[----:B------:R-:W-:Y:S02]  /*0950*/  FSEL R26, R36, R26, !P0 ;  /* 0x0000001a241a7208 */ /* 0x000fe40004000000 */
[----:B------:R-:W-:Y:S02]  /*0960*/  FSEL R20, R28, R20, !P1 ;  /* 0x000000141c147208 */ /* 0x000fe40004800000 */
[----:B------:R-:W-:Y:S02]  /*0970*/  FSEL R21, R29, R21, !P1 ;  /* 0x000000151d157208 */ /* 0x000fe40004800000 */
[----:B------:R-:W-:-:S04]  /*0980*/  DADD R24, R26, R22 ;  /* 0x000000001a187229 */ /* 0x000fc80000000016 */
[----:B------:R-:W-:Y:S01]  /*0990*/  DADD R28, R26, R20 ;  /* 0x000000001a1c7229 */ /* 0x000fe20000000014 */
[----:B------:R-:W-:-:S06]  /*09a0*/  IMAD.WIDE R32, R35, 0x4, R12 ;  /* 0x0000000423207825 */ /* 0x000fcc00078e020c */
[----:B------:R-:W3:Y:S01]  /*09b0*/  LDG.E R32, desc[UR4][R32.64] ;  /* 0x0000000420207981 */ /* 0x000ee2000c1e1900 */
[----:B--2---:R-:W-:-:S06]  /*09c0*/  IMAD.WIDE R26, R37, 0x8, R16 ;  /* 0x00000008251a7825 */ /* 0x004fcc00078e0210 */
[----:B------:R-:W2:Y:S01]  /*09d0*/  LDG.E.64.CONSTANT R26, desc[UR4][R26.64] ;  /* 0x000000041a1a7981 */ /* 0x000ea2000c1e9b00 */
[----:B----4-:R-:W-:-:S05]  /*09e0*/  IMAD.WIDE R16, R34, 0x8, R16 ;  /* 0x0000000822107825 */ /* 0x010fca00078e0210 */
[----:B------:R0:W4:Y:S02]  /*09f0*/  LDG.E.64.CONSTANT R14, desc[UR4][R16.64] ;  /* 0x00000004100e7981 */ /* 0x000124000c1e9b00 */
[----:B0-----:R-:W-:-:S06]  /*0a00*/  IMAD.WIDE R16, R37, 0x4, R12 ;  /* 0x0000000425107825 */ /* 0x001fcc00078e020c */
[----:B------:R-:W4:Y:S01]  /*0a10*/  LDG.E R16, desc[UR4][R16.64] ;  /* 0x0000000410107981 */ /* 0x000f22000c1e1900 */
[----:B------:R-:W-:-:S06]  /*0a20*/  IMAD.WIDE R34, R34, 0x4, R12 ;  /* 0x0000000422227825 */ /* 0x000fcc00078e020c */
[----:B------:R-:W4:Y:S01]  /*0a30*/  LDG.E R34, desc[UR4][R34.64] ;  /* 0x0000000422227981 */ /* 0x000f22000c1e1900 */
[----:B---3--:R-:W-:-:S04]  /*0a40*/  ISETP.NE.AND P1, PT, R32, R3, PT ;  /* 0x000000032000720c */ /* 0x008fc80003f25270 */
[----:B------:R-:W-:Y:S02]  /*0a50*/  FSEL R22, R24, R22, !P1 ;  /* 0x0000001618167208 */ /* 0x000fe40004800000 */
[----:B------:R-:W-:Y:S02]  /*0a60*/  FSEL R23, R25, R23, !P1 ;  /* 0x0000001719177208 */ /* 0x000fe40004800000 */
[----:B------:R-:W-:-:S04]  /*0a70*/  ISETP.NE.AND P1, PT, R32, R2, PT ;  /* 0x000000022000720c */ /* 0x000fc80003f25270 */
[----:B------:R-:W-:Y:S02]  /*0a80*/  FSEL R20, R28, R20, !P1 ;  /* 0x000000141c147208 */ /* 0x000fe40004800000 */
[----:B------:R-:W-:Y:S01]  /*0a90*/  FSEL R21, R29, R21, !P1 ;  /* 0x000000151d157208 */ /* 0x000fe20004800000 */
[----:B------:R-:W-:Y:S02]  /*0aa0*/  VIADD R30, R30, 0x8 ;  /* 0x000000081e1e7836 */ /* 0x000fe40000000000 */
[----:B------:R-:W-:Y:S01]  /*0ab0*/  VIADD R31, R31, 0x8 ;  /* 0x000000081f1f7836 */ /* 0x000fe20000000000 */
[----:B--2---:R-:W-:-:S08]  /*0ac0*/  DFMA R36, R26, R18, 1 ;  /* 0x3ff000001a24742b */ /* 0x004fd00000000012 */
[----:B------:R-:W-:Y:S02]  /*0ad0*/  DMUL R24, R36, UR6 ;  /* 0x0000000624187c28 */ /* 0x000fe40008000000 */
[----:B----4-:R-:W-:-:S08]  /*0ae0*/  DFMA R14, R14, R18, 1 ;  /* 0x3ff000000e0e742b */ /* 0x010fd00000000012 */
[----:B------:R-:W-:Y:S02]  /*0af0*/  FSEL R18, R36, R24, !P0 ;  /* 0x0000001824127208 */ /* 0x000fe40004000000 */
[----:B------:R-:W-:Y:S01]  /*0b00*/  FSEL R19, R37, R25, !P0 ;  /* 0x0000001925137208 */ /* 0x000fe20004000000 */
[----:B------:R-:W-:-:S05]  /*0b10*/  DMUL R24, R14, UR6 ;  /* 0x000000060e187c28 */ /* 0x000fca0008000000 */
[C---:B------:R-:W-:Y:S02]  /*0b20*/  DADD R26, R18.reuse, R22 ;  /* 0x00000000121a7229 */ /* 0x040fe40000000016 */
[----:B------:R-:W-:Y:S01]  /*0b30*/  DADD R18, R18, R20 ;  /* 0x0000000012127229 */ /* 0x000fe20000000014 */
[C---:B------:R-:W-:Y:S02]  /*0b40*/  ISETP.NE.AND P1, PT, R16.reuse, R3, PT ;  /* 0x000000031000720c */ /* 0x040fe40003f25270 */
[----:B------:R-:W-:Y:S02]  /*0b50*/  ISETP.NE.AND P2, PT, R16, R2, PT ;  /* 0x000000021000720c */ /* 0x000fe40003f45270 */
[----:B------:R-:W-:Y:S02]  /*0b60*/  FSEL R14, R14, R24, !P0 ;  /* 0x000000180e0e7208 */ /* 0x000fe40004000000 */
[----:B------:R-:W-:Y:S02]  /*0b70*/  FSEL R15, R15, R25, !P0 ;  /* 0x000000190f0f7208 */ /* 0x000fe40004000000 */
[----:B------:R-:W-:-:S02]  /*0b80*/  FSEL R16, R26, R22, !P1 ;  /* 0x000000161a107208 */ /* 0x000fc40004800000 */
[----:B------:R-:W-:Y:S02]  /*0b90*/  FSEL R17, R27, R23, !P1 ;  /* 0x000000171b117208 */ /* 0x000fe40004800000 */
[----:B------:R-:W-:Y:S02]  /*0ba0*/  FSEL R18, R18, R20, !P2 ;  /* 0x0000001412127208 */ /* 0x000fe40005000000 */
[----:B------:R-:W-:Y:S02]  /*0bb0*/  FSEL R19, R19, R21, !P2 ;  /* 0x0000001513137208 */ /* 0x000fe40005000000 */
[----:B------:R-:W-:Y:S01]  /*0bc0*/  DADD R20, R14, R16 ;  /* 0x000000000e147229 */ /* 0x000fe20000000010 */
[----:B------:R-:W-:-:S03]  /*0bd0*/  ISETP.NE.AND P2, PT, R30, RZ, PT ;  /* 0x000000ff1e00720c */ /* 0x000fc60003f45270 */
[----:B------:R-:W-:Y:S01]  /*0be0*/  DADD R14, R14, R18 ;  /* 0x000000000e0e7229 */ /* 0x000fe20000000012 */
[C---:B------:R-:W-:Y:S02]  /*0bf0*/  ISETP.NE.AND P0, PT, R34.reuse, R3, PT ;  /* 0x000000032200720c */ /* 0x040fe40003f05270 */
[----:B------:R-:W-:-:S03]  /*0c00*/  ISETP.NE.AND P1, PT, R34, R2, PT ;  /* 0x000000022200720c */ /* 0x000fc60003f25270 */
[----:B------:R-:W-:Y:S02]  /*0c10*/  FSEL R16, R20, R16, !P0 ;  /* 0x0000001014107208 */ /* 0x000fe40004000000 */
[----:B------:R-:W-:Y:S02]  /*0c20*/  FSEL R17, R21, R17, !P0 ;  /* 0x0000001115117208 */ /* 0x000fe40004000000 */
[----:B------:R-:W-:Y:S01]  /*0c30*/  FSEL R24, R14, R18, !P1 ;  /* 0x000000120e187208 */ /* 0x000fe20004800000 */
[----:B------:R-:W-:Y:S01]  /*0c40*/  IMAD.MOV.U32 R18, RZ, RZ, R16 ;  /* 0x000000ffff127224 */ /* 0x000fe200078e0010 */
[----:B------:R-:W-:Y:S01]  /*0c50*/  FSEL R25, R15, R19, !P1 ;  /* 0x000000130f197208 */ /* 0x000fe20004800000 */
[----:B------:R-:W-:Y:S01]  /*0c60*/  IMAD.MOV.U32 R19, RZ, RZ, R17 ;  /* 0x000000ffff137224 */ /* 0x000fe200078e0011 */
[----:B------:R-:W-:Y:S06]  /*0c70*/  @P2 BRA `(.L_x_31) ;  /* 0xfffffff400a02947 */ /* 0x000fec000383ffff */
.L_x_30:
[----:B------:R-:W-:Y:S05]  /*0c80*/  BSYNC.RECONVERGENT B1 ;  /* 0x0000000000017941 */ /* 0x000fea0003800200 */
.L_x_29:
[----:B------:R-:W-:Y:S01]  /*0c90*/  LOP3.LUT P0, R14, R7, 0x7, RZ, 0xc0, !PT ;  /* 0x00000007070e7812 */ /* 0x000fe2000780c0ff */
[----:B------:R-:W-:-:S12]  /*0ca0*/  BSSY.RECONVERGENT B1, `(.L_x_32) ;  /* 0x00000a6000017945 */ /* 0x000fd80003800200 */
[----:B------:R-:W-:Y:S05]  /*0cb0*/  @!P0 BRA `(.L_x_33) ;  /* 0x0000000800908947 */ /* 0x000fea0003800000 */
[----:B------:R-:W-:Y:S01]  /*0cc0*/  ISETP.GE.U32.AND P0, PT, R14, 0x4, PT ;  /* 0x000000040e00780c */ /* 0x000fe20003f06070 */
[----:B------:R-:W-:-:S12]  /*0cd0*/  BSSY.RECONVERGENT B2, `(.L_x_34) ;  /* 0x0000053000027945 */ /* 0x000fd80003800200 */
[----:B------:R-:W-:Y:S05]  /*0ce0*/  @!P0 BRA `(.L_x_35) ;  /* 0x0000000400448947 */ /* 0x000fea0003800000 */
[----:B------:R-:W0:Y:S08]  /*0cf0*/  LDC.64 R34, c[0x0][0x3c0] ;  /* 0x0000f000ff227b82 */ /* 0x000e300000000a00 */
[----:B------:R-:W1:Y:S01]  /*0d00*/  LDC.64 R20, c[0x0][0x3c8] ;  /* 0x0000f200ff147b82 */ /* 0x000e620000000a00 */
[----:B0-----:R-:W-:-:S05]  /*0d10*/  IMAD.WIDE R34, R31, 0x4, R34 ;  /* 0x000000041f227825 */ /* 0x001fca00078e0222 */
[----:B------:R-:W1:Y:S04]  /*0d20*/  LDG.E.CONSTANT R37, desc[UR4][R34.64] ;  /* 0x0000000422257981 */ /* 0x000e68000c1e9900 */
[----:B------:R-:W2:Y:S04]  /*0d30*/  LDG.E.CONSTANT R33, desc[UR4][R34.64+0x4] ;  /* 0x0000040422217981 */ /* 0x000ea8000c1e9900 */
[----:B------:R-:W3:Y:S01]  /*0d40*/  LDG.E.CONSTANT R29, desc[UR4][R34.64+0x8] ;  /* 0x00000804221d7981 */ /* 0x000ee2000c1e9900 */
[----:B------:R-:W-:Y:S02]  /*0d50*/  IMAD.MOV.U32 R16, RZ, RZ, 0x0 ;  /* 0x00000000ff107424 */ /* 0x000fe400078e00ff */
[----:B------:R-:W-:Y:S01]  /*0d60*/  IMAD.MOV.U32 R17, RZ, RZ, 0x3fe00000 ;  /* 0x3fe00000ff117424 */ /* 0x000fe200078e00ff */
[----:B------:R-:W-:Y:S01]  /*0d70*/  UMOV UR6, 0x33333333 ;  /* 0x3333333300067882 */ /* 0x000fe20000000000 */
[----:B------:R-:W-:Y:S01]  /*0d80*/  UMOV UR7, 0x3ff33333 ;  /* 0x3ff3333300077882 */ /* 0x000fe20000000000 */
[----:B-----5:R-:W-:Y:S01]  /*0d90*/  ISETP.NE.AND P0, PT, R6, RZ, PT ;  /* 0x000000ff0600720c */ /* 0x020fe20003f05270 */
[----:B------:R-:W4:Y:S01]  /*0da0*/  LDG.E.CONSTANT R35, desc[UR4][R34.64+0xc] ;  /* 0x00000c0422237981 */ /* 0x000f22000c1e9900 */
[----:B-1----:R-:W-:-:S05]  /*0db0*/  IMAD.WIDE R26, R37, 0x8, R20 ;  /* 0x00000008251a7825 */ /* 0x002fca00078e0214 */
[----:B------:R-:W3:Y:S01]  /*0dc0*/  LDG.E.64.CONSTANT R14, desc[UR4][R26.64] ;  /* 0x000000041a0e7981 */ /* 0x000ee2000c1e9b00 */
[----:B--2---:R-:W-:-:S04]  /*0dd0*/  IMAD.WIDE R22, R33, 0x8, R20 ;  /* 0x0000000821167825 */ /* 0x004fc800078e0214 */
[----:B------:R-:W-:Y:S02]  /*0de0*/  IMAD.WIDE R36, R37, 0x4, R12 ;  /* 0x0000000425247825 */ /* 0x000fe400078e020c */
[----:B------:R-:W2:Y:S04]  /*0df0*/  LDG.E.64.CONSTANT R22, desc[UR4][R22.64] ;  /* 0x0000000416167981 */ /* 0x000ea8000c1e9b00 */
[----:B------:R-:W4:Y:S01]  /*0e00*/  LDG.E R28, desc[UR4][R36.64] ;  /* 0x00000004241c7981 */ /* 0x000f22000c1e1900 */
[----:B---3--:R-:W-:-:S08]  /*0e10*/  DFMA R16, R14, R16, 1 ;  /* 0x3ff000000e10742b */ /* 0x008fd00000000010 */
[----:B------:R-:W-:-:S10]  /*0e20*/  DMUL R14, R16, UR6 ;  /* 0x00000006100e7c28 */ /* 0x000fd40008000000 */
[----:B------:R-:W-:Y:S02]  /*0e30*/  FSEL R16, R16, R14, !P0 ;  /* 0x0000000e10107208 */ /* 0x000fe40004000000 */
[----:B------:R-:W-:Y:S01]  /*0e40*/  FSEL R17, R17, R15, !P0 ;  /* 0x0000000f11117208 */ /* 0x000fe20004000000 */
[----:B------:R-:W-:Y:S02]  /*0e50*/  IMAD.MOV.U32 R14, RZ, RZ, 0x0 ;  /* 0x00000000ff0e7424 */ /* 0x000fe400078e00ff */
[----:B------:R-:W-:-:S03]  /*0e60*/  IMAD.MOV.U32 R15, RZ, RZ, 0x3fe00000 ;  /* 0x3fe00000ff0f7424 */ /* 0x000fc600078e00ff */
[----:B------:R-:W-:-:S03]  /*0e70*/  DADD R26, R18, R16 ;  /* 0x00000000121a7229 */ /* 0x000fc60000000010 */
[----:B--2---:R-:W-:Y:S01]  /*0e80*/  DFMA R22, R22, R14, 1 ;  /* 0x3ff000001616742b */ /* 0x004fe2000000000e */
[----:B----4-:R-:W-:-:S06]  /*0e90*/  ISETP.NE.AND P1, PT, R28, R3, PT ;  /* 0x000000031c00720c */ /* 0x010fcc0003f25270 */
[----:B------:R-:W-:Y:S02]  /*0ea0*/  FSEL R18, R26, R18, !P1 ;  /* 0x000000121a127208 */ /* 0x000fe40004800000 */
[----:B------:R-:W-:Y:S01]  /*0eb0*/  FSEL R19, R27, R19, !P1 ;  /* 0x000000131b137208 */ /* 0x000fe20004800000 */
[----:B------:R-:W-:-:S10]  /*0ec0*/  DMUL R26, R22, UR6 ;  /* 0x00000006161a7c28 */ /* 0x000fd40008000000 */
[----:B------:R-:W-:Y:S02]  /*0ed0*/  FSEL R22, R22, R26, !P0 ;  /* 0x0000001a16167208 */ /* 0x000fe40004000000 */
[----:B------:R-:W-:Y:S01]  /*0ee0*/  FSEL R23, R23, R27, !P0 ;  /* 0x0000001b17177208 */ /* 0x000fe20004000000 */
[----:B------:R-:W-:-:S06]  /*0ef0*/  IMAD.WIDE R26, R29, 0x8, R20 ;  /* 0x000000081d1a7825 */ /* 0x000fcc00078e0214 */
[----:B------:R-:W2:Y:S01]  /*0f00*/  LDG.E.64.CONSTANT R26, desc[UR4][R26.64] ;  /* 0x000000041a1a7981 */ /* 0x000ea2000c1e9b00 */
[----:B------:R-:W-:-:S04]  /*0f10*/  IMAD.WIDE R32, R33, 0x4, R12 ;  /* 0x0000000421207825 */ /* 0x000fc800078e020c */
[----:B------:R-:W-:Y:S02]  /*0f20*/  IMAD.WIDE R20, R35, 0x8, R20 ;  /* 0x0000000823147825 */ /* 0x000fe400078e0214 */
[----:B------:R-:W3:Y:S04]  /*0f30*/  LDG.E R32, desc[UR4][R32.64] ;  /* 0x0000000420207981 */ /* 0x000ee8000c1e1900 */
[----:B------:R-:W4:Y:S01]  /*0f40*/  LDG.E.64.CONSTANT R20, desc[UR4][R20.64] ;  /* 0x0000000414147981 */ /* 0x000f22000c1e9b00 */
[----:B------:R-:W-:Y:S01]  /*0f50*/  IMAD.WIDE R36, R29, 0x4, R12 ;  /* 0x000000041d247825 */ /* 0x000fe200078e020c */
[----:B------:R-:W-:-:S05]  /*0f60*/  ISETP.NE.AND P1, PT, R28, R2, PT ;  /* 0x000000021c00720c */ /* 0x000fca0003f25270 */
[----:B------:R-:W4:Y:S01]  /*0f70*/  LDG.E R36, desc[UR4][R36.64] ;  /* 0x0000000424247981 */ /* 0x000f22000c1e1900 */
[----:B------:R-:W-:Y:S02]  /*0f80*/  DADD R16, R24, R16 ;  /* 0x0000000018107229 */ /* 0x000fe40000000010 */
[----:B--2---:R-:W-:-:S08]  /*0f90*/  DFMA R26, R26, R14, 1 ;  /* 0x3ff000001a1a742b */ /* 0x004fd0000000000e */
[----:B------:R-:W-:-:S10]  /*0fa0*/  DMUL R28, R26, UR6 ;  /* 0x000000061a1c7c28 */ /* 0x000fd40008000000 */
[----:B------:R-:W-:Y:S02]  /*0fb0*/  FSEL R26, R26, R28, !P0 ;  /* 0x0000001c1a1a7208 */ /* 0x000fe40004000000 */
[----:B------:R-:W-:Y:S01]  /*0fc0*/  FSEL R27, R27, R29, !P0 ;  /* 0x0000001d1b1b7208 */ /* 0x000fe20004000000 */
[----:B------:R-:W-:-:S06]  /*0fd0*/  IMAD.WIDE R28, R35, 0x4, R12 ;  /* 0x00000004231c7825 */ /* 0x000fcc00078e020c */
[----:B------:R-:W2:Y:S01]  /*0fe0*/  LDG.E R28, desc[UR4][R28.64] ;  /* 0x000000041c1c7981 */ /* 0x000ea2000c1e1900 */
[----:B------:R-:W-:Y:S02]  /*0ff0*/  FSEL R16, R16, R24, !P1 ;  /* 0x0000001810107208 */ /* 0x000fe40004800000 */
[----:B------:R-:W-:Y:S01]  /*1000*/  FSEL R17, R17, R25, !P1 ;  /* 0x0000001911117208 */ /* 0x000fe20004800000 */
[----:B------:R-:W-:Y:S01]  /*1010*/  DADD R24, R22, R18 ;  /* 0x0000000016187229 */ /* 0x000fe20000000012 */
[----:B---3--:R-:W-:-:S04]  /*1020*/  ISETP.NE.AND P1, PT, R32, R3, PT ;  /* 0x000000032000720c */ /* 0x008fc80003f25270 */
[----:B------:R-:W-:Y:S02]  /*1030*/  DADD R22, R22, R16 ;  /* 0x0000000016167229 */ /* 0x000fe40000000010 */
[----:B----4-:R-:W-:Y:S01]  /*1040*/  DFMA R20, R20, R14, 1 ;  /* 0x3ff000001414742b */ /* 0x010fe2000000000e */
[----:B------:R-:W-:Y:S02]  /*1050*/  ISETP.NE.AND P2, PT, R32, R2, PT ;  /* 0x000000022000720c */ /* 0x000fe40003f45270 */
[----:B------:R-:W-:Y:S02]  /*1060*/  FSEL R14, R24, R18, !P1 ;  /* 0x00000012180e7208 */ /* 0x000fe40004800000 */
[----:B------:R-:W-:-:S03]  /*1070*/  FSEL R15, R25, R19, !P1 ;  /* 0x00000013190f7208 */ /* 0x000fc60004800000 */
[----:B------:R-:W-:Y:S02]  /*1080*/  FSEL R16, R22, R16, !P2 ;  /* 0x0000001016107208 */ /* 0x000fe40005000000 */
[----:B------:R-:W-:Y:S01]  /*1090*/  FSEL R17, R23, R17, !P2 ;  /* 0x0000001117117208 */ /* 0x000fe20005000000 */
[----:B------:R-:W-:Y:S02]  /*10a0*/  DMUL R18, R20, UR6 ;  /* 0x0000000614127c28 */ /* 0x000fe40008000000 */
[C---:B------:R-:W-:Y:S01]  /*10b0*/  DADD R22, R26.reuse, R14 ;  /* 0x000000001a167229 */ /* 0x040fe2000000000e */
[C---:B------:R-:W-:Y:S02]  /*10c0*/  ISETP.NE.AND P1, PT, R36.reuse, R3, PT ;  /* 0x000000032400720c */ /* 0x040fe40003f25270 */
[----:B------:R-:W-:Y:S01]  /*10d0*/  DADD R26, R26, R16 ;  /* 0x000000001a1a7229 */ /* 0x000fe20000000010 */
[----:B------:R-:W-:-:S04]  /*10e0*/  ISETP.NE.AND P2, PT, R36, R2, PT ;  /* 0x000000022400720c */ /* 0x000fc80003f45270 */
[----:B------:R-:W-:Y:S02]  /*10f0*/  FSEL R18, R20, R18, !P0 ;  /* 0x0000001214127208 */ /* 0x000fe40004000000 */
[----:B------:R-:W-:Y:S02]  /*1100*/  FSEL R19, R21, R19, !P0 ;  /* 0x0000001315137208 */ /* 0x000fe40004000000 */
[----:B------:R-:W-:Y:S02]  /*1110*/  FSEL R14, R22, R14, !P1 ;  /* 0x0000000e160e7208 */ /* 0x000fe40004800000 */
[----:B------:R-:W-:Y:S02]  /*1120*/  FSEL R15, R23, R15, !P1 ;  /* 0x0000000f170f7208 */ /* 0x000fe40004800000 */
[----:B------:R-:W-:Y:S02]  /*1130*/  FSEL R16, R26, R16, !P2 ;  /* 0x000000101a107208 */ /* 0x000fe40005000000 */
[----:B------:R-:W-:-:S02]  /*1140*/  FSEL R17, R27, R17, !P2 ;  /* 0x000000111b117208 */ /* 0x000fc40005000000 */
[----:B------:R-:W-:-:S04]  /*1150*/  DADD R20, R18, R14 ;  /* 0x0000000012147229 */ /* 0x000fc8000000000e */
[----:B------:R-:W-:Y:S01]  /*1160*/  DADD R18, R18, R16 ;  /* 0x0000000012127229 */ /* 0x000fe20000000010 */
[----:B------:R-:W-:Y:S01]  /*1170*/  VIADD R31, R31, 0x4 ;  /* 0x000000041f1f7836 */ /* 0x000fe20000000000 */
[C---:B--2---:R-:W-:Y:S02]  /*1180*/  ISETP.NE.AND P0, PT, R28.reuse, R3, PT ;  /* 0x000000031c00720c */ /* 0x044fe40003f05270 */
[----:B------:R-:W-:Y:S02]  /*1190*/  ISETP.NE.AND P1, PT, R28, R2, PT ;  /* 0x000000021c00720c */ /* 0x000fe40003f25270 */
[----:B------:R-:W-:Y:S02]  /*11a0*/  FSEL R14, R20, R14, !P0 ;  /* 0x0000000e140e7208 */ /* 0x000fe40004000000 */
[----:B------:R-:W-:Y:S02]  /*11b0*/  FSEL R15, R21, R15, !P0 ;  /* 0x0000000f150f7208 */ /* 0x000fe40004000000 */
[----:B------:R-:W-:Y:S01]  /*11c0*/  FSEL R24, R18, R16, !P1 ;  /* 0x0000001012187208 */ /* 0x000fe20004800000 */
[----:B------:R-:W-:Y:S01]  /*11d0*/  IMAD.MOV.U32 R18, RZ, RZ, R14 ;  /* 0x000000ffff127224 */ /* 0x000fe200078e000e */
[----:B------:R-:W-:Y:S01]  /*11e0*/  FSEL R25, R19, R17, !P1 ;  /* 0x0000001113197208 */ /* 0x000fe20004800000 */
[----:B------:R-:W-:-:S07]  /*11f0*/  IMAD.MOV.U32 R19, RZ, RZ, R15 ;  /* 0x000000ffff137224 */ /* 0x000fce00078e000f */
.L_x_35:
[----:B------:R-:W-:Y:S05]  /*1200*/  BSYNC.RECONVERGENT B2 ;  /* 0x0000000000027941 */ /* 0x000fea0003800200 */
.L_x_34:
[----:B------:R-:W-:-:S13]  /*1210*/  LOP3.LUT P0, R14, R7, 0x3, RZ, 0xc0, !PT ;  /* 0x00000003070e7812 */ /* 0x000fda000780c0ff */
[----:B------:R-:W-:Y:S05]  /*1220*/  @!P0 BRA `(.L_x_33) ;  /* 0x0000000400348947 */ /* 0x000fea0003800000 */
[----:B------:R-:W-:Y:S01]  /*1230*/  ISETP.NE.AND P1, PT, R14, 0x1, PT ;  /* 0x000000010e00780c */ /* 0x000fe20003f25270 */
[----:B------:R-:W-:Y:S01]  /*1240*/  BSSY.RECONVERGENT B2, `(.L_x_36) ;  /* 0x0000031000027945 */ /* 0x000fe20003800200 */
[----:B------:R-:W-:-:S04]  /*1250*/  LOP3.LUT R7, R7, 0x1, RZ, 0xc0, !PT ;  /* 0x0000000107077812 */ /* 0x000fc800078ec0ff */
[----:B------:R-:W-:-:S07]  /*1260*/  ISETP.NE.U32.AND P0, PT, R7, 0x1, PT ;  /* 0x000000010700780c */ /* 0x000fce0003f05070 */
[----:B------:R-:W-:Y:S06]  /*1270*/  @!P1 BRA `(.L_x_37) ;  /* 0x0000000000b49947 */ /* 0x000fec0003800000 */
[----:B------:R-:W0:Y:S08]  /*1280*/  LDC.64 R14, c[0x0][0x3c0] ;  /* 0x0000f000ff0e7b82 */ /* 0x000e300000000a00 */
[----:B------:R-:W1:Y:S01]  /*1290*/  LDC.64 R20, c[0x0][0x3c8] ;  /* 0x0000f200ff147b82 */ /* 0x000e620000000a00 */
[----:B0-----:R-:W-:-:S05]  /*12a0*/  IMAD.WIDE R16, R31, 0x4, R14 ;  /* 0x000000041f107825 */ /* 0x001fca00078e020e */
[----:B------:R-:W1:Y:S04]  /*12b0*/  LDG.E.CONSTANT R23, desc[UR4][R16.64] ;  /* 0x0000000410177981 */ /* 0x000e68000c1e9900 */
[----:B------:R-:W2:Y:S01]  /*12c0*/  LDG.E.CONSTANT R33, desc[UR4][R16.64+0x4] ;  /* 0x0000040410217981 */ /* 0x000ea2000c1e9900 */
[----:B-1----:R-:W-:-:S05]  /*12d0*/  IMAD.WIDE R26, R23, 0x8, R20 ;  /* 0x00000008171a7825 */ /* 0x002fca00078e0214 */
[----:B------:R0:W3:Y:S01]  /*12e0*/  LDG.E.64.CONSTANT R14, desc[UR4][R26.64] ;  /* 0x000000041a0e7981 */ /* 0x0000e2000c1e9b00 */
[----:B--2---:R-:W-:-:S06]  /*12f0*/  IMAD.WIDE R20, R33, 0x8, R20 ;  /* 0x0000000821147825 */ /* 0x004fcc00078e0214 */
[----:B------:R-:W2:Y:S01]  /*1300*/  LDG.E.64.CONSTANT R20, desc[UR4][R20.64] ;  /* 0x0000000414147981 */ /* 0x000ea2000c1e9b00 */
[----:B------:R-:W-:-:S06]  /*1310*/  IMAD.WIDE R22, R23, 0x4, R12 ;  /* 0x0000000417167825 */ /* 0x000fcc00078e020c */
[----:B------:R-:W4:Y:S01]  /*1320*/  LDG.E R22, desc[UR4][R22.64] ;  /* 0x0000000416167981 */ /* 0x000f22000c1e1900 */
[----:B------:R-:W-:-:S05]  /*1330*/  IMAD.WIDE R32, R33, 0x4, R12 ;  /* 0x0000000421207825 */ /* 0x000fca00078e020c */
[----:B------:R-:W4:Y:S01]  /*1340*/  LDG.E R7, desc[UR4][R32.64] ;  /* 0x0000000420077981 */ /* 0x000f22000c1e1900 */
[----:B------:R-:W-:Y:S01]  /*1350*/  IMAD.MOV.U32 R28, RZ, RZ, 0x0 ;  /* 0x00000000ff1c7424 */ /* 0x000fe200078e00ff */
[----:B------:R-:W-:Y:S01]  /*1360*/  UMOV UR6, 0x33333333 ;  /* 0x3333333300067882 */ /* 0x000fe20000000000 */
[----:B------:R-:W-:Y:S01]  /*1370*/  IMAD.MOV.U32 R29, RZ, RZ, 0x3fe00000 ;  /* 0x3fe00000ff1d7424 */ /* 0x000fe200078e00ff */
[----:B------:R-:W-:Y:S01]  /*1380*/  UMOV UR7, 0x3ff33333 ;  /* 0x3ff3333300077882 */ /* 0x000fe20000000000 */
[----:B0-----:R-:W-:Y:S01]  /*1390*/  IMAD.MOV.U32 R26, RZ, RZ, 0x0 ;  /* 0x00000000ff1a7424 */ /* 0x001fe200078e00ff */
[----:B-----5:R-:W-:Y:S01]  /*13a0*/  ISETP.NE.AND P1, PT, R6, RZ, PT ;  /* 0x000000ff0600720c */ /* 0x020fe20003f25270 */
[----:B------:R-:W-:Y:S02]  /*13b0*/  IMAD.MOV.U32 R27, RZ, RZ, 0x3fe00000 ;  /* 0x3fe00000ff1b7424 */ /* 0x000fe400078e00ff */
[----:B------:R-:W-:Y:S01]  /*13c0*/  VIADD R31, R31, 0x2 ;  /* 0x000000021f1f7836 */ /* 0x000fe20000000000 */
[----:B---3--:R-:W-:-:S03]  /*13d0*/  DFMA R14, R14, R28, 1 ;  /* 0x3ff000000e0e742b */ /* 0x008fc6000000001c */
[----:B--2---:R-:W-:-:S05]  /*13e0*/  DFMA R20, R20, R26, 1 ;  /* 0x3ff000001414742b */ /* 0x004fca000000001a */
[----:B------:R-:W-:Y:S01]  /*13f0*/  DMUL R16, R14, UR6 ;  /* 0x000000060e107c28 */ /* 0x000fe20008000000 */
[C---:B----4-:R-:W-:Y:S02]  /*1400*/  ISETP.NE.AND P2, PT, R22.reuse, R3, PT ;  /* 0x000000031600720c */ /* 0x050fe40003f45270 */
[----:B------:R-:W-:Y:S01]  /*1410*/  DMUL R26, R20, UR6 ;  /* 0x00000006141a7c28 */ /* 0x000fe20008000000 */
[----:B------:R-:W-:-:S06]  /*1420*/  ISETP.NE.AND P3, PT, R22, R2, PT ;  /* 0x000000021600720c */ /* 0x000fcc0003f65270 */
[----:B------:R-:W-:Y:S02]  /*1430*/  FSEL R14, R14, R16, !P1 ;  /* 0x000000100e0e7208 */ /* 0x000fe40004800000 */
[----:B------:R-:W-:Y:S02]  /*1440*/  FSEL R15, R15, R17, !P1 ;  /* 0x000000110f0f7208 */ /* 0x000fe40004800000 */
[----:B------:R-:W-:-:S04]  /*1450*/  FSEL R20, R20, R26, !P1 ;  /* 0x0000001a14147208 */ /* 0x000fc80004800000 */
[--C-:B------:R-:W-:Y:S01]  /*1460*/  DADD R16, R18, R14.reuse ;  /* 0x0000000012107229 */ /* 0x100fe2000000000e */
[----:B------:R-:W-:Y:S01]  /*1470*/  FSEL R21, R21, R27, !P1 ;  /* 0x0000001b15157208 */ /* 0x000fe20004800000 */
[----:B------:R-:W-:Y:S01]  /*1480*/  DADD R14, R24, R14 ;  /* 0x00000000180e7229 */ /* 0x000fe2000000000e */
[----:B------:R-:W-:-:S07]  /*1490*/  ISETP.NE.AND P1, PT, R7, R3, PT ;  /* 0x000000030700720c */ /* 0x000fce0003f25270 */
[----:B------:R-:W-:Y:S02]  /*14a0*/  FSEL R16, R16, R18, !P2 ;  /* 0x0000001210107208 */ /* 0x000fe40005000000 */
[----:B------:R-:W-:Y:S02]  /*14b0*/  FSEL R17, R17, R19, !P2 ;  /* 0x0000001311117208 */ /* 0x000fe40005000000 */
[----:B------:R-:W-:Y:S02]  /*14c0*/  FSEL R14, R14, R24, !P3 ;  /* 0x000000180e0e7208 */ /* 0x000fe40005800000 */
[----:B------:R-:W-:Y:S02]  /*14d0*/  FSEL R15, R15, R25, !P3 ;  /* 0x000000190f0f7208 */ /* 0x000fe40005800000 */
[----:B------:R-:W-:Y:S01]  /*14e0*/  DADD R18, R20, R16 ;  /* 0x0000000014127229 */ /* 0x000fe20000000010 */
[----:B------:R-:W-:-:S03]  /*14f0*/  ISETP.NE.AND P2, PT, R7, R2, PT ;  /* 0x000000020700720c */ /* 0x000fc60003f45270 */
[----:B------:R-:W-:-:S06]  /*1500*/  DADD R20, R20, R14 ;  /* 0x0000000014147229 */ /* 0x000fcc000000000e */
[----:B------:R-:W-:Y:S02]  /*1510*/  FSEL R18, R18, R16, !P1 ;  /* 0x0000001012127208 */ /* 0x000fe40004800000 */
[----:B------:R-:W-:Y:S02]  /*1520*/  FSEL R19, R19, R17, !P1 ;  /* 0x0000001113137208 */ /* 0x000fe40004800000 */
[----:B------:R-:W-:Y:S02]  /*1530*/  FSEL R24, R20, R14, !P2 ;  /* 0x0000000e14187208 */ /* 0x000fe40005000000 */
[----:B------:R-:W-:-:S07]  /*1540*/  FSEL R25, R21, R15, !P2 ;  /* 0x0000000f15197208 */ /* 0x000fce0005000000 */
.L_x_37:
[----:B------:R-:W-:Y:S05]  /*1550*/  BSYNC.RECONVERGENT B2 ;  /* 0x0000000000027941 */ /* 0x000fea0003800200 */
.L_x_36:
[----:B------:R-:W-:Y:S05]  /*1560*/  @P0 BRA `(.L_x_33) ;  /* 0x0000000000640947 */ /* 0x000fea0003800000 */
[----:B------:R-:W0:Y:S08]  /*1570*/  LDC.64 R14, c[0x0][0x3c0] ;  /* 0x0000f000ff0e7b82 */ /* 0x000e300000000a00 */
[----:B------:R-:W1:Y:S01]  /*1580*/  LDC.64 R16, c[0x0][0x3c8] ;  /* 0x0000f200ff107b82 */ /* 0x000e620000000a00 */
[----:B0-----:R-:W-:-:S06]  /*1590*/  IMAD.WIDE R14, R31, 0x4, R14 ;  /* 0x000000041f0e7825 */ /* 0x001fcc00078e020e */
[----:B------:R-:W1:Y:S02]  /*15a0*/  LDG.E.CONSTANT R15, desc[UR4][R14.64] ;  /* 0x000000040e0f7981 */ /* 0x000e64000c1e9900 */
[----:B-1----:R-:W-:-:S06]  /*15b0*/  IMAD.WIDE R16, R15, 0x8, R16 ;  /* 0x000000080f107825 */ /* 0x002fcc00078e0210 */
[----:B------:R-:W2:Y:S01]  /*15c0*/  LDG.E.64.CONSTANT R16, desc[UR4][R16.64] ;  /* 0x0000000410107981 */ /* 0x000ea2000c1e9b00 */
[----:B------:R-:W-:-:S06]  /*15d0*/  IMAD.WIDE R12, R15, 0x4, R12 ;  /* 0x000000040f0c7825 */ /* 0x000fcc00078e020c */
[----:B------:R-:W3:Y:S01]  /*15e0*/  LDG.E R12, desc[UR4][R12.64] ;  /* 0x000000040c0c7981 */ /* 0x000ee2000c1e1900 */
[----:B------:R-:W-:Y:S01]  /*15f0*/  IMAD.MOV.U32 R20, RZ, RZ, 0x0 ;  /* 0x00000000ff147424 */ /* 0x000fe200078e00ff */
[----:B------:R-:W-:Y:S01]  /*1600*/  UMOV UR6, 0x33333333 ;  /* 0x3333333300067882 */ /* 0x000fe20000000000 */
[----:B------:R-:W-:Y:S01]  /*1610*/  IMAD.MOV.U32 R21, RZ, RZ, 0x3fe00000 ;  /* 0x3fe00000ff157424 */ /* 0x000fe200078e00ff */
[----:B------:R-:W-:Y:S01]  /*1620*/  UMOV UR7, 0x3ff33333 ;  /* 0x3ff3333300077882 */ /* 0x000fe20000000000 */
[----:B-----5:R-:W-:-:S04]  /*1630*/  ISETP.NE.AND P0, PT, R6, RZ, PT ;  /* 0x000000ff0600720c */ /* 0x020fc80003f05270 */
[----:B--2---:R-:W-:Y:S01]  /*1640*/  DFMA R20, R16, R20, 1 ;  /* 0x3ff000001014742b */ /* 0x004fe20000000014 */
[----:B---3--:R-:W-:-:S07]  /*1650*/  ISETP.NE.AND P1, PT, R12, R2, PT ;  /* 0x000000020c00720c */ /* 0x008fce0003f25270 */
[----:B------:R-:W-:-:S10]  /*1660*/  DMUL R22, R20, UR6 ;  /* 0x0000000614167c28 */ /* 0x000fd40008000000 */
[----:B------:R-:W-:Y:S02]  /*1670*/  FSEL R6, R20, R22, !P0 ;  /* 0x0000001614067208 */ /* 0x000fe40004000000 */
[----:B------:R-:W-:Y:S02]  /*1680*/  FSEL R7, R21, R23, !P0 ;  /* 0x0000001715077208 */ /* 0x000fe40004000000 */
[----:B------:R-:W-:-:S04]  /*1690*/  ISETP.NE.AND P0, PT, R12, R3, PT ;  /* 0x000000030c00720c */ /* 0x000fc80003f05270 */
[--C-:B------:R-:W-:Y:S02]  /*16a0*/  DADD R14, R18, R6.reuse ;  /* 0x00000000120e7229 */ /* 0x100fe40000000006 */
[----:B------:R-:W-:-:S08]  /*16b0*/  DADD R6, R24, R6 ;  /* 0x0000000018067229 */ /* 0x000fd00000000006 */
[----:B------:R-:W-:Y:S02]  /*16c0*/  FSEL R18, R14, R18, !P0 ;  /* 0x000000120e127208 */ /* 0x000fe40004000000 */
[----:B------:R-:W-:Y:S02]  /*16d0*/  FSEL R19, R15, R19, !P0 ;  /* 0x000000130f137208 */ /* 0x000fe40004000000 */
[----:B------:R-:W-:Y:S02]  /*16e0*/  FSEL R24, R6, R24, !P1 ;  /* 0x0000001806187208 */ /* 0x000fe40004800000 */
[----:B------:R-:W-:-:S07]  /*16f0*/  FSEL R25, R7, R25, !P1 ;  /* 0x0000001907197208 */ /* 0x000fce0004800000 */
.L_x_33:
[----:B------:R-:W-:Y:S05]  /*1700*/  BSYNC.RECONVERGENT B1 ;  /* 0x0000000000017941 */ /* 0x000fea0003800200 */
.L_x_32:
[----:B------:R-:W-:-:S08]  /*1710*/  DADD R18, -R18, R24 ;  /* 0x0000000012127229 */ /* 0x000fd00000000118 */
[----:B------:R-:W-:-:S14]  /*1720*/  DSETP.LE.AND P0, PT, R18, RZ, PT ;  /* 0x000000ff1200722a */ /* 0x000fdc0003f03000 */
.L_x_28:
[----:B------:R-:W-:Y:S05]  /*1730*/  BSYNC.RECONVERGENT B0 ;  /* 0x0000000000007941 */ /* 0x000fea0003800200 */
.L_x_27:
[----:B------:R-:W-:Y:S01]  /*1740*/  UMOV UR6, 0xd2f1a9fc ;  /* 0xd2f1a9fc00067882 */ /* 0x000fe20000000000 */
[----:B------:R-:W-:Y:S02]  /*1750*/  UMOV UR7, 0x3f50624d ;  /* 0x3f50624d00077882 */ /* 0x000fe40000000000 */
[----:B-----5:R-:W-:-:S14]  /*1760*/  DSETP.GEU.OR P0, PT, R8, -UR6, !P0 ;  /* 0x8000000608007e2a */ /* 0x020fdc000c70e400 */
[----:B------:R-:W-:Y:S05]  /*1770*/  @P0 EXIT ;  /* 0x000000000000094d */ /* 0x000fea0003800000 */
[----:B------:R-:W0:Y:S01]  /*1780*/  LDCU.64 UR6, c[0x0][0x3a8] ;  /* 0x00007500ff0677ac */ /* 0x000e220008000a00 */
[----:B------:R-:W-:Y:S02]  /*1790*/  IMAD.MOV.U32 R13, RZ, RZ, 0x1 ;  /* 0x00000001ff0d7424 */ /* 0x000fe400078e00ff */
[----:B------:R-:W-:Y:S02]  /*17a0*/  IMAD.MOV.U32 R12, RZ, RZ, RZ ;  /* 0x000000ffff0c7224 */ /* 0x000fe400078e00ff */
[----:B0-----:R-:W-:Y:S02]  /*17b0*/  IMAD.U32 R6, RZ, RZ, UR6 ;  /* 0x00000006ff067e24 */ /* 0x001fe4000f8e00ff */
[----:B------:R-:W-:Y:S02]  /*17c0*/  IMAD.U32 R7, RZ, RZ, UR7 ;  /* 0x00000007ff077e24 */ /* 0x000fe4000f8e00ff */
[----:B------:R-:W-:-:S05]  /*17d0*/  IMAD.WIDE R8, R0, 0x4, R6 ;  /* 0x0000000400087825 */ /* 0x000fca00078e0206 */
[----:B------:R-:W2:Y:S02]  /*17e0*/  ATOMG.E.CAS.STRONG.GPU PT, R0, [R8], R12, R13 ;  /* 0x0000000c080073a9 */ /* 0x000ea400001ee10d */
[----:B--2---:R-:W-:-:S13]  /*17f0*/  ISETP.NE.AND P0, PT, R0, RZ, PT ;  /* 0x000000ff0000720c */ /* 0x004fda0003f05270 */
[----:B------:R-:W-:Y:S05]  /*1800*/  @P0 EXIT ;  /* 0x000000000000094d */ /* 0x000fea0003800000 */
[----:B------:R-:W-:Y:S01]  /*1810*/  ISETP.GE.AND P0, PT, R4, R5, PT ;  /* 0x000000050400720c */ /* 0x000fe20003f06270 */
[----:B------:R-:W0:Y:S01]  /*1820*/  LDCU.64 UR8, c[0x0][0x3a8] ;  /* 0x00007500ff0877ac */ /* 0x000e220008000a00 */
[----:B------:R-:W-:Y:S11]  /*1830*/  BSSY B1, `(.L_x_38) ;  /* 0x0000130000017945 */ /* 0x000ff60003800000 */
[----:B------:R-:W-:Y:S05]  /*1840*/  @P0 BRA `(.L_x_39) ;  /* 0x0000000000500947 */ /* 0x000fea0003800000 */
[----:B------:R-:W1:Y:S01]  /*1850*/  LDC.64 R12, c[0x0][0x3c0] ;  /* 0x0000f000ff0c7b82 */ /* 0x000e620000000a00 */
[----:B------:R-:W-:Y:S01]  /*1860*/  IMAD.MOV.U32 R26, RZ, RZ, RZ ;  /* 0x000000ffff1a7224 */ /* 0x000fe200078e00ff */
[----:B------:R-:W-:Y:S01]  /*1870*/  PRMT R0, RZ, 0x7610, R0 ;  /* 0x00007610ff007816 */ /* 0x000fe20000000000 */
[----:B------:R-:W-:-:S07]  /*1880*/  IMAD.MOV.U32 R3, RZ, RZ, R4 ;  /* 0x000000ffff037224 */ /* 0x000fce00078e0004 */
.L_x_41:
[----:B-1----:R-:W-:-:S06]  /*1890*/  IMAD.WIDE R14, R3, 0x4, R12 ;  /* 0x00000004030e7825 */ /* 0x002fcc00078e020c */
[----:B------:R-:W2:Y:S01]  /*18a0*/  LDG.E.CONSTANT R15, desc[UR4][R14.64] ;  /* 0x000000040e0f7981 */ /* 0x000ea2000c1e9900 */
[----:B0-----:R-:W-:Y:S02]  /*18b0*/  IMAD.U32 R6, RZ, RZ, UR8 ;  /* 0x00000008ff067e24 */ /* 0x001fe4000f8e00ff */
[----:B------:R-:W-:Y:S01]  /*18c0*/  IMAD.U32 R7, RZ, RZ, UR9 ;  /* 0x00000009ff077e24 */ /* 0x000fe2000f8e00ff */
[----:B------:R-:W-:Y:S05]  /*18d0*/  YIELD ;  /* 0x0000000000007946 */ /* 0x000fea0003800000 */
[----:B------:R-:W-:Y:S02]  /*18e0*/  IMAD.MOV.U32 R19, RZ, RZ, 0x1 ;  /* 0x00000001ff137424 */ /* 0x000fe400078e00ff */
[----:B------:R-:W-:-:S02]  /*18f0*/  IMAD.MOV.U32 R18, RZ, RZ, RZ ;  /* 0x000000ffff127224 */ /* 0x000fc400078e00ff */
[----:B--2---:R-:W-:-:S06]  /*1900*/  IMAD.WIDE R16, R15, 0x4, R6 ;  /* 0x000000040f107825 */ /* 0x004fcc00078e0206 */
[----:B------:R-:W2:Y:S02]  /*1910*/  ATOMG.E.CAS.STRONG.GPU PT, R16, [R16], R18, R19 ;  /* 0x00000012101073a9 */ /* 0x000ea400001ee113 */
[----:B--2---:R-:W-:-:S13]  /*1920*/  ISETP.NE.AND P0, PT, R16, RZ, PT ;  /* 0x000000ff1000720c */ /* 0x004fda0003f05270 */
[----:B------:R-:W-:Y:S05]  /*1930*/  @P0 BRA `(.L_x_40) ;  /* 0x0000000800780947 */ /* 0x000fea0003800000 */
[----:B------:R-:W-:Y:S02]  /*1940*/  VIADD R3, R3, 0x1 ;  /* 0x0000000103037836 */ /* 0x000fe40000000000 */
[----:B------:R-:W-:Y:S02]  /*1950*/  VIADD R0, R0, 0x1 ;  /* 0x0000000100007836 */ /* 0x000fe40000000000 */
[----:B------:R-:W-:Y:S01]  /*1960*/  VIADD R26, R26, 0x1 ;  /* 0x000000011a1a7836 */ /* 0x000fe20000000000 */
[----:B------:R-:W-:-:S13]  /*1970*/  ISETP.NE.AND P0, PT, R3, R5, PT ;  /* 0x000000050300720c */ /* 0x000fda0003f05270 */
[----:B------:R-:W-:Y:S05]  /*1980*/  @P0 BRA `(.L_x_41) ;  /* 0xfffffffc00c00947 */ /* 0x000fea000383ffff */
.L_x_39:
[----:B------:R-:W1:Y:S01]  /*1990*/  S2R R0, SR_LANEID ;  /* 0x0000000000007919 */ /* 0x000e620000000000 */
[----:B------:R-:W2:Y:S01]  /*19a0*/  LDC.64 R12, c[0x0][0x3b0] ;  /* 0x0000ec00ff0c7b82 */ /* 0x000ea20000000a00 */
[----:B------:R-:W-:Y:S02]  /*19b0*/  VOTEU.ANY UR6, UPT, PT ;  /* 0x0000000000067886 */ /* 0x000fe400038e0100 */
[----:B------:R-:W-:Y:S02]  /*19c0*/  UFLO.U32 UR7, UR6 ;  /* 0x00000006000772bd */ /* 0x000fe400080e0000 */
[----:B------:R-:W2:Y:S01]  /*19d0*/  POPC R3, UR6 ;  /* 0x0000000600037d09 */ /* 0x000ea20008000000 */
[----:B------:R3:W-:Y:S03]  /*19e0*/  STG.E desc[UR4][R10.64], R2 ;  /* 0x000000020a007986 */ /* 0x0007e6000c101904 */
[----:B-1----:R-:W-:-:S13]  /*19f0*/  ISETP.EQ.U32.AND P0, PT, R0, UR7, PT ;  /* 0x0000000700007c0c */ /* 0x002fda000bf02070 */
[----:B--2---:R3:W-:Y:S01]  /*1a00*/  @P0 REDG.E.ADD.STRONG.GPU desc[UR4][R12.64], R3 ;  /* 0x000000030c00098e */ /* 0x0047e2000c12e104 */
[----:B------:R-:W-:Y:S01]  /*1a10*/  ISETP.GE.AND P0, PT, R4, R5, PT ;  /* 0x000000050400720c */ /* 0x000fe20003f06270 */
[----:B------:R-:W-:-:S12]  /*1a20*/  BSSY.RECONVERGENT B0, `(.L_x_42) ;  /* 0x000008e000007945 */ /* 0x000fd80003800200 */
[----:B---3--:R-:W-:Y:S05]  /*1a30*/  @P0 BRA `(.L_x_43) ;  /* 0x0000000800300947 */ /* 0x008fea0003800000 */
[----:B------:R-:W-:Y:S01]  /*1a40*/  IMAD.IADD R0, R5, 0x1, -R4 ;  /* 0x0000000105007824 */ /* 0x000fe200078e0a04 */
[----:B------:R-:W-:Y:S01]  /*1a50*/  BSSY.RECONVERGENT B2, `(.L_x_44) ;  /* 0x0000040000027945 */ /* 0x000fe20003800200 */
[----:B------:R-:W-:-:S03]  /*1a60*/  IMAD.IADD R5, R4, 0x1, -R5 ;  /* 0x0000000104057824 */ /* 0x000fc600078e0a05 */
[----:B------:R-:W-:Y:S02]  /*1a70*/  LOP3.LUT R20, R0, 0xf, RZ, 0xc0, !PT ;  /* 0x0000000f00147812 */ /* 0x000fe400078ec0ff */
[----:B------:R-:W-:Y:S02]  /*1a80*/  ISETP.GT.U32.AND P0, PT, R5, -0x10, PT ;  /* 0xfffffff00500780c */ /* 0x000fe40003f04070 */
[----:B------:R-:W-:-:S11]  /*1a90*/  ISETP.NE.AND P1, PT, R20, RZ, PT ;  /* 0x000000ff1400720c */ /* 0x000fd60003f25270 */
[----:B------:R-:W-:Y:S05]  /*1aa0*/  @P0 BRA `(.L_x_45) ;  /* 0x0000000000e80947 */ /* 0x000fea0003800000 */
[----:B------:R-:W1:Y:S01]  /*1ab0*/  LDC.64 R2, c[0x0][0x3c0] ;  /* 0x0000f000ff027b82 */ /* 0x000e620000000a00 */
[----:B------:R-:W-:-:S05]  /*1ac0*/  LOP3.LUT R5, R0, 0xfffffff0, RZ, 0xc0, !PT ;  /* 0xfffffff000057812 */ /* 0x000fca00078ec0ff */
[----:B------:R-:W-:Y:S01]  /*1ad0*/  IMAD.MOV R5, RZ, RZ, -R5 ;  /* 0x000000ffff057224 */ /* 0x000fe200078e0a05 */
[----:B-1----:R-:W-:-:S05]  /*1ae0*/  IADD3 R2, P0, PT, R2, 0x20, RZ ;  /* 0x0000002002027810 */ /* 0x002fca0007f1e0ff */
[----:B------:R-:W-:-:S08]  /*1af0*/  IMAD.X R3, RZ, RZ, R3, P0 ;  /* 0x000000ffff037224 */ /* 0x000fd000000e0603 */
.L_x_46:
[----:B---3--:R-:W-:-:S05]  /*1b00*/  IMAD.WIDE R18, R4, 0x4, R2 ;  /* 0x0000000404127825 */ /* 0x008fca00078e0202 */
[----:B------:R-:W2:Y:S04]  /*1b10*/  LDG.E.CONSTANT R33, desc[UR4][R18.64+-0x20] ;  /* 0xffffe00412217981 */ /* 0x000ea8000c1e9900 */
[----:B------:R-:W3:Y:S04]  /*1b20*/  LDG.E.CONSTANT R11, desc[UR4][R18.64+-0x1c] ;  /* 0xffffe404120b7981 */ /* 0x000ee8000c1e9900 */
[----:B------:R-:W4:Y:S04]  /*1b30*/  LDG.E.CONSTANT R13, desc[UR4][R18.64+-0x18] ;  /* 0xffffe804120d7981 */ /* 0x000f28000c1e9900 */
        /* <DEDUP_REMOVED lines=12> */
[----:B------:R1:W4:Y:S01]  /*1c00*/  LDG.E.CONSTANT R37, desc[UR4][R18.64+0x1c] ;  /* 0x00001c0412257981 */ /* 0x000322000c1e9900 */
[----:B------:R-:W-:-:S05]  /*1c10*/  VIADD R5, R5, 0x10 ;  /* 0x0000001005057836 */ /* 0x000fca0000000000 */
[----:B------:R-:W-:Y:S01]  /*1c20*/  ISETP.NE.AND P0, PT, R5, RZ, PT ;  /* 0x000000ff0500720c */ /* 0x000fe20003f05270 */
[----:B------:R-:W-:Y:S02]  /*1c30*/  VIADD R4, R4, 0x10 ;  /* 0x0000001004047836 */ /* 0x000fe40000000000 */
[----:B--2---:R-:W-:-:S04]  /*1c40*/  IMAD.WIDE R32, R33, 0x4, R6 ;  /* 0x0000000421207825 */ /* 0x004fc800078e0206 */
[--C-:B---3--:R-:W-:Y:S01]  /*1c50*/  IMAD.WIDE R10, R11, 0x4, R6.reuse ;  /* 0x000000040b0a7825 */ /* 0x108fe200078e0206 */
[----:B-----5:R2:W5:Y:S03]  /*1c60*/  ATOMG.E.EXCH.STRONG.GPU PT, RZ, desc[UR4][R32.64], RZ ;  /* 0x800000ff20ff79a8 */ /* 0x020566000c1ef104 */
[--C-:B----4-:R-:W-:Y:S01]  /*1c70*/  IMAD.WIDE R12, R13, 0x4, R6.reuse ;  /* 0x000000040d0c7825 */ /* 0x110fe200078e0206 */
[----:B------:R3:W5:Y:S03]  /*1c80*/  ATOMG.E.EXCH.STRONG.GPU PT, RZ, desc[UR4][R10.64], RZ ;  /* 0x800000ff0aff79a8 */ /* 0x000766000c1ef104 */
[--C-:B------:R-:W-:Y:S01]  /*1c90*/  IMAD.WIDE R14, R15, 0x4, R6.reuse ;  /* 0x000000040f0e7825 */ /* 0x100fe200078e0206 */
[----:B------:R4:W5:Y:S03]  /*1ca0*/  ATOMG.E.EXCH.STRONG.GPU PT, RZ, desc[UR4][R12.64], RZ ;  /* 0x800000ff0cff79a8 */ /* 0x000966000c1ef104 */
[--C-:B------:R-:W-:Y:S01]  /*1cb0*/  IMAD.WIDE R16, R17, 0x4, R6.reuse ;  /* 0x0000000411107825 */ /* 0x100fe200078e0206 */
[----:B------:R0:W5:Y:S03]  /*1cc0*/  ATOMG.E.EXCH.STRONG.GPU PT, RZ, desc[UR4][R14.64], RZ ;  /* 0x800000ff0eff79a8 */ /* 0x000166000c1ef104 */
[--C-:B-1----:R-:W-:Y:S01]  /*1cd0*/  IMAD.WIDE R18, R26, 0x4, R6.reuse ;  /* 0x000000041a127825 */ /* 0x102fe200078e0206 */
[----:B------:R1:W5:Y:S03]  /*1ce0*/  ATOMG.E.EXCH.STRONG.GPU PT, RZ, desc[UR4][R16.64], RZ ;  /* 0x800000ff10ff79a8 */ /* 0x000366000c1ef104 */
[--C-:B--2---:R-:W-:Y:S01]  /*1cf0*/  IMAD.WIDE R32, R24, 0x4, R6.reuse ;  /* 0x0000000418207825 */ /* 0x104fe200078e0206 */
[----:B------:R2:W5:Y:S03]  /*1d00*/  ATOMG.E.EXCH.STRONG.GPU PT, RZ, desc[UR4][R18.64], RZ ;  /* 0x800000ff12ff79a8 */ /* 0x000566000c1ef104 */
[--C-:B---3--:R-:W-:Y:S01]  /*1d10*/  IMAD.WIDE R10, R22, 0x4, R6.reuse ;  /* 0x00000004160a7825 */ /* 0x108fe200078e0206 */
[----:B------:R3:W5:Y:S03]  /*1d20*/  ATOMG.E.EXCH.STRONG.GPU PT, RZ, desc[UR4][R32.64], RZ ;  /* 0x800000ff20ff79a8 */ /* 0x000766000c1ef104 */
[--C-:B------:R-:W-:Y:S01]  /*1d30*/  IMAD.WIDE R34, R35, 0x4, R6.reuse ;  /* 0x0000000423227825 */ /* 0x100fe200078e0206 */
[----:B------:R3:W5:Y:S03]  /*1d40*/  ATOMG.E.EXCH.STRONG.GPU PT, RZ, desc[UR4][R10.64], RZ ;  /* 0x800000ff0aff79a8 */ /* 0x000766000c1ef104 */
[--C-:B----4-:R-:W-:Y:S01]  /*1d50*/  IMAD.WIDE R12, R21, 0x4, R6.reuse ;  /* 0x00000004150c7825 */ /* 0x110fe200078e0206 */
[----:B------:R3:W5:Y:S03]  /*1d60*/  ATOMG.E.EXCH.STRONG.GPU PT, RZ, desc[UR4][R34.64], RZ ;  /* 0x800000ff22ff79a8 */ /* 0x000766000c1ef104 */
[--C-:B------:R-:W-:Y:S01]  /*1d70*/  IMAD.WIDE R22, R23, 0x4, R6.reuse ;  /* 0x0000000417167825 */ /* 0x100fe200078e0206 */
[----:B------:R3:W5:Y:S03]  /*1d80*/  ATOMG.E.EXCH.STRONG.GPU PT, RZ, desc[UR4][R12.64], RZ ;  /* 0x800000ff0cff79a8 */ /* 0x000766000c1ef104 */
[--C-:B0-----:R-:W-:Y:S01]  /*1d90*/  IMAD.WIDE R14, R25, 0x4, R6.reuse ;  /* 0x00000004190e7825 */ /* 0x101fe200078e0206 */
[----:B------:R3:W5:Y:S03]  /*1da0*/  ATOMG.E.EXCH.STRONG.GPU PT, RZ, desc[UR4][R22.64], RZ ;  /* 0x800000ff16ff79a8 */ /* 0x000766000c1ef104 */
[--C-:B-1----:R-:W-:Y:S01]  /*1db0*/  IMAD.WIDE R16, R27, 0x4, R6.reuse ;  /* 0x000000041b107825 */ /* 0x102fe200078e0206 */
[----:B------:R3:W5:Y:S03]  /*1dc0*/  ATOMG.E.EXCH.STRONG.GPU PT, RZ, desc[UR4][R14.64], RZ ;  /* 0x800000ff0eff79a8 */ /* 0x000766000c1ef104 */
[--C-:B--2---:R-:W-:Y:S01]  /*1dd0*/  IMAD.WIDE R18, R29, 0x4, R6.reuse ;  /* 0x000000041d127825 */ /* 0x104fe200078e0206 */
[----:B------:R3:W5:Y:S03]  /*1de0*/  ATOMG.E.EXCH.STRONG.GPU PT, RZ, desc[UR4][R16.64], RZ ;  /* 0x800000ff10ff79a8 */ /* 0x000766000c1ef104 */
[--C-:B------:R-:W-:Y:S01]  /*1df0*/  IMAD.WIDE R24, R31, 0x4, R6.reuse ;  /* 0x000000041f187825 */ /* 0x100fe200078e0206 */
[----:B------:R3:W5:Y:S03]  /*1e00*/  ATOMG.E.EXCH.STRONG.GPU PT, RZ, desc[UR4][R18.64], RZ ;  /* 0x800000ff12ff79a8 */ /* 0x000766000c1ef104 */
[----:B------:R-:W-:Y:S01]  /*1e10*/  IMAD.WIDE R26, R37, 0x4, R6 ;  /* 0x00000004251a7825 */ /* 0x000fe200078e0206 */
[----:B------:R3:W5:Y:S04]  /*1e20*/  ATOMG.E.EXCH.STRONG.GPU PT, RZ, desc[UR4][R24.64], RZ ;  /* 0x800000ff18ff79a8 */ /* 0x000768000c1ef104 */
[----:B------:R3:W5:Y:S01]  /*1e30*/  ATOMG.E.EXCH.STRONG.GPU PT, RZ, desc[UR4][R26.64], RZ ;  /* 0x800000ff1aff79a8 */ /* 0x000762000c1ef104 */
[----:B------:R-:W-:Y:S05]  /*1e40*/  @P0 BRA `(.L_x_46) ;  /* 0xfffffffc002c0947 */ /* 0x000fea000383ffff */
.L_x_45:
[----:B0-----:R-:W-:Y:S05]  /*1e50*/  BSYNC.RECONVERGENT B2 ;  /* 0x0000000000027941 */ /* 0x001fea0003800200 */
.L_x_44:
[----:B------:R-:W-:Y:S05]  /*1e60*/  @!P1 BRA `(.L_x_43) ;  /* 0x0000000400249947 */ /* 0x000fea0003800000 */
[----:B------:R-:W-:Y:S01]  /*1e70*/  ISETP.GE.U32.AND P0, PT, R20, 0x8, PT ;  /* 0x000000081400780c */ /* 0x000fe20003f06070 */
[----:B------:R-:W-:Y:S01]  /*1e80*/  BSSY.RECONVERGENT B2, `(.L_x_47) ;  /* 0x000001f000027945 */ /* 0x000fe20003800200 */
[----:B---3--:R-:W-:-:S04]  /*1e90*/  LOP3.LUT R24, R0, 0x7, RZ, 0xc0, !PT ;  /* 0x0000000700187812 */ /* 0x008fc800078ec0ff */
[----:B------:R-:W-:-:S07]  /*1ea0*/  ISETP.NE.AND P1, PT, R24, RZ, PT ;  /* 0x000000ff1800720c */ /* 0x000fce0003f25270 */
[----:B------:R-:W-:Y:S06]  /*1eb0*/  @!P0 BRA `(.L_x_48) ;  /* 0x00000000006c8947 */ /* 0x000fec0003800000 */
[----:B------:R-:W0:Y:S02]  /*1ec0*/  LDC.64 R2, c[0x0][0x3c0] ;  /* 0x0000f000ff027b82 */ /* 0x000e240000000a00 */
[----:B0-----:R-:W-:-:S05]  /*1ed0*/  IMAD.WIDE R2, R4, 0x4, R2 ;  /* 0x0000000404027825 */ /* 0x001fca00078e0202 */
[----:B------:R-:W2:Y:S04]  /*1ee0*/  LDG.E.CONSTANT R11, desc[UR4][R2.64] ;  /* 0x00000004020b7981 */ /* 0x000ea8000c1e9900 */
[----:B------:R-:W3:Y:S04]  /*1ef0*/  LDG.E.CONSTANT R13, desc[UR4][R2.64+0x4] ;  /* 0x00000404020d7981 */ /* 0x000ee8000c1e9900 */
[----:B------:R-:W4:Y:S04]  /*1f00*/  LDG.E.CONSTANT R15, desc[UR4][R2.64+0x8] ;  /* 0x00000804020f7981 */ /* 0x000f28000c1e9900 */
[----:B------:R-:W4:Y:S04]  /*1f10*/  LDG.E.CONSTANT R17, desc[UR4][R2.64+0xc] ;  /* 0x00000c0402117981 */ /* 0x000f28000c1e9900 */
[----:B------:R-:W4:Y:S04]  /*1f20*/  LDG.E.CONSTANT R19, desc[UR4][R2.64+0x10] ;  /* 0x0000100402137981 */ /* 0x000f28000c1e9900 */
[----:B------:R-:W4:Y:S04]  /*1f30*/  LDG.E.CONSTANT R21, desc[UR4][R2.64+0x14] ;  /* 0x0000140402157981 */ /* 0x000f28000c1e9900 */
[----:B------:R-:W4:Y:S04]  /*1f40*/  LDG.E.CONSTANT R23, desc[UR4][R2.64+0x18] ;  /* 0x0000180402177981 */ /* 0x000f28000c1e9900 */
[----:B------:R-:W4:Y:S01]  /*1f50*/  LDG.E.CONSTANT R5, desc[UR4][R2.64+0x1c] ;  /* 0x00001c0402057981 */ /* 0x000f22000c1e9900 */
[----:B--2---:R-:W-:-:S04]  /*1f60*/  IMAD.WIDE R10, R11, 0x4, R6 ;  /* 0x000000040b0a7825 */ /* 0x004fc800078e0206 */
[--C-:B---3--:R-:W-:Y:S01]  /*1f70*/  IMAD.WIDE R12, R13, 0x4, R6.reuse ;  /* 0x000000040d0c7825 */ /* 0x108fe200078e0206 */
[----:B------:R0:W5:Y:S03]  /*1f80*/  ATOMG.E.EXCH.STRONG.GPU PT, RZ, desc[UR4][R10.64], RZ ;  /* 0x800000ff0aff79a8 */ /* 0x000166000c1ef104 */
[--C-:B----4-:R-:W-:Y:S01]  /*1f90*/  IMAD.WIDE R14, R15, 0x4, R6.reuse ;  /* 0x000000040f0e7825 */ /* 0x110fe200078e0206 */
[----:B------:R0:W5:Y:S03]  /*1fa0*/  ATOMG.E.EXCH.STRONG.GPU PT, RZ, desc[UR4][R12.64], RZ ;  /* 0x800000ff0cff79a8 */ /* 0x000166000c1ef104 */
[--C-:B------:R-:W-:Y:S01]  /*1fb0*/  IMAD.WIDE R16, R17, 0x4, R6.reuse ;  /* 0x0000000411107825 */ /* 0x100fe200078e0206 */
[----:B------:R0:W5:Y:S03]  /*1fc0*/  ATOMG.E.EXCH.STRONG.GPU PT, RZ, desc[UR4][R14.64], RZ ;  /* 0x800000ff0eff79a8 */ /* 0x000166000c1ef104 */
[--C-:B------:R-:W-:Y:S01]  /*1fd0*/  IMAD.WIDE R18, R19, 0x4, R6.reuse ;  /* 0x0000000413127825 */ /* 0x100fe200078e0206 */
[----:B------:R0:W5:Y:S03]  /*1fe0*/  ATOMG.E.EXCH.STRONG.GPU PT, RZ, desc[UR4][R16.64], RZ ;  /* 0x800000ff10ff79a8 */ /* 0x000166000c1ef104 */
[--C-:B------:R-:W-:Y:S01]  /*1ff0*/  IMAD.WIDE R20, R21, 0x4, R6.reuse ;  /* 0x0000000415147825 */ /* 0x100fe200078e0206 */
[----:B------:R0:W5:Y:S03]  /*2000*/  ATOMG.E.EXCH.STRONG.GPU PT, RZ, desc[UR4][R18.64], RZ ;  /* 0x800000ff12ff79a8 */ /* 0x000166000c1ef104 */
[--C-:B------:R-:W-:Y:S01]  /*2010*/  IMAD.WIDE R22, R23, 0x4, R6.reuse ;  /* 0x0000000417167825 */ /* 0x100fe200078e0206 */
[----:B------:R0:W5:Y:S03]  /*2020*/  ATOMG.E.EXCH.STRONG.GPU PT, RZ, desc[UR4][R20.64], RZ ;  /* 0x800000ff14ff79a8 */ /* 0x000166000c1ef104 */
[----:B------:R-:W-:Y:S01]  /*2030*/  IMAD.WIDE R2, R5, 0x4, R6 ;  /* 0x0000000405027825 */ /* 0x000fe200078e0206 */
[----:B------:R0:W5:Y:S04]  /*2040*/  ATOMG.E.EXCH.STRONG.GPU PT, RZ, desc[UR4][R22.64], RZ ;  /* 0x800000ff16ff79a8 */ /* 0x000168000c1ef104 */
[----:B------:R0:W5:Y:S01]  /*2050*/  ATOMG.E.EXCH.STRONG.GPU PT, RZ, desc[UR4][R2.64], RZ ;  /* 0x800000ff02ff79a8 */ /* 0x000162000c1ef104 */
[----:B------:R-:W-:-:S07]  /*2060*/  VIADD R4, R4, 0x8 ;  /* 0x0000000804047836 */ /* 0x000fce0000000000 */
.L_x_48:
[----:B------:R-:W-:Y:S05]  /*2070*/  BSYNC.RECONVERGENT B2 ;  /* 0x0000000000027941 */ /* 0x000fea0003800200 */
.L_x_47:
[----:B------:R-:W-:Y:S05]  /*2080*/  @!P1 BRA `(.L_x_43) ;  /* 0x00000000009c9947 */ /* 0x000fea0003800000 */
[----:B------:R-:W-:Y:S01]  /*2090*/  ISETP.GE.U32.AND P0, PT, R24, 0x4, PT ;  /* 0x000000041800780c */ /* 0x000fe20003f06070 */
[----:B------:R-:W-:Y:S01]  /*20a0*/  BSSY.RECONVERGENT B2, `(.L_x_49) ;  /* 0x0000013000027945 */ /* 0x000fe20003800200 */
[----:B------:R-:W-:-:S04]  /*20b0*/  LOP3.LUT R0, R0, 0x3, RZ, 0xc0, !PT ;  /* 0x0000000300007812 */ /* 0x000fc800078ec0ff */
[----:B------:R-:W-:-:S07]  /*20c0*/  ISETP.NE.AND P1, PT, R0, RZ, PT ;  /* 0x000000ff0000720c */ /* 0x000fce0003f25270 */
[----:B------:R-:W-:Y:S06]  /*20d0*/  @!P0 BRA `(.L_x_50) ;  /* 0x00000000003c8947 */ /* 0x000fec0003800000 */
[----:B0-----:R-:W0:Y:S02]  /*20e0*/  LDC.64 R2, c[0x0][0x3c0] ;  /* 0x0000f000ff027b82 */ /* 0x001e240000000a00 */
[----:B0-----:R-:W-:-:S05]  /*20f0*/  IMAD.WIDE R2, R4, 0x4, R2 ;  /* 0x0000000404027825 */ /* 0x001fca00078e0202 */
[----:B------:R-:W2:Y:S04]  /*2100*/  LDG.E.CONSTANT R11, desc[UR4][R2.64] ;  /* 0x00000004020b7981 */ /* 0x000ea8000c1e9900 */
[----:B------:R-:W3:Y:S04]  /*2110*/  LDG.E.CONSTANT R13, desc[UR4][R2.64+0x4] ;  /* 0x00000404020d7981 */ /* 0x000ee8000c1e9900 */
[----:B------:R-:W4:Y:S04]  /*2120*/  LDG.E.CONSTANT R15, desc[UR4][R2.64+0x8] ;  /* 0x00000804020f7981 */ /* 0x000f28000c1e9900 */
[----:B------:R-:W4:Y:S01]  /*2130*/  LDG.E.CONSTANT R17, desc[UR4][R2.64+0xc] ;  /* 0x00000c0402117981 */ /* 0x000f22000c1e9900 */
[----:B--2---:R-:W-:-:S04]  /*2140*/  IMAD.WIDE R10, R11, 0x4, R6 ;  /* 0x000000040b0a7825 */ /* 0x004fc800078e0206 */
[--C-:B---3--:R-:W-:Y:S01]  /*2150*/  IMAD.WIDE R12, R13, 0x4, R6.reuse ;  /* 0x000000040d0c7825 */ /* 0x108fe200078e0206 */
[----:B------:R1:W5:Y:S03]  /*2160*/  ATOMG.E.EXCH.STRONG.GPU PT, RZ, desc[UR4][R10.64], RZ ;  /* 0x800000ff0aff79a8 */ /* 0x000366000c1ef104 */
[--C-:B----4-:R-:W-:Y:S01]  /*2170*/  IMAD.WIDE R14, R15, 0x4, R6.reuse ;  /* 0x000000040f0e7825 */ /* 0x110fe200078e0206 */
[----:B------:R1:W5:Y:S03]  /*2180*/  ATOMG.E.EXCH.STRONG.GPU PT, RZ, desc[UR4][R12.64], RZ ;  /* 0x800000ff0cff79a8 */ /* 0x000366000c1ef104 */
[----:B------:R-:W-:Y:S01]  /*2190*/  IMAD.WIDE R16, R17, 0x4, R6 ;  /* 0x0000000411107825 */ /* 0x000fe200078e0206 */
[----:B------:R1:W5:Y:S04]  /*21a0*/  ATOMG.E.EXCH.STRONG.GPU PT, RZ, desc[UR4][R14.64], RZ ;  /* 0x800000ff0eff79a8 */ /* 0x000368000c1ef104 */
[----:B------:R1:W5:Y:S01]  /*21b0*/  ATOMG.E.EXCH.STRONG.GPU PT, RZ, desc[UR4][R16.64], RZ ;  /* 0x800000ff10ff79a8 */ /* 0x000362000c1ef104 */
[----:B------:R-:W-:-:S07]  /*21c0*/  VIADD R4, R4, 0x4 ;  /* 0x0000000404047836 */ /* 0x000fce0000000000 */
.L_x_50:
[----:B------:R-:W-:Y:S05]  /*21d0*/  BSYNC.RECONVERGENT B2 ;  /* 0x0000000000027941 */ /* 0x000fea0003800200 */
.L_x_49:
[----:B------:R-:W-:Y:S05]  /*21e0*/  @!P1 BRA `(.L_x_43) ;  /* 0x0000000000449947 */ /* 0x000fea0003800000 */
[----:B01----:R-:W0:Y:S02]  /*21f0*/  LDC.64 R12, c[0x0][0x3c0] ;  /* 0x0000f000ff0c7b82 */ /* 0x003e240000000a00 */
[----:B0-----:R-:W-:-:S06]  /*2200*/  IMAD.WIDE R2, R4, 0x4, R12 ;  /* 0x0000000404027825 */ /* 0x001fcc00078e020c */
[----:B------:R-:W2:Y:S01]  /*2210*/  LDG.E.CONSTANT R3, desc[UR4][R2.64] ;  /* 0x0000000402037981 */ /* 0x000ea2000c1e9900 */
[----:B------:R-:W-:-:S04]  /*2220*/  IADD3 R0, PT, PT, -R0, 0x1, RZ ;  /* 0x0000000100007810 */ /* 0x000fc80007ffe1ff */
[----:B------:R-:W-:Y:S01]  /*2230*/  ISETP.NE.AND P0, PT, R0, RZ, PT ;  /* 0x000000ff0000720c */ /* 0x000fe20003f05270 */
[----:B--2---:R-:W-:-:S05]  /*2240*/  IMAD.WIDE R10, R3, 0x4, R6 ;  /* 0x00000004030a7825 */ /* 0x004fca00078e0206 */
[----:B------:R2:W5:Y:S07]  /*2250*/  ATOMG.E.EXCH.STRONG.GPU PT, RZ, desc[UR4][R10.64], RZ ;  /* 0x800000ff0aff79a8 */ /* 0x00056e000c1ef104 */
[----:B------:R-:W-:Y:S05]  /*2260*/  @!P0 BRA `(.L_x_43) ;  /* 0x0000000000248947 */ /* 0x000fea0003800000 */
[----:B--2---:R-:W-:-:S07]  /*2270*/  VIADD R11, R4, 0x1 ;  /* 0x00000001040b7836 */ /* 0x004fce0000000000 */
.L_x_51:
[----:B------:R-:W-:-:S06]  /*2280*/  IMAD.WIDE R2, R11, 0x4, R12 ;  /* 0x000000040b027825 */ /* 0x000fcc00078e020c */
[----:B------:R-:W2:Y:S01]  /*2290*/  LDG.E.CONSTANT R3, desc[UR4][R2.64] ;  /* 0x0000000402037981 */ /* 0x000ea2000c1e9900 */
[----:B------:R-:W-:-:S05]  /*22a0*/  VIADD R0, R0, 0x1 ;  /* 0x0000000100007836 */ /* 0x000fca0000000000 */
[----:B------:R-:W-:Y:S01]  /*22b0*/  ISETP.NE.AND P0, PT, R0, RZ, PT ;  /* 0x000000ff0000720c */ /* 0x000fe20003f05270 */
[----:B------:R-:W-:Y:S02]  /*22c0*/  VIADD R11, R11, 0x1 ;  /* 0x000000010b0b7836 */ /* 0x000fe40000000000 */
[----:B--2-4-:R-:W-:-:S05]  /*22d0*/  IMAD.WIDE R4, R3, 0x4, R6 ;  /* 0x0000000403047825 */ /* 0x014fca00078e0206 */
[----:B-----5:R4:W5:Y:S05]  /*22e0*/  ATOMG.E.EXCH.STRONG.GPU PT, RZ, desc[UR4][R4.64], RZ ;  /* 0x800000ff04ff79a8 */ /* 0x02096a000c1ef104 */
[----:B------:R-:W-:Y:S05]  /*22f0*/  @P0 BRA `(.L_x_51) ;  /* 0xfffffffc00e00947 */ /* 0x000fea000383ffff */
.L_x_43:
[----:B0-----:R-:W-:Y:S05]  /*2300*/  BSYNC.RECONVERGENT B0 ;  /* 0x0000000000007941 */ /* 0x001fea0003800200 */
.L_x_42:
[----:B------:R-:W-:Y:S05]  /*2310*/  BRA `(.L_x_52) ;  /* 0x0000000800047947 */ /* 0x000fea0003800000 */
.L_x_40:
[----:B------:R-:W-:-:S13]  /*2320*/  ISETP.GE.AND P0, PT, R4, R3, PT ;  /* 0x000000030400720c */ /* 0x000fda0003f06270 */
[----:B------:R-:W-:Y:S05]  /*2330*/  @P0 BRA `(.L_x_52) ;  /* 0x0000000400fc0947 */ /* 0x000fea0003800000 */
[C---:B------:R-:W-:Y:S01]  /*2340*/  VIADD R2, R26.reuse, 0xffffffff ;  /* 0xffffffff1a027836 */ /* 0x040fe20000000000 */
[----:B------:R-:W-:Y:S01]  /*2350*/  BSSY B0, `(.L_x_53) ;  /* 0x000003c000007945 */ /* 0x000fe20003800000 */
[----:B------:R-:W-:-:S03]  /*2360*/  LOP3.LUT P1, R28, R26, 0xf, RZ, 0xc0, !PT ;  /* 0x0000000f1a1c7812 */ /* 0x000fc6000782c0ff */
[----:B------:R-:W-:-:S13]  /*2370*/  ISETP.GE.U32.AND P0, PT, R2, 0xf, PT ;  /* 0x0000000f0200780c */ /* 0x000fda0003f06070 */
[----:B------:R-:W-:Y:S05]  /*2380*/  @!P0 BRA `(.L_x_54) ;  /* 0x0000000000e08947 */ /* 0x000fea0003800000 */
[----:B------:R-:W-:-:S05]  /*2390*/  LOP3.LUT R5, R26, 0xfffffff0, RZ, 0xc0, !PT ;  /* 0xfffffff01a057812 */ /* 0x000fca00078ec0ff */
[----:B------:R-:W-:-:S07]  /*23a0*/  IMAD.MOV R5, RZ, RZ, -R5 ;  /* 0x000000ffff057224 */ /* 0x000fce00078e0a05 */
.L_x_55:
[----:B------:R-:W-:-:S05]  /*23b0*/  IMAD.WIDE R22, R4, 0x4, R12 ;  /* 0x0000000404167825 */ /* 0x000fca00078e020c */
[----:B------:R-:W2:Y:S04]  /*23c0*/  LDG.E.CONSTANT R21, desc[UR4][R22.64] ;  /* 0x0000000416157981 */ /* 0x000ea8000c1e9900 */
[----:B-1----:R-:W3:Y:S04]  /*23d0*/  LDG.E.CONSTANT R3, desc[UR4][R22.64+0x4] ;  /* 0x0000040416037981 */ /* 0x002ee8000c1e9900 */
        /* <DEDUP_REMOVED lines=13> */
[----:B------:R-:W4:Y:S01]  /*24b0*/  LDG.E.CONSTANT R24, desc[UR4][R22.64+0x3c] ;  /* 0x00003c0416187981 */ /* 0x000f22000c1e9900 */
[----:B------:R-:W-:Y:S01]  /*24c0*/  VIADD R5, R5, 0x10 ;  /* 0x0000001005057836 */ /* 0x000fe20000000000 */
[----:B------:R-:W-:Y:S05]  /*24d0*/  YIELD ;  /* 0x0000000000007946 */ /* 0x000fea0003800000 */
[----:B------:R-:W-:Y:S01]  /*24e0*/  ISETP.NE.AND P0, PT, R5, RZ, PT ;  /* 0x000000ff0500720c */ /* 0x000fe20003f05270 */
[----:B------:R-:W-:-:S02]  /*24f0*/  VIADD R4, R4, 0x10 ;  /* 0x0000001004047836 */ /* 0x000fc40000000000 */
        /* <DEDUP_REMOVED lines=11> */
[--C-:B0-----:R-:W-:Y:S01]  /*25b0*/  IMAD.WIDE R20, R32, 0x4, R6.reuse ;  /* 0x0000000420147825 */ /* 0x101fe200078e0206 */
        /* <DEDUP_REMOVED lines=11> */
[--C-:B----4-:R-:W-:Y:S01]  /*2670*/  IMAD.WIDE R16, R31, 0x4, R6.reuse ;  /* 0x000000041f107825 */ /* 0x110fe200078e0206 */
[----:B------:R1:W5:Y:S03]  /*2680*/  ATOMG.E.EXCH.STRONG.GPU PT, RZ, desc[UR4][R14.64], RZ ;  /* 0x800000ff0eff79a8 */ /* 0x000366000c1ef104 */
[--C-:B0-----:R-:W-:Y:S01]  /*2690*/  IMAD.WIDE R18, R33, 0x4, R6.reuse ;  /* 0x0000000421127825 */ /* 0x101fe200078e0206 */
[----:B------:R1:W5:Y:S03]  /*26a0*/  ATOMG.E.EXCH.STRONG.GPU PT, RZ, desc[UR4][R16.64], RZ ;  /* 0x800000ff10ff79a8 */ /* 0x000366000c1ef104 */
[--C-:B------:R-:W-:Y:S01]  /*26b0*/  IMAD.WIDE R30, R35, 0x4, R6.reuse ;  /* 0x00000004231e7825 */ /* 0x100fe200078e0206 */
[----:B------:R1:W5:Y:S03]  /*26c0*/  ATOMG.E.EXCH.STRONG.GPU PT, RZ, desc[UR4][R18.64], RZ ;  /* 0x800000ff12ff79a8 */ /* 0x000366000c1ef104 */
[----:B------:R-:W-:Y:S01]  /*26d0*/  IMAD.WIDE R24, R24, 0x4, R6 ;  /* 0x0000000418187825 */ /* 0x000fe200078e0206 */
[----:B------:R1:W5:Y:S04]  /*26e0*/  ATOMG.E.EXCH.STRONG.GPU PT, RZ, desc[UR4][R30.64], RZ ;  /* 0x800000ff1eff79a8 */ /* 0x000368000c1ef104 */
[----:B------:R1:W5:Y:S01]  /*26f0*/  ATOMG.E.EXCH.STRONG.GPU PT, RZ, desc[UR4][R24.64], RZ ;  /* 0x800000ff18ff79a8 */ /* 0x000362000c1ef104 */
[----:B------:R-:W-:Y:S05]  /*2700*/  @P0 BRA `(.L_x_55) ;  /* 0xfffffffc00280947 */ /* 0x000fea000383ffff */
.L_x_54:
[----:B------:R-:W-:Y:S05]  /*2710*/  BSYNC B0 ;  /* 0x0000000000007941 */ /* 0x000fea0003800000 */
.L_x_53:
[----:B------:R-:W-:Y:S05]  /*2720*/  @!P1 BRA `(.L_x_52) ;  /* 0x0000000400009947 */ /* 0x000fea0003800000 */
[----:B------:R-:W-:Y:S01]  /*2730*/  ISETP.GE.U32.AND P0, PT, R28, 0x8, PT ;  /* 0x000000081c00780c */ /* 0x000fe20003f06070 */
[----:B------:R-:W-:Y:S01]  /*2740*/  BSSY.RECONVERGENT B0, `(.L_x_56) ;  /* 0x000001e000007945 */ /* 0x000fe20003800200 */
[----:B------:R-:W-:-:S04]  /*2750*/  LOP3.LUT R27, R26, 0x7, RZ, 0xc0, !PT ;  /* 0x000000071a1b7812 */ /* 0x000fc800078ec0ff */
[----:B------:R-:W-:-:S07]  /*2760*/  ISETP.NE.AND P1, PT, R27, RZ, PT ;  /* 0x000000ff1b00720c */ /* 0x000fce0003f25270 */
[----:B------:R-:W-:Y:S06]  /*2770*/  @!P0 BRA `(.L_x_57) ;  /* 0x0000000000688947 */ /* 0x000fec0003800000 */
[----:B-1----:R-:W-:-:S05]  /*2780*/  IMAD.WIDE R2, R4, 0x4, R12 ;  /* 0x0000000404027825 */ /* 0x002fca00078e020c */
        /* <DEDUP_REMOVED lines=25> */
.L_x_57:
[----:B------:R-:W-:Y:S05]  /*2920*/  BSYNC.RECONVERGENT B0 ;  /* 0x0000000000007941 */ /* 0x000fea0003800200 */
.L_x_56:
[----:B------:R-:W-:Y:S05]  /*2930*/  @!P1 BRA `(.L_x_52) ;  /* 0x00000000007c9947 */ /* 0x000fea0003800000 */
[----:B------:R-:W-:Y:S01]  /*2940*/  ISETP.GE.U32.AND P0, PT, R27, 0x4, PT ;  /* 0x000000041b00780c */ /* 0x000fe20003f06070 */
[----:B------:R-:W-:Y:S01]  /*2950*/  BSSY.RECONVERGENT B0, `(.L_x_58) ;  /* 0x0000011000007945 */ /* 0x000fe20003800200 */
[----:B------:R-:W-:-:S11]  /*2960*/  LOP3.LUT P1, RZ, R26, 0x3, RZ, 0xc0, !PT ;  /* 0x000000031aff7812 */ /* 0x000fd6000782c0ff */
[----:B------:R-:W-:Y:S05]  /*2970*/  @!P0 BRA `(.L_x_59) ;  /* 0x0000000000388947 */ /* 0x000fea0003800000 */
[----:B01----:R-:W-:-:S05]  /*2980*/  IMAD.WIDE R2, R4, 0x4, R12 ;  /* 0x0000000404027825 */ /* 0x003fca00078e020c */
        /* <DEDUP_REMOVED lines=13> */
.L_x_59:
[----:B------:R-:W-:Y:S05]  /*2a60*/  BSYNC.RECONVERGENT B0 ;  /* 0x0000000000007941 */ /* 0x000fea0003800200 */
.L_x_58:
[----:B------:R-:W-:Y:S05]  /*2a70*/  @!P1 BRA `(.L_x_52) ;  /* 0x00000000002c9947 */ /* 0x000fea0003800000 */
[----:B------:R-:W-:-:S05]  /*2a80*/  LOP3.LUT R0, R0, 0x3, RZ, 0xc0, !PT ;  /* 0x0000000300007812 */ /* 0x000fca00078ec0ff */
[----:B------:R-:W-:-:S07]  /*2a90*/  IMAD.MOV R0, RZ, RZ, -R0 ;  /* 0x000000ffff007224 */ /* 0x000fce00078e0a00 */
.L_x_60:
[----:B01----:R-:W-:-:S06]  /*2aa0*/  IMAD.WIDE R2, R4, 0x4, R12 ;  /* 0x0000000404027825 */ /* 0x003fcc00078e020c */
[----:B------:R-:W2:Y:S01]  /*2ab0*/  LDG.E.CONSTANT R3, desc[UR4][R2.64] ;  /* 0x0000000402037981 */ /* 0x000ea2000c1e9900 */
[----:B------:R-:W-:Y:S01]  /*2ac0*/  VIADD R0, R0, 0x1 ;  /* 0x0000000100007836 */ /* 0x000fe20000000000 */
[----:B------:R-:W-:Y:S05]  /*2ad0*/  YIELD ;  /* 0x0000000000007946 */ /* 0x000fea0003800000 */
[----:B------:R-:W-:Y:S01]  /*2ae0*/  ISETP.NE.AND P0, PT, R0, RZ, PT ;  /* 0x000000ff0000720c */ /* 0x000fe20003f05270 */
[----:B------:R-:W-:Y:S02]  /*2af0*/  VIADD R4, R4, 0x1 ;  /* 0x0000000104047836 */ /* 0x000fe40000000000 */
[----:B--2---:R-:W-:-:S05]  /*2b00*/  IMAD.WIDE R10, R3, 0x4, R6 ;  /* 0x00000004030a7825 */ /* 0x004fca00078e0206 */
[----:B-----5:R0:W5:Y:S05]  /*2b10*/  ATOMG.E.EXCH.STRONG.GPU PT, RZ, desc[UR4][R10.64], RZ ;  /* 0x800000ff0aff79a8 */ /* 0x02016a000c1ef104 */
[----:B------:R-:W-:Y:S05]  /*2b20*/  @P0 BRA `(.L_x_60) ;  /* 0xfffffffc00dc0947 */ /* 0x000fea000383ffff */
.L_x_52:
[----:B------:R-:W-:Y:S05]  /*2b30*/  BSYNC B1 ;  /* 0x0000000000017941 */ /* 0x000fea0003800000 */
.L_x_38:
[----:B------:R-:W-:Y:S01]  /*2b40*/  ATOMG.E.EXCH.STRONG.GPU PT, RZ, desc[UR4][R8.64], RZ ;  /* 0x800000ff08ff79a8 */ /* 0x000fe2000c1ef104 */
[----:B------:R-:W-:Y:S05]  /*2b50*/  EXIT ;  /* 0x000000000000794d */ /* 0x000fea0003800000 */
.L_x_61:
        /* <DEDUP_REMOVED lines=10> */
.L_x_295:


//--------------------- .text.apply_moves_with_locking --------------------------
	.section	.text.apply_moves_with_locking,"ax",@progbits
	.align	128
        .global         apply_moves_with_locking
        .type           apply_moves_with_locking,@function
        .size           apply_moves_with_locking,(.L_x_296 - apply_moves_with_locking)
        .other          apply_moves_with_locking,@"STO_CUDA_ENTRY STV_DEFAULT"
apply_moves_with_locking:
.text.apply_moves_with_locking:
        /* <DEDUP_REMOVED lines=13> */
[----:B0-----:R-:W-:-:S06]  /*00d0*/  IMAD.WIDE R12, R9, 0x4, R12 ;  /* 0x00000004090c7825 */ /* 0x001fcc00078e020c */
[----:B-1----:R-:W4:Y:S01]  /*00e0*/  LDG.E.CONSTANT R12, desc[UR4][R12.64] ;  /* 0x000000040c0c7981 */ /* 0x002f22000c1e9900 */
[----:B---3--:R-:W-:-:S06]  /*00f0*/  IMAD.WIDE R4, R9, 0x4, R4 ;  /* 0x0000000409047825 */ /* 0x008fcc00078e0204 */
        /* <DEDUP_REMOVED lines=12> */
[----:B------:R0:W5:Y:S01]  /*01c0*/  LDG.E.CONSTANT R8, desc[UR4][R8.64] ;  /* 0x0000000408087981 */ /* 0x000162000c1e9900 */
[----:B------:R-:W-:Y:S01]  /*01d0*/  BSSY.RECONVERGENT B0, `(.L_x_62) ;  /* 0x00000c0000007945 */ /* 0x000fe20003800200 */
[----:B------:R-:W-:Y:S01]  /*01e0*/  HFMA2 R2, -RZ, RZ, 0, 0 ;  /* 0x00000000ff027431 */ /* 0x000fe200000001ff */
[----:B--2---:R-:W-:-:S13]  /*01f0*/  ISETP.GE.AND P0, PT, R0, R4, PT ;  /* 0x000000040000720c */ /* 0x004fda0003f06270 */
[----:B0-----:R-:W-:Y:S05]  /*0200*/  @P0 BRA `(.L_x_63) ;  /* 0x0000000800f00947 */ /* 0x001fea0003800000 */
[CC--:B------:R-:W-:Y:S01]  /*0210*/  IADD3 R2, PT, PT, -R4.reuse, R0.reuse, RZ ;  /* 0x0000000004027210 */ /* 0x0c0fe20007ffe1ff */
[----:B------:R-:W-:Y:S01]  /*0220*/  IMAD.IADD R9, R4, 0x1, -R0 ;  /* 0x0000000104097824 */ /* 0x000fe200078e0a00 */
[----:B------:R-:W-:Y:S01]  /*0230*/  BSSY.RECONVERGENT B1, `(.L_x_64) ;  /* 0x000005c000017945 */ /* 0x000fe20003800200 */
[----:B------:R-:W-:Y:S01]  /*0240*/  IMAD.MOV.U32 R23, RZ, RZ, RZ ;  /* 0x000000ffff177224 */ /* 0x000fe200078e00ff */
[----:B------:R-:W-:Y:S01]  /*0250*/  ISETP.GT.U32.AND P1, PT, R2, -0x8, PT ;  /* 0xfffffff80200780c */ /* 0x000fe20003f24070 */
[----:B------:R-:W-:Y:S01]  /*0260*/  IMAD.MOV.U32 R2, RZ, RZ, RZ ;  /* 0x000000ffff027224 */ /* 0x000fe200078e00ff */
[----:B------:R-:W-:Y:S02]  /*0270*/  LOP3.LUT R10, R9, 0x7, RZ, 0xc0, !PT ;  /* 0x00000007090a7812 */ /* 0x000fe400078ec0ff */
[----:B------:R-:W-:Y:S02]  /*0280*/  MOV R22, R0 ;  /* 0x0000000000167202 */ /* 0x000fe40000000f00 */
[----:B------:R-:W-:-:S07]  /*0290*/  ISETP.NE.AND P0, PT, R10, RZ, PT ;  /* 0x000000ff0a00720c */ /* 0x000fce0003f05270 */
[----:B------:R-:W-:Y:S06]  /*02a0*/  @P1 BRA `(.L_x_65) ;  /* 0x0000000400501947 */ /* 0x000fec0003800000 */
[----:B------:R-:W0:Y:S01]  /*02b0*/  LDC.64 R16, c[0x0][0x3c0] ;  /* 0x0000f000ff107b82 */ /* 0x000e220000000a00 */
[----:B------:R-:W-:Y:S02]  /*02c0*/  LOP3.LUT R13, R9, 0xfffffff8, RZ, 0xc0, !PT ;  /* 0xfffffff8090d7812 */ /* 0x000fe400078ec0ff */
[----:B------:R-:W-:Y:S02]  /*02d0*/  MOV R23, RZ ;  /* 0x000000ff00177202 */ /* 0x000fe40000000f00 */
[----:B------:R-:W-:Y:S01]  /*02e0*/  MOV R22, R0 ;  /* 0x0000000000167202 */ /* 0x000fe20000000f00 */
[----:B------:R-:W-:Y:S01]  /*02f0*/  IMAD.MOV R13, RZ, RZ, -R13 ;  /* 0x000000ffff0d7224 */ /* 0x000fe200078e0a0d */
[----:B0-----:R-:W-:-:S05]  /*0300*/  IADD3 R16, P1, PT, R16, 0x10, RZ ;  /* 0x0000001010107810 */ /* 0x001fca0007f3e0ff */
[----:B------:R-:W-:-:S08]  /*0310*/  IMAD.X R17, RZ, RZ, R17, P1 ;  /* 0x000000ffff117224 */ /* 0x000fd000008e0611 */
.L_x_66:
[----:B------:R-:W-:-:S05]  /*0320*/  IMAD.WIDE R18, R22, 0x4, R16 ;  /* 0x0000000416127825 */ /* 0x000fca00078e0210 */
[----:B------:R-:W2:Y:S04]  /*0330*/  LDG.E.CONSTANT R27, desc[UR4][R18.64+-0x10] ;  /* 0xfffff004121b7981 */ /* 0x000ea8000c1e9900 */
[----:B------:R-:W3:Y:S04]  /*0340*/  LDG.E.CONSTANT R21, desc[UR4][R18.64+-0xc] ;  /* 0xfffff40412157981 */ /* 0x000ee8000c1e9900 */
[----:B------:R-:W4:Y:S04]  /*0350*/  LDG.E.CONSTANT R24, desc[UR4][R18.64+-0x8] ;  /* 0xfffff80412187981 */ /* 0x000f28000c1e9900 */
[----:B------:R-:W4:Y:S01]  /*0360*/  LDG.E.CONSTANT R29, desc[UR4][R18.64+-0x4] ;  /* 0xfffffc04121d7981 */ /* 0x000f22000c1e9900 */
[----:B--2---:R-:W-:-:S06]  /*0370*/  IMAD.WIDE R26, R27, 0x4, R14 ;  /* 0x000000041b1a7825 */ /* 0x004fcc00078e020e */
[----:B------:R-:W2:Y:S01]  /*0380*/  LDG.E R26, desc[UR4][R26.64] ;  /* 0x000000041a1a7981 */ /* 0x000ea2000c1e1900 */
[----:B---3--:R-:W-:Y:S01]  /*0390*/  IMAD.WIDE R20, R21, 0x4, R14 ;  /* 0x0000000415147825 */ /* 0x008fe200078e020e */
[----:B------:R-:W-:-:S04]  /*03a0*/  IADD3 R11, PT, PT, R2, 0x1, RZ ;  /* 0x00000001020b7810 */ /* 0x000fc80007ffe0ff */
[----:B------:R4:W3:Y:S04]  /*03b0*/  LDG.E R25, desc[UR4][R20.64] ;  /* 0x0000000414197981 */ /* 0x0008e8000c1e1900 */
[----:B------:R-:W3:Y:S01]  /*03c0*/  LDG.E.CONSTANT R27, desc[UR4][R18.64+0xc] ;  /* 0x00000c04121b7981 */ /* 0x000ee2000c1e9900 */
[----:B----4-:R-:W-:-:S05]  /*03d0*/  IMAD.WIDE R20, R24, 0x4, R14 ;  /* 0x0000000418147825 */ /* 0x010fca00078e020e */
[----:B------:R0:W4:Y:S02]  /*03e0*/  LDG.E R24, desc[UR4][R20.64] ;  /* 0x0000000414187981 */ /* 0x000124000c1e1900 */
[----:B0-----:R-:W-:-:S06]  /*03f0*/  IMAD.WIDE R20, R29, 0x4, R14 ;  /* 0x000000041d147825 */ /* 0x001fcc00078e020e */
[----:B------:R-:W4:Y:S04]  /*0400*/  LDG.E R21, desc[UR4][R20.64] ;  /* 0x0000000414157981 */ /* 0x000f28000c1e1900 */
[----:B------:R-:W4:Y:S01]  /*0410*/  LDG.E.CONSTANT R20, desc[UR4][R18.64+0x8] ;  /* 0x0000080412147981 */ /* 0x000f22000c1e9900 */
[C---:B--2---:R-:W-:Y:S02]  /*0420*/  ISETP.NE.AND P1, PT, R26.reuse, R3, PT ;  /* 0x000000031a00720c */ /* 0x044fe40003f25270 */
[----:B------:R-:W-:Y:S02]  /*0430*/  ISETP.NE.AND P2, PT, R26, R5, PT ;  /* 0x000000051a00720c */ /* 0x000fe40003f45270 */
[----:B------:R-:W2:Y:S09]  /*0440*/  LDG.E.CONSTANT R26, desc[UR4][R18.64] ;  /* 0x00000004121a7981 */ /* 0x000eb2000c1e9900 */
[----:B------:R-:W-:Y:S01]  /*0450*/  @P1 IMAD.MOV R11, RZ, RZ, R2 ;  /* 0x000000ffff0b1224 */ /* 0x000fe200078e0202 */
[----:B------:R-:W-:Y:S01]  /*0460*/  IADD3 R2, PT, PT, R23, 0x1, RZ ;  /* 0x0000000117027810 */ /* 0x000fe20007ffe0ff */
[----:B------:R-:W-:-:S02]  /*0470*/  @P2 IMAD.MOV R2, RZ, RZ, R23 ;  /* 0x000000ffff022224 */ /* 0x000fc400078e0217 */
[----:B------:R2:W4:Y:S01]  /*0480*/  LDG.E.CONSTANT R23, desc[UR4][R18.64+0x4] ;  /* 0x0000040412177981 */ /* 0x000522000c1e9900 */
[C---:B---3--:R-:W-:Y:S02]  /*0490*/  ISETP.NE.AND P1, PT, R25.reuse, R3, PT ;  /* 0x000000031900720c */ /* 0x048fe40003f25270 */
[----:B------:R-:W-:Y:S01]  /*04a0*/  ISETP.NE.AND P3, PT, R25, R5, PT ;  /* 0x000000051900720c */ /* 0x000fe20003f65270 */
[----:B--2---:R-:W-:-:S05]  /*04b0*/  IMAD.WIDE R18, R26, 0x4, R14 ;  /* 0x000000041a127825 */ /* 0x004fca00078e020e */
[----:B------:R4:W2:Y:S02]  /*04c0*/  LDG.E R25, desc[UR4][R18.64] ;  /* 0x0000000412197981 */ /* 0x0008a4000c1e1900 */
[----:B----4-:R-:W-:-:S05]  /*04d0*/  IMAD.WIDE R18, R23, 0x4, R14 ;  /* 0x0000000417127825 */ /* 0x010fca00078e020e */
[----:B------:R0:W3:Y:S02]  /*04e0*/  LDG.E R26, desc[UR4][R18.64] ;  /* 0x00000004121a7981 */ /* 0x0000e4000c1e1900 */
[----:B0-----:R-:W-:-:S05]  /*04f0*/  IMAD.WIDE R18, R20, 0x4, R14 ;  /* 0x0000000414127825 */ /* 0x001fca00078e020e */
[----:B------:R0:W4:Y:S02]  /*0500*/  LDG.E R20, desc[UR4][R18.64] ;  /* 0x0000000412147981 */ /* 0x000124000c1e1900 */
[----:B0-----:R-:W-:-:S05]  /*0510*/  IMAD.WIDE R18, R27, 0x4, R14 ;  /* 0x000000041b127825 */ /* 0x001fca00078e020e */
[----:B------:R0:W4:Y:S01]  /*0520*/  LDG.E R28, desc[UR4][R18.64] ;  /* 0x00000004121c7981 */ /* 0x000122000c1e1900 */
[----:B------:R-:W-:Y:S01]  /*0530*/  IADD3 R23, PT, PT, R11, 0x1, RZ ;  /* 0x000000010b177810 */ /* 0x000fe20007ffe0ff */
[----:B------:R-:W-:Y:S01]  /*0540*/  @P1 IMAD.MOV R23, RZ, RZ, R11 ;  /* 0x000000ffff171224 */ /* 0x000fe200078e020b */
[C---:B------:R-:W-:Y:S02]  /*0550*/  ISETP.NE.AND P1, PT, R24.reuse, R3, PT ;  /* 0x000000031800720c */ /* 0x040fe40003f25270 */
[----:B------:R-:W-:Y:S02]  /*0560*/  ISETP.NE.AND P2, PT, R24, R5, PT ;  /* 0x000000051800720c */ /* 0x000fe40003f45270 */
[----:B------:R-:W-:Y:S01]  /*0570*/  IADD3 R11, PT, PT, R2, 0x1, RZ ;  /* 0x00000001020b7810 */ /* 0x000fe20007ffe0ff */
[----:B------:R-:W-:Y:S01]  /*0580*/  @P3 IMAD.MOV R11, RZ, RZ, R2 ;  /* 0x000000ffff0b3224 */ /* 0x000fe200078e0202 */
[----:B------:R-:W-:Y:S02]  /*0590*/  ISETP.NE.AND P3, PT, R21, R3, PT ;  /* 0x000000031500720c */ /* 0x000fe40003f65270 */
[----:B------:R-:W-:-:S02]  /*05a0*/  IADD3 R2, PT, PT, R23, 0x1, RZ ;  /* 0x0000000117027810 */ /* 0x000fc40007ffe0ff */
[----:B------:R-:W-:-:S03]  /*05b0*/  ISETP.NE.AND P4, PT, R21, R5, PT ;  /* 0x000000051500720c */ /* 0x000fc60003f85270 */
[----:B------:R-:W-:Y:S01]  /*05c0*/  @P1 IADD3 R2, PT, PT, R23, RZ, RZ ;  /* 0x000000ff17021210 */ /* 0x000fe20007ffe0ff */
[----:B------:R-:W-:Y:S02]  /*05d0*/  VIADD R21, R11, 0x1 ;  /* 0x000000010b157836 */ /* 0x000fe40000000000 */
[----:B------:R-:W-:Y:S01]  /*05e0*/  @P2 IMAD.MOV R21, RZ, RZ, R11 ;  /* 0x000000ffff152224 */ /* 0x000fe200078e020b */
[C---:B------:R-:W-:Y:S02]  /*05f0*/  IADD3 R11, PT, PT, R2.reuse, 0x1, RZ ;  /* 0x00000001020b7810 */ /* 0x040fe40007ffe0ff */
[----:B------:R-:W-:Y:S01]  /*0600*/  @P3 IADD3 R11, PT, PT, R2, RZ, RZ ;  /* 0x000000ff020b3210 */ /* 0x000fe20007ffe0ff */
[----:B0-----:R-:W-:-:S03]  /*0610*/  VIADD R18, R21, 0x1 ;  /* 0x0000000115127836 */ /* 0x001fc60000000000 */
[----:B------:R-:W-:Y:S01]  /*0620*/  @P4 IMAD.MOV R18, RZ, RZ, R21 ;  /* 0x000000ffff124224 */ /* 0x000fe200078e0215 */
[----:B------:R-:W-:-:S03]  /*0630*/  IADD3 R2, PT, PT, R11, 0x1, RZ ;  /* 0x000000010b027810 */ /* 0x000fc60007ffe0ff */
[----:B------:R-:W-:Y:S01]  /*0640*/  VIADD R19, R18, 0x1 ;  /* 0x0000000112137836 */ /* 0x000fe20000000000 */
[----:B------:R-:W-:Y:S01]  /*0650*/  IADD3 R13, PT, PT, R13, 0x8, RZ ;  /* 0x000000080d0d7810 */ /* 0x000fe20007ffe0ff */
[----:B------:R-:W-:Y:S01]  /*0660*/  VIADD R22, R22, 0x8 ;  /* 0x0000000816167836 */ /* 0x000fe20000000000 */
[C---:B--2---:R-:W-:Y:S02]  /*0670*/  ISETP.NE.AND P1, PT, R25.reuse, R3, PT ;  /* 0x000000031900720c */ /* 0x044fe40003f25270 */
[-C--:B------:R-:W-:Y:S02]  /*0680*/  ISETP.NE.AND P2, PT, R25, R5.reuse, PT ;  /* 0x000000051900720c */ /* 0x080fe40003f45270 */
[----:B---3--:R-:W-:-:S09]  /*0690*/  ISETP.NE.AND P3, PT, R26, R5, PT ;  /* 0x000000051a00720c */ /* 0x008fd20003f65270 */
[----:B------:R-:W-:Y:S02]  /*06a0*/  @P1 IADD3 R2, PT, PT, R11, RZ, RZ ;  /* 0x000000ff0b021210 */ /* 0x000fe40007ffe0ff */
[----:B------:R-:W-:Y:S01]  /*06b0*/  @P2 IMAD.MOV R19, RZ, RZ, R18 ;  /* 0x000000ffff132224 */ /* 0x000fe200078e0212 */
[----:B------:R-:W-:-:S03]  /*06c0*/  ISETP.NE.AND P4, PT, R26, R3, PT ;  /* 0x000000031a00720c */ /* 0x000fc60003f85270 */
[----:B------:R-:W-:Y:S01]  /*06d0*/  VIADD R18, R19, 0x1 ;  /* 0x0000000113127836 */ /* 0x000fe20000000000 */
[C---:B----4-:R-:W-:Y:S01]  /*06e0*/  ISETP.NE.AND P1, PT, R20.reuse, R5, PT ;  /* 0x000000051400720c */ /* 0x050fe20003f25270 */
[----:B------:R-:W-:Y:S01]  /*06f0*/  @P3 IMAD.MOV R18, RZ, RZ, R19 ;  /* 0x000000ffff123224 */ /* 0x000fe200078e0213 */
[----:B------:R-:W-:-:S03]  /*0700*/  ISETP.NE.AND P2, PT, R20, R3, PT ;  /* 0x000000031400720c */ /* 0x000fc60003f45270 */
[----:B------:R-:W-:Y:S01]  /*0710*/  VIADD R20, R18, 0x1 ;  /* 0x0000000112147836 */ /* 0x000fe20000000000 */
[----:B------:R-:W-:-:S03]  /*0720*/  IADD3 R11, PT, PT, R2, 0x1, RZ ;  /* 0x00000001020b7810 */ /* 0x000fc60007ffe0ff */
[----:B------:R-:W-:-:S04]  /*0730*/  @P4 IADD3 R11, PT, PT, R2, RZ, RZ ;  /* 0x000000ff020b4210 */ /* 0x000fc80007ffe0ff */
[----:B------:R-:W-:Y:S02]  /*0740*/  @P1 IADD3 R20, PT, PT, R18, RZ, RZ ;  /* 0x000000ff12141210 */ /* 0x000fe40007ffe0ff */
[----:B------:R-:W-:Y:S02]  /*0750*/  ISETP.NE.AND P1, PT, R13, RZ, PT ;  /* 0x000000ff0d00720c */ /* 0x000fe40003f25270 */
[C---:B------:R-:W-:Y:S02]  /*0760*/  ISETP.NE.AND P4, PT, R28.reuse, R3, PT ;  /* 0x000000031c00720c */ /* 0x040fe40003f85270 */
[----:B------:R-:W-:Y:S02]  /*0770*/  ISETP.NE.AND P3, PT, R28, R5, PT ;  /* 0x000000051c00720c */ /* 0x000fe40003f65270 */
[----:B------:R-:W-:Y:S01]  /*0780*/  IADD3 R19, PT, PT, R11, 0x1, RZ ;  /* 0x000000010b137810 */ /* 0x000fe20007ffe0ff */
[----:B------:R-:W-:Y:S01]  /*0790*/  @P2 IMAD.MOV R19, RZ, RZ, R11 ;  /* 0x000000ffff132224 */ /* 0x000fe200078e020b */
[----:B------:R-:W-:-:S03]  /*07a0*/  IADD3 R23, PT, PT, R20, 0x1, RZ ;  /* 0x0000000114177810 */ /* 0x000fc60007ffe0ff */
[----:B------:R-:W-:-:S04]  /*07b0*/  VIADD R2, R19, 0x1 ;  /* 0x0000000113027836 */ /* 0x000fc80000000000 */
[----:B------:R-:W-:Y:S02]  /*07c0*/  @P4 IMAD.MOV R2, RZ, RZ, R19 ;  /* 0x000000ffff024224 */ /* 0x000fe400078e0213 */
[----:B------:R-:W-:Y:S01]  /*07d0*/  @P3 IADD3 R23, PT, PT, R20, RZ, RZ ;  /* 0x000000ff14173210 */ /* 0x000fe20007ffe0ff */
[----:B------:R-:W-:Y:S06]  /*07e0*/  @P1 BRA `(.L_x_66) ;  /* 0xfffffff800cc1947 */ /* 0x000fec000383ffff */
.L_x_65:
[----:B------:R-:W-:Y:S05]  /*07f0*/  BSYNC.RECONVERGENT B1 ;  /* 0x0000000000017941 */ /* 0x000fea0003800200 */
.L_x_64:
[----:B------:R-:W-:Y:S04]  /*0800*/  BSSY.RECONVERGENT B1, `(.L_x_67) ;  /* 0x0000059000017945 */ /* 0x000fe80003800200 */
        /* <DEDUP_REMOVED lines=8> */
[----:B------:R-:W2:Y:S04]  /*0890*/  LDG.E.CONSTANT R25, desc[UR4][R10.64] ;  /* 0x000000040a197981 */ /* 0x000ea8000c1e9900 */
[----:B------:R-:W3:Y:S04]  /*08a0*/  LDG.E.CONSTANT R17, desc[UR4][R10.64+0x4] ;  /* 0x000004040a117981 */ /* 0x000ee8000c1e9900 */
[----:B------:R-:W4:Y:S04]  /*08b0*/  LDG.E.CONSTANT R19, desc[UR4][R10.64+0x8] ;  /* 0x000008040a137981 */ /* 0x000f28000c1e9900 */
[----:B------:R-:W4:Y:S01]  /*08c0*/  LDG.E.CONSTANT R21, desc[UR4][R10.64+0xc] ;  /* 0x00000c040a157981 */ /* 0x000f22000c1e9900 */
[----:B--2---:R-:W-:-:S04]  /*08d0*/  IMAD.WIDE R24, R25, 0x4, R14 ;  /* 0x0000000419187825 */ /* 0x004fc800078e020e */
[--C-:B---3--:R-:W-:Y:S02]  /*08e0*/  IMAD.WIDE R16, R17, 0x4, R14.reuse ;  /* 0x0000000411107825 */ /* 0x108fe400078e020e */
[----:B------:R-:W2:Y:S04]  /*08f0*/  LDG.E R24, desc[UR4][R24.64] ;  /* 0x0000000418187981 */ /* 0x000ea8000c1e1900 */
[----:B------:R-:W3:Y:S01]  /*0900*/  LDG.E R16, desc[UR4][R16.64] ;  /* 0x0000000410107981 */ /* 0x000ee2000c1e1900 */
[----:B----4-:R-:W-:-:S04]  /*0910*/  IMAD.WIDE R18, R19, 0x4, R14 ;  /* 0x0000000413127825 */ /* 0x010fc800078e020e */
[----:B------:R-:W-:Y:S02]  /*0920*/  IMAD.WIDE R20, R21, 0x4, R14 ;  /* 0x0000000415147825 */ /* 0x000fe400078e020e */
[----:B------:R-:W4:Y:S04]  /*0930*/  LDG.E R18, desc[UR4][R18.64] ;  /* 0x0000000412127981 */ /* 0x000f28000c1e1900 */
[----:B------:R-:W4:Y:S01]  /*0940*/  LDG.E R20, desc[UR4][R20.64] ;  /* 0x0000000414147981 */ /* 0x000f22000c1e1900 */
[----:B------:R-:W-:Y:S01]  /*0950*/  IADD3 R10, PT, PT, R2, 0x1, RZ ;  /* 0x00000001020a7810 */ /* 0x000fe20007ffe0ff */
[----:B------:R-:W-:Y:S02]  /*0960*/  VIADD R11, R23, 0x1 ;  /* 0x00000001170b7836 */ /* 0x000fe40000000000 */
[----:B------:R-:W-:Y:S01]  /*0970*/  VIADD R22, R22, 0x4 ;  /* 0x0000000416167836 */ /* 0x000fe20000000000 */
[----:B--2---:R-:W-:-:S02]  /*0980*/  ISETP.NE.AND P3, PT, R24, R3, PT ;  /* 0x000000031800720c */ /* 0x004fc40003f65270 */
[----:B------:R-:W-:Y:S02]  /*0990*/  ISETP.NE.AND P4, PT, R24, R5, PT ;  /* 0x000000051800720c */ /* 0x000fe40003f85270 */
[C---:B---3--:R-:W-:Y:S02]  /*09a0*/  ISETP.NE.AND P1, PT, R16.reuse, R3, PT ;  /* 0x000000031000720c */ /* 0x048fe40003f25270 */
[----:B------:R-:W-:-:S07]  /*09b0*/  ISETP.NE.AND P2, PT, R16, R5, PT ;  /* 0x000000051000720c */ /* 0x000fce0003f45270 */
[----:B------:R-:W-:Y:S02]  /*09c0*/  @P3 IADD3 R10, PT, PT, R2, RZ, RZ ;  /* 0x000000ff020a3210 */ /* 0x000fe40007ffe0ff */
[----:B------:R-:W-:Y:S01]  /*09d0*/  @P4 IMAD.MOV R11, RZ, RZ, R23 ;  /* 0x000000ffff0b4224 */ /* 0x000fe200078e0217 */
[C---:B----4-:R-:W-:Y:S02]  /*09e0*/  ISETP.NE.AND P3, PT, R18.reuse, R3, PT ;  /* 0x000000031200720c */ /* 0x050fe40003f65270 */
[----:B------:R-:W-:Y:S01]  /*09f0*/  ISETP.NE.AND P4, PT, R18, R5, PT ;  /* 0x000000051200720c */ /* 0x000fe20003f85270 */
[----:B------:R-:W-:Y:S01]  /*0a00*/  VIADD R16, R11, 0x1 ;  /* 0x000000010b107836 */ /* 0x000fe20000000000 */
[C---:B------:R-:W-:Y:S01]  /*0a10*/  IADD3 R2, PT, PT, R10.reuse, 0x1, RZ ;  /* 0x000000010a027810 */ /* 0x040fe20007ffe0ff */
[----:B------:R-:W-:Y:S01]  /*0a20*/  @P2 IMAD.MOV R16, RZ, RZ, R11 ;  /* 0x000000ffff102224 */ /* 0x000fe200078e020b */
[----:B------:R-:W-:Y:S02]  /*0a30*/  @P1 IADD3 R2, PT, PT, R10, RZ, RZ ;  /* 0x000000ff0a021210 */ /* 0x000fe40007ffe0ff */
[----:B------:R-:W-:Y:S01]  /*0a40*/  ISETP.NE.AND P1, PT, R20, R3, PT ;  /* 0x000000031400720c */ /* 0x000fe20003f25270 */
[----:B------:R-:W-:Y:S01]  /*0a50*/  VIADD R11, R16, 0x1 ;  /* 0x00000001100b7836 */ /* 0x000fe20000000000 */
[----:B------:R-:W-:-:S02]  /*0a60*/  ISETP.NE.AND P2, PT, R20, R5, PT ;  /* 0x000000051400720c */ /* 0x000fc40003f45270 */
[C---:B------:R-:W-:Y:S02]  /*0a70*/  IADD3 R10, PT, PT, R2.reuse, 0x1, RZ ;  /* 0x00000001020a7810 */ /* 0x040fe40007ffe0ff */
[----:B------:R-:W-:Y:S01]  /*0a80*/  @P3 IADD3 R10, PT, PT, R2, RZ, RZ ;  /* 0x000000ff020a3210 */ /* 0x000fe20007ffe0ff */
[----:B------:R-:W-:-:S03]  /*0a90*/  @P4 IMAD.MOV R11, RZ, RZ, R16 ;  /* 0x000000ffff0b4224 */ /* 0x000fc600078e0210 */
[C---:B------:R-:W-:Y:S01]  /*0aa0*/  IADD3 R2, PT, PT, R10.reuse, 0x1, RZ ;  /* 0x000000010a027810 */ /* 0x040fe20007ffe0ff */
[C---:B------:R-:W-:Y:S02]  /*0ab0*/  VIADD R23, R11.reuse, 0x1 ;  /* 0x000000010b177836 */ /* 0x040fe40000000000 */
[----:B------:R-:W-:Y:S02]  /*0ac0*/  @P1 IADD3 R2, PT, PT, R10, RZ, RZ ;  /* 0x000000ff0a021210 */ /* 0x000fe40007ffe0ff */
[----:B------:R-:W-:-:S07]  /*0ad0*/  @P2 IADD3 R23, PT, PT, R11, RZ, RZ ;  /* 0x000000ff0b172210 */ /* 0x000fce0007ffe0ff */
.L_x_70:
[----:B------:R-:W-:Y:S05]  /*0ae0*/  BSYNC.RECONVERGENT B2 ;  /* 0x0000000000027941 */ /* 0x000fea0003800200 */
.L_x_69:
        /* <DEDUP_REMOVED lines=8> */
[----:B------:R-:W2:Y:S04]  /*0b70*/  LDG.E.CONSTANT R17, desc[UR4][R10.64] ;  /* 0x000000040a117981 */ /* 0x000ea8000c1e9900 */
[----:B------:R-:W3:Y:S01]  /*0b80*/  LDG.E.CONSTANT R19, desc[UR4][R10.64+0x4] ;  /* 0x000004040a137981 */ /* 0x000ee2000c1e9900 */
[----:B--2---:R-:W-:-:S04]  /*0b90*/  IMAD.WIDE R16, R17, 0x4, R14 ;  /* 0x0000000411107825 */ /* 0x004fc800078e020e */
[----:B---3--:R-:W-:Y:S02]  /*0ba0*/  IMAD.WIDE R18, R19, 0x4, R14 ;  /* 0x0000000413127825 */ /* 0x008fe400078e020e */
[----:B------:R-:W2:Y:S04]  /*0bb0*/  LDG.E R16, desc[UR4][R16.64] ;  /* 0x0000000410107981 */ /* 0x000ea8000c1e1900 */
[----:B------:R-:W3:Y:S01]  /*0bc0*/  LDG.E R18, desc[UR4][R18.64] ;  /* 0x0000000412127981 */ /* 0x000ee2000c1e1900 */
[----:B------:R-:W-:Y:S01]  /*0bd0*/  VIADD R9, R2, 0x1 ;  /* 0x0000000102097836 */ /* 0x000fe20000000000 */
[----:B------:R-:W-:Y:S02]  /*0be0*/  IADD3 R13, PT, PT, R23, 0x1, RZ ;  /* 0x00000001170d7810 */ /* 0x000fe40007ffe0ff */
[----:B------:R-:W-:-:S02]  /*0bf0*/  IADD3 R22, PT, PT, R22, 0x2, RZ ;  /* 0x0000000216167810 */ /* 0x000fc40007ffe0ff */
[C---:B--2---:R-:W-:Y:S02]  /*0c00*/  ISETP.NE.AND P1, PT, R16.reuse, R3, PT ;  /* 0x000000031000720c */ /* 0x044fe40003f25270 */
[----:B------:R-:W-:Y:S02]  /*0c10*/  ISETP.NE.AND P2, PT, R16, R5, PT ;  /* 0x000000051000720c */ /* 0x000fe40003f45270 */
[C---:B---3--:R-:W-:Y:S02]  /*0c20*/  ISETP.NE.AND P3, PT, R18.reuse, R3, PT ;  /* 0x000000031200720c */ /* 0x048fe40003f65270 */
[----:B------:R-:W-:-:S07]  /*0c30*/  ISETP.NE.AND P4, PT, R18, R5, PT ;  /* 0x000000051200720c */ /* 0x000fce0003f85270 */
[----:B------:R-:W-:Y:S02]  /*0c40*/  @P1 IMAD.MOV R9, RZ, RZ, R2 ;  /* 0x000000ffff091224 */ /* 0x000fe400078e0202 */
[----:B------:R-:W-:Y:S02]  /*0c50*/  @P2 IADD3 R13, PT, PT, R23, RZ, RZ ;  /* 0x000000ff170d2210 */ /* 0x000fe40007ffe0ff */
[----:B------:R-:W-:Y:S02]  /*0c60*/  VIADD R2, R9, 0x1 ;  /* 0x0000000109027836 */ /* 0x000fe40000000000 */
[----:B------:R-:W-:Y:S01]  /*0c70*/  IADD3 R23, PT, PT, R13, 0x1, RZ ;  /* 0x000000010d177810 */ /* 0x000fe20007ffe0ff */
[----:B------:R-:W-:Y:S02]  /*0c80*/  @P3 IMAD.MOV R2, RZ, RZ, R9 ;  /* 0x000000ffff023224 */ /* 0x000fe400078e0209 */
[----:B------:R-:W-:-:S07]  /*0c90*/  @P4 IMAD.MOV R23, RZ, RZ, R13 ;  /* 0x000000ffff174224 */ /* 0x000fce00078e020d */
.L_x_72:
[----:B------:R-:W-:Y:S05]  /*0ca0*/  BSYNC.RECONVERGENT B2 ;  /* 0x0000000000027941 */ /* 0x000fea0003800200 */
.L_x_71:
[----:B------:R-:W-:Y:S05]  /*0cb0*/  @P0 BRA `(.L_x_68) ;  /* 0x0000000000340947 */ /* 0x000fea0003800000 */
[----:B------:R-:W0:Y:S02]  /*0cc0*/  LDC.64 R10, c[0x0][0x3c0] ;  /* 0x0000f000ff0a7b82 */ /* 0x000e240000000a00 */
[----:B0-----:R-:W-:-:S06]  /*0cd0*/  IMAD.WIDE R10, R22, 0x4, R10 ;  /* 0x00000004160a7825 */ /* 0x001fcc00078e020a */
[----:B------:R-:W2:Y:S02]  /*0ce0*/  LDG.E.CONSTANT R11, desc[UR4][R10.64] ;  /* 0x000000040a0b7981 */ /* 0x000ea4000c1e9900 */
[----:B--2---:R-:W-:-:S06]  /*0cf0*/  IMAD.WIDE R14, R11, 0x4, R14 ;  /* 0x000000040b0e7825 */ /* 0x004fcc00078e020e */
[----:B------:R-:W2:Y:S01]  /*0d00*/  LDG.E R14, desc[UR4][R14.64] ;  /* 0x000000040e0e7981 */ /* 0x000ea2000c1e1900 */
[----:B------:R-:W-:Y:S01]  /*0d10*/  VIADD R9, R23, 0x1 ;  /* 0x0000000117097836 */ /* 0x000fe20000000000 */
[C---:B--2---:R-:W-:Y:S02]  /*0d20*/  ISETP.NE.AND P0, PT, R14.reuse, R3, PT ;  /* 0x000000030e00720c */ /* 0x044fe40003f05270 */
[----:B------:R-:W-:Y:S02]  /*0d30*/  ISETP.NE.AND P1, PT, R14, R5, PT ;  /* 0x000000050e00720c */ /* 0x000fe40003f25270 */
[----:B------:R-:W-:-:S09]  /*0d40*/  IADD3 R3, PT, PT, R2, 0x1, RZ ;  /* 0x0000000102037810 */ /* 0x000fd20007ffe0ff */
[----:B------:R-:W-:Y:S02]  /*0d50*/  @P0 IADD3 R3, PT, PT, R2, RZ, RZ ;  /* 0x000000ff02030210 */ /* 0x000fe40007ffe0ff */
[----:B------:R-:W-:Y:S02]  /*0d60*/  @P1 IMAD.MOV R9, RZ, RZ, R23 ;  /* 0x000000ffff091224 */ /* 0x000fe400078e0217 */
[----:B------:R-:W-:Y:S02]  /*0d70*/  MOV R2, R3 ;  /* 0x0000000300027202 */ /* 0x000fe40000000f00 */
[----:B------:R-:W-:-:S07]  /*0d80*/  IMAD.MOV.U32 R23, RZ, RZ, R9 ;  /* 0x000000ffff177224 */ /* 0x000fce00078e0009 */
.L_x_68:
[----:B------:R-:W-:Y:S05]  /*0d90*/  BSYNC.RECONVERGENT B1 ;  /* 0x0000000000017941 */ /* 0x000fea0003800200 */
.L_x_67:
[----:B------:R-:W-:Y:S02]  /*0da0*/  I2FP.F32.U32 R23, R23 ;  /* 0x0000001700177245 */ /* 0x000fe40000201000 */
[----:B------:R-:W-:-:S05]  /*0db0*/  I2FP.F32.U32 R2, R2 ;  /* 0x0000000200027245 */ /* 0x000fca0000201000 */
[----:B------:R-:W-:-:S07]  /*0dc0*/  FADD R2, R23, -R2 ;  /* 0x8000000217027221 */ /* 0x000fce0000000000 */
.L_x_63:
[----:B------:R-:W-:Y:S05]  /*0dd0*/  BSYNC.RECONVERGENT B0 ;  /* 0x0000000000007941 */ /* 0x000fea0003800200 */
.L_x_62:
[----:B-----5:R-:W-:Y:S01]  /*0de0*/  FSETP.GEU.AND P0, PT, R8, -0.0010000000474974513054, PT ;  /* 0xba83126f0800780b */ /* 0x020fe20003f0e000 */
[----:B------:R-:W-:Y:S01]  /*0df0*/  BSSY.RECONVERGENT B0, `(.L_x_73) ;  /* 0x0000006000007945 */ /* 0x000fe20003800200 */
[----:B------:R-:W-:-:S13]  /*0e00*/  FSETP.LE.AND P1, PT, R2, 0.5, PT ;  /* 0x3f0000000200780b */ /* 0x000fda0003f23000 */
[----:B------:R-:W-:Y:S05]  /*0e10*/  @!P0 BRA P1, `(.L_x_74) ;  /* 0x00000000000c8947 */ /* 0x000fea0000800000 */
[----:B------:R-:W-:-:S04]  /*0e20*/  FSETP.GEU.AND P0, PT, R8, -0.0099999997764825820923, PT ;  /* 0xbc23d70a0800780b */ /* 0x000fc80003f0e000 */
[----:B------:R-:W-:-:S13]  /*0e30*/  FSETP.GTU.OR P0, PT, R2, 3, P0 ;  /* 0x404000000200780b */ /* 0x000fda000070c400 */
[----:B------:R-:W-:Y:S05]  /*0e40*/  @P0 EXIT ;  /* 0x000000000000094d */ /* 0x000fea0003800000 */
.L_x_74:
[----:B------:R-:W-:Y:S05]  /*0e50*/  BSYNC.RECONVERGENT B0 ;  /* 0x0000000000007941 */ /* 0x000fea0003800200 */
.L_x_73:
[----:B------:R-:W0:Y:S01]  /*0e60*/  LDCU.64 UR6, c[0x0][0x3a8] ;  /* 0x00007500ff0677ac */ /* 0x000e220008000a00 */
[----:B------:R-:W-:Y:S01]  /*0e70*/  HFMA2 R3, -RZ, RZ, 0, 5.9604644775390625e-08 ;  /* 0x00000001ff037431 */ /* 0x000fe200000001ff */
[----:B------:R-:W-:Y:S02]  /*0e80*/  MOV R2, RZ ;  /* 0x000000ff00027202 */ /* 0x000fe40000000f00 */
[----:B0-----:R-:W-:Y:S01]  /*0e90*/  MOV R10, UR6 ;  /* 0x00000006000a7c02 */ /* 0x001fe20008000f00 */
[----:B------:R-:W-:-:S04]  /*0ea0*/  IMAD.U32 R11, RZ, RZ, UR7 ;  /* 0x00000007ff0b7e24 */ /* 0x000fc8000f8e00ff */
        /* <DEDUP_REMOVED lines=10> */
[----:B------:R-:W-:Y:S02]  /*0f50*/  PRMT R3, RZ, 0x7610, R3 ;  /* 0x00007610ff037816 */ /* 0x000fe40000000003 */
[----:B------:R-:W-:-:S07]  /*0f60*/  MOV R19, R0 ;  /* 0x0000000000137202 */ /* 0x000fce0000000f00 */
.L_x_78:
[----:B-1----:R-:W-:-:S06]  /*0f70*/  IMAD.WIDE R8, R19, 0x4, R14 ;  /* 0x0000000413087825 */ /* 0x002fcc00078e020e */
[----:B------:R-:W2:Y:S01]  /*0f80*/  LDG.E.CONSTANT R9, desc[UR4][R8.64] ;  /* 0x0000000408097981 */ /* 0x000ea2000c1e9900 */
[----:B0-----:R-:W-:Y:S01]  /*0f90*/  MOV R10, UR8 ;  /* 0x00000008000a7c02 */ /* 0x001fe20008000f00 */
[----:B------:R-:W-:Y:S02]  /*0fa0*/  IMAD.U32 R11, RZ, RZ, UR9 ;  /* 0x00000009ff0b7e24 */ /* 0x000fe4000f8e00ff */
[----:B------:R-:W-:Y:S01]  /*0fb0*/  HFMA2 R21, -RZ, RZ, 0, 5.9604644775390625e-08 ;  /* 0x00000001ff157431 */ /* 0x000fe200000001ff */
[----:B------:R-:W-:Y:S01]  /*0fc0*/  MOV R20, RZ ;  /* 0x000000ff00147202 */ /* 0x000fe20000000f00 */
[----:B------:R-:W-:Y:S05]  /*0fd0*/  YIELD ;  /* 0x0000000000007946 */ /* 0x000fea0003800000 */
[----:B--2---:R-:W-:-:S06]  /*0fe0*/  IMAD.WIDE R16, R9, 0x4, R10 ;  /* 0x0000000409107825 */ /* 0x004fcc00078e020a */
[----:B------:R-:W2:Y:S02]  /*0ff0*/  ATOMG.E.CAS.STRONG.GPU PT, R16, [R16], R20, R21 ;  /* 0x00000014101073a9 */ /* 0x000ea400001ee115 */
[----:B--2---:R-:W-:-:S13]  /*1000*/  ISETP.NE.AND P0, PT, R16, RZ, PT ;  /* 0x000000ff1000720c */ /* 0x004fda0003f05270 */
[----:B------:R-:W-:Y:S05]  /*1010*/  @P0 BRA `(.L_x_77) ;  /* 0x00000008007c0947 */ /* 0x000fea0003800000 */
[----:B------:R-:W-:Y:S01]  /*1020*/  VIADD R19, R19, 0x1 ;  /* 0x0000000113137836 */ /* 0x000fe20000000000 */
[----:B------:R-:W-:Y:S02]  /*1030*/  IADD3 R3, PT, PT, R3, 0x1, RZ ;  /* 0x0000000103037810 */ /* 0x000fe40007ffe0ff */
[----:B------:R-:W-:Y:S02]  /*1040*/  IADD3 R2, PT, PT, R2, 0x1, RZ ;  /* 0x0000000102027810 */ /* 0x000fe40007ffe0ff */
[----:B------:R-:W-:-:S13]  /*1050*/  ISETP.NE.AND P0, PT, R19, R4, PT ;  /* 0x000000041300720c */ /* 0x000fda0003f05270 */
[----:B------:R-:W-:Y:S05]  /*1060*/  @P0 BRA `(.L_x_78) ;  /* 0xfffffffc00c00947 */ /* 0x000fea000383ffff */
.L_x_76:
        /* <DEDUP_REMOVED lines=11> */
[C---:B------:R-:W-:Y:S01]  /*1120*/  IMAD.IADD R2, R4.reuse, 0x1, -R0 ;  /* 0x0000000104027824 */ /* 0x040fe200078e0a00 */
[----:B------:R-:W-:Y:S01]  /*1130*/  IADD3 R4, PT, PT, -R4, R0, RZ ;  /* 0x0000000004047210 */ /* 0x000fe20007ffe1ff */
[----:B------:R-:W-:Y:S03]  /*1140*/  BSSY.RECONVERGENT B2, `(.L_x_81) ;  /* 0x000003f000027945 */ /* 0x000fe60003800200 */
[----:B------:R-:W-:Y:S02]  /*1150*/  ISETP.GT.U32.AND P0, PT, R4, -0x10, PT ;  /* 0xfffffff00400780c */ /* 0x000fe40003f04070 */
[----:B------:R-:W-:-:S04]  /*1160*/  LOP3.LUT R3, R2, 0xf, RZ, 0xc0, !PT ;  /* 0x0000000f02037812 */ /* 0x000fc800078ec0ff */
[----:B------:R-:W-:-:S07]  /*1170*/  ISETP.NE.AND P1, PT, R3, RZ, PT ;  /* 0x000000ff0300720c */ /* 0x000fce0003f25270 */
[----:B------:R-:W-:Y:S06]  /*1180*/  @P0 BRA `(.L_x_82) ;  /* 0x0000000000e80947 */ /* 0x000fec0003800000 */
[----:B------:R-:W1:Y:S01]  /*1190*/  LDC.64 R14, c[0x0][0x3c0] ;  /* 0x0000f000ff0e7b82 */ /* 0x000e620000000a00 */
[----:B------:R-:W-:-:S04]  /*11a0*/  LOP3.LUT R4, R2, 0xfffffff0, RZ, 0xc0, !PT ;  /* 0xfffffff002047812 */ /* 0x000fc800078ec0ff */
[----:B------:R-:W-:Y:S02]  /*11b0*/  IADD3 R4, PT, PT, -R4, RZ, RZ ;  /* 0x000000ff04047210 */ /* 0x000fe40007ffe1ff */
[----:B-1----:R-:W-:-:S05]  /*11c0*/  IADD3 R14, P0, PT, R14, 0x20, RZ ;  /* 0x000000200e0e7810 */ /* 0x002fca0007f1e0ff */
[----:B------:R-:W-:-:S08]  /*11d0*/  IMAD.X R15, RZ, RZ, R15, P0 ;  /* 0x000000ffff0f7224 */ /* 0x000fd000000e060f */
.L_x_83:
        /* <DEDUP_REMOVED lines=17> */
[----:B-----5:R-:W5:Y:S04]  /*12f0*/  ATOMG.E.EXCH.STRONG.GPU PT, RZ, desc[UR4][R22.64], RZ ;  /* 0x800000ff16ff79a8 */ /* 0x020f68000c1ef104 */
[----:B------:R4:W5:Y:S04]  /*1300*/  ATOMG.E.EXCH.STRONG.GPU PT, RZ, desc[UR4][R16.64], RZ ;  /* 0x800000ff10ff79a8 */ /* 0x000968000c1ef104 */
[----:B------:R-:W2:Y:S04]  /*1310*/  LDG.E.CONSTANT R22, desc[UR4][R26.64+0x10] ;  /* 0x000010041a167981 */ /* 0x000ea8000c1e9900 */
[----:B------:R-:W3:Y:S01]  /*1320*/  LDG.E.CONSTANT R23, desc[UR4][R26.64+0x14] ;  /* 0x000014041a177981 */ /* 0x000ee2000c1e9900 */
[----:B----4-:R-:W-:-:S05]  /*1330*/  IMAD.WIDE R16, R28, 0x4, R10 ;  /* 0x000000041c107825 */ /* 0x010fca00078e020a */
[----:B------:R1:W5:Y:S01]  /*1340*/  ATOMG.E.EXCH.STRONG.GPU PT, RZ, desc[UR4][R16.64], RZ ;  /* 0x800000ff10ff79a8 */ /* 0x000362000c1ef104 */
[----:B------:R-:W-:Y:S01]  /*1350*/  IADD3 R4, PT, PT, R4, 0x10, RZ ;  /* 0x0000001004047810 */ /* 0x000fe20007ffe0ff */
[----:B-1----:R-:W-:-:S05]  /*1360*/  IMAD.WIDE R16, R21, 0x4, R10 ;  /* 0x0000000415107825 */ /* 0x002fca00078e020a */
[----:B------:R1:W5:Y:S01]  /*1370*/  ATOMG.E.EXCH.STRONG.GPU PT, RZ, desc[UR4][R16.64], RZ ;  /* 0x800000ff10ff79a8 */ /* 0x000362000c1ef104 */
[----:B------:R-:W-:Y:S01]  /*1380*/  IMAD.WIDE R20, R20, 0x4, R10 ;  /* 0x0000000414147825 */ /* 0x000fe200078e020a */
[----:B------:R-:W-:-:S03]  /*1390*/  ISETP.NE.AND P0, PT, R4, RZ, PT ;  /* 0x000000ff0400720c */ /* 0x000fc60003f05270 */
[----:B-1----:R-:W-:-:S04]  /*13a0*/  IMAD.WIDE R16, R19, 0x4, R10 ;  /* 0x0000000413107825 */ /* 0x002fc800078e020a */
[--C-:B------:R-:W-:Y:S01]  /*13b0*/  IMAD.WIDE R18, R18, 0x4, R10.reuse ;  /* 0x0000000412127825 */ /* 0x100fe200078e020a */
[----:B------:R1:W5:Y:S04]  /*13c0*/  ATOMG.E.EXCH.STRONG.GPU PT, RZ, desc[UR4][R16.64], RZ ;  /* 0x800000ff10ff79a8 */ /* 0x000368000c1ef104 */
[----:B------:R4:W5:Y:S04]  /*13d0*/  ATOMG.E.EXCH.STRONG.GPU PT, RZ, desc[UR4][R18.64], RZ ;  /* 0x800000ff12ff79a8 */ /* 0x000968000c1ef104 */
[----:B------:R0:W5:Y:S01]  /*13e0*/  ATOMG.E.EXCH.STRONG.GPU PT, RZ, desc[UR4][R20.64], RZ ;  /* 0x800000ff14ff79a8 */ /* 0x000162000c1ef104 */
[----:B-1----:R-:W-:-:S04]  /*13f0*/  IMAD.WIDE R16, R5, 0x4, R10 ;  /* 0x0000000405107825 */ /* 0x002fc800078e020a */
[--C-:B----4-:R-:W-:Y:S01]  /*1400*/  IMAD.WIDE R18, R6, 0x4, R10.reuse ;  /* 0x0000000406127825 */ /* 0x110fe200078e020a */
        /* <DEDUP_REMOVED lines=9> */
[----:B------:R-:W-:Y:S01]  /*14a0*/  IMAD.WIDE R24, R25, 0x4, R10 ;  /* 0x0000000419187825 */ /* 0x000fe200078e020a */
[----:B------:R-:W-:-:S03]  /*14b0*/  IADD3 R0, PT, PT, R0, 0x10, RZ ;  /* 0x0000001000007810 */ /* 0x000fc60007ffe0ff */
[----:B--2---:R-:W-:-:S04]  /*14c0*/  IMAD.WIDE R26, R22, 0x4, R10 ;  /* 0x00000004161a7825 */ /* 0x004fc800078e020a */
[----:B---3--:R-:W-:Y:S01]  /*14d0*/  IMAD.WIDE R22, R23, 0x4, R10 ;  /* 0x0000000417167825 */ /* 0x008fe200078e020a */
[----:B------:R1:W5:Y:S04]  /*14e0*/  ATOMG.E.EXCH.STRONG.GPU PT, RZ, desc[UR4][R26.64], RZ ;  /* 0x800000ff1aff79a8 */ /* 0x000368000c1ef104 */
[----:B------:R1:W5:Y:S04]  /*14f0*/  ATOMG.E.EXCH.STRONG.GPU PT, RZ, desc[UR4][R22.64], RZ ;  /* 0x800000ff16ff79a8 */ /* 0x000368000c1ef104 */
[----:B------:R1:W5:Y:S04]  /*1500*/  ATOMG.E.EXCH.STRONG.GPU PT, RZ, desc[UR4][R28.64], RZ ;  /* 0x800000ff1cff79a8 */ /* 0x000368000c1ef104 */
[----:B------:R1:W5:Y:S01]  /*1510*/  ATOMG.E.EXCH.STRONG.GPU PT, RZ, desc[UR4][R24.64], RZ ;  /* 0x800000ff18ff79a8 */ /* 0x000362000c1ef104 */
[----:B------:R-:W-:Y:S05]  /*1520*/  @P0 BRA `(.L_x_83) ;  /* 0xfffffffc002c0947 */ /* 0x000fea000383ffff */
.L_x_82:
[----:B0-----:R-:W-:Y:S05]  /*1530*/  BSYNC.RECONVERGENT B2 ;  /* 0x0000000000027941 */ /* 0x001fea0003800200 */
.L_x_81:
[----:B------:R-:W-:Y:S05]  /*1540*/  @!P1 BRA `(.L_x_80) ;  /* 0x0000000400289947 */ /* 0x000fea0003800000 */
[----:B------:R-:W-:Y:S01]  /*1550*/  ISETP.GE.U32.AND P0, PT, R3, 0x8, PT ;  /* 0x000000080300780c */ /* 0x000fe20003f06070 */
[----:B------:R-:W-:Y:S01]  /*1560*/  BSSY.RECONVERGENT B2, `(.L_x_84) ;  /* 0x000001f000027945 */ /* 0x000fe20003800200 */
[----:B-1----:R-:W-:-:S04]  /*1570*/  LOP3.LUT R24, R2, 0x7, RZ, 0xc0, !PT ;  /* 0x0000000702187812 */ /* 0x002fc800078ec0ff */
        /* <DEDUP_REMOVED lines=29> */
.L_x_85:
[----:B------:R-:W-:Y:S05]  /*1750*/  BSYNC.RECONVERGENT B2 ;  /* 0x0000000000027941 */ /* 0x000fea0003800200 */
.L_x_84:
        /* <DEDUP_REMOVED lines=20> */
[----:B------:R-:W-:-:S07]  /*18a0*/  IADD3 R0, PT, PT, R0, 0x4, RZ ;  /* 0x0000000400007810 */ /* 0x000fce0007ffe0ff */
.L_x_87:
[----:B------:R-:W-:Y:S05]  /*18b0*/  BSYNC.RECONVERGENT B2 ;  /* 0x0000000000027941 */ /* 0x000fea0003800200 */
.L_x_86:
        /* <DEDUP_REMOVED lines=9> */
[----:B--2---:R-:W-:Y:S01]  /*1950*/  IADD3 R7, PT, PT, R0, 0x1, RZ ;  /* 0x0000000100077810 */ /* 0x004fe20007ffe0ff */
[----:B------:R-:W-:-:S07]  /*1960*/  IMAD.MOV.U32 R0, RZ, RZ, R2 ;  /* 0x000000ffff007224 */ /* 0x000fce00078e0002 */
.L_x_88:
[----:B------:R-:W-:-:S06]  /*1970*/  IMAD.WIDE R2, R7, 0x4, R8 ;  /* 0x0000000407027825 */ /* 0x000fcc00078e0208 */
[----:B------:R-:W2:Y:S01]  /*1980*/  LDG.E.CONSTANT R3, desc[UR4][R2.64] ;  /* 0x0000000402037981 */ /* 0x000ea2000c1e9900 */
[----:B------:R-:W-:-:S04]  /*1990*/  IADD3 R0, PT, PT, R0, 0x1, RZ ;  /* 0x0000000100007810 */ /* 0x000fc80007ffe0ff */
[----:B------:R-:W-:Y:S02]  /*19a0*/  ISETP.NE.AND P0, PT, R0, RZ, PT ;  /* 0x000000ff0000720c */ /* 0x000fe40003f05270 */
[----:B------:R-:W-:Y:S01]  /*19b0*/  IADD3 R7, PT, PT, R7, 0x1, RZ ;  /* 0x0000000107077810 */ /* 0x000fe20007ffe0ff */
[----:B--23--:R-:W-:-:S05]  /*19c0*/  IMAD.WIDE R4, R3, 0x4, R10 ;  /* 0x0000000403047825 */ /* 0x00cfca00078e020a */
[----:B-----5:R3:W5:Y:S05]  /*19d0*/  ATOMG.E.EXCH.STRONG.GPU PT, RZ, desc[UR4][R4.64], RZ ;  /* 0x800000ff04ff79a8 */ /* 0x02076a000c1ef104 */
[----:B------:R-:W-:Y:S05]  /*19e0*/  @P0 BRA `(.L_x_88) ;  /* 0xfffffffc00e00947 */ /* 0x000fea000383ffff */
.L_x_80:
[----:B0-----:R-:W-:Y:S05]  /*19f0*/  BSYNC.RECONVERGENT B0 ;  /* 0x0000000000007941 */ /* 0x001fea0003800200 */
.L_x_79:
[----:B------:R-:W-:Y:S05]  /*1a00*/  BRA `(.L_x_89) ;  /* 0x0000000800087947 */ /* 0x000fea0003800000 */
.L_x_77:
[----:B------:R-:W-:-:S13]  /*1a10*/  ISETP.GE.AND P0, PT, R0, R19, PT ;  /* 0x000000130000720c */ /* 0x000fda0003f06270 */
[----:B------:R-:W-:Y:S05]  /*1a20*/  @P0 BRA `(.L_x_89) ;  /* 0x0000000800000947 */ /* 0x000fea0003800000 */
[C---:B------:R-:W-:Y:S01]  /*1a30*/  VIADD R5, R2.reuse, 0xffffffff ;  /* 0xffffffff02057836 */ /* 0x040fe20000000000 */
[----:B------:R-:W-:Y:S01]  /*1a40*/  LOP3.LUT R4, R2, 0xf, RZ, 0xc0, !PT ;  /* 0x0000000f02047812 */ /* 0x000fe200078ec0ff */
[----:B------:R-:W-:Y:S03]  /*1a50*/  BSSY B0, `(.L_x_90) ;  /* 0x000003c000007945 */ /* 0x000fe60003800000 */
[----:B------:R-:W-:Y:S02]  /*1a60*/  ISETP.GE.U32.AND P0, PT, R5, 0xf, PT ;  /* 0x0000000f0500780c */ /* 0x000fe40003f06070 */
[----:B------:R-:W-:-:S11]  /*1a70*/  ISETP.NE.AND P1, PT, R4, RZ, PT ;  /* 0x000000ff0400720c */ /* 0x000fd60003f25270 */
[----:B------:R-:W-:Y:S05]  /*1a80*/  @!P0 BRA `(.L_x_91) ;  /* 0x0000000000e08947 */ /* 0x000fea0003800000 */
[----:B------:R-:W-:-:S04]  /*1a90*/  LOP3.LUT R5, R2, 0xfffffff0, RZ, 0xc0, !PT ;  /* 0xfffffff002057812 */ /* 0x000fc800078ec0ff */
[----:B------:R-:W-:-:S07]  /*1aa0*/  IADD3 R5, PT, PT, -R5, RZ, RZ ;  /* 0x000000ff05057210 */ /* 0x000fce0007ffe1ff */
.L_x_92:
[----:B0-----:R-:W-:-:S05]  /*1ab0*/  IMAD.WIDE R16, R0, 0x4, R14 ;  /* 0x0000000400107825 */ /* 0x001fca00078e020e */
[----:B------:R-:W2:Y:S04]  /*1ac0*/  LDG.E.CONSTANT R29, desc[UR4][R16.64] ;  /* 0x00000004101d7981 */ /* 0x000ea8000c1e9900 */
[----:B------:R-:W3:Y:S04]  /*1ad0*/  LDG.E.CONSTANT R23, desc[UR4][R16.64+0x4] ;  /* 0x0000040410177981 */ /* 0x000ee8000c1e9900 */
[----:B------:R-:W4:Y:S04]  /*1ae0*/  LDG.E.CONSTANT R21, desc[UR4][R16.64+0x8] ;  /* 0x0000080410157981 */ /* 0x000f28000c1e9900 */
[----:B------:R-:W4:Y:S04]  /*1af0*/  LDG.E.CONSTANT R26, desc[UR4][R16.64+0xc] ;  /* 0x00000c04101a7981 */ /* 0x000f28000c1e9900 */
[----:B------:R-:W4:Y:S04]  /*1b00*/  LDG.E.CONSTANT R25, desc[UR4][R16.64+0x10] ;  /* 0x0000100410197981 */ /* 0x000f28000c1e9900 */
[----:B------:R-:W4:Y:S04]  /*1b10*/  LDG.E.CONSTANT R19, desc[UR4][R16.64+0x14] ;  /* 0x0000140410137981 */ /* 0x000f28000c1e9900 */
[----:B------:R-:W4:Y:S01]  /*1b20*/  LDG.E.CONSTANT R18, desc[UR4][R16.64+0x18] ;  /* 0x0000180410127981 */ /* 0x000f22000c1e9900 */
[----:B------:R-:W-:Y:S05]  /*1b30*/  YIELD ;  /* 0x0000000000007946 */ /* 0x000fea0003800000 */
[----:B------:R-:W4:Y:S04]  /*1b40*/  LDG.E.CONSTANT R6, desc[UR4][R16.64+0x1c] ;  /* 0x00001c0410067981 */ /* 0x000f28000c1e9900 */
[----:B------:R-:W4:Y:S04]  /*1b50*/  LDG.E.CONSTANT R7, desc[UR4][R16.64+0x20] ;  /* 0x0000200410077981 */ /* 0x000f28000c1e9900 */
[----:B------:R-:W4:Y:S04]  /*1b60*/  LDG.E.CONSTANT R8, desc[UR4][R16.64+0x24] ;  /* 0x0000240410087981 */ /* 0x000f28000c1e9900 */
[----:B------:R-:W4:Y:S04]  /*1b70*/  LDG.E.CONSTANT R9, desc[UR4][R16.64+0x28] ;  /* 0x0000280410097981 */ /* 0x000f28000c1e9900 */
[----:B------:R-:W4:Y:S01]  /*1b80*/  LDG.E.CONSTANT R24, desc[UR4][R16.64+0x3c] ;  /* 0x00003c0410187981 */ /* 0x000f22000c1e9900 */
[----:B--2---:R-:W-:-:S04]  /*1b90*/  IMAD.WIDE R28, R29, 0x4, R10 ;  /* 0x000000041d1c7825 */ /* 0x004fc800078e020a */
[--C-:B---3--:R-:W-:Y:S01]  /*1ba0*/  IMAD.WIDE R22, R23, 0x4, R10.reuse ;  /* 0x0000000417167825 */ /* 0x108fe200078e020a */
[----:B-----5:R-:W5:Y:S03]  /*1bb0*/  ATOMG.E.EXCH.STRONG.GPU PT, RZ, desc[UR4][R28.64], RZ ;  /* 0x800000ff1cff79a8 */ /* 0x020f66000c1ef104 */
[--C-:B----4-:R-:W-:Y:S01]  /*1bc0*/  IMAD.WIDE R20, R21, 0x4, R10.reuse ;  /* 0x0000000415147825 */ /* 0x110fe200078e020a */
[----:B------:R-:W5:Y:S04]  /*1bd0*/  ATOMG.E.EXCH.STRONG.GPU PT, RZ, desc[UR4][R22.64], RZ ;  /* 0x800000ff16ff79a8 */ /* 0x000f68000c1ef104 */
[----:B------:R-:W5:Y:S04]  /*1be0*/  ATOMG.E.EXCH.STRONG.GPU PT, RZ, desc[UR4][R20.64], RZ ;  /* 0x800000ff14ff79a8 */ /* 0x000f68000c1ef104 */
[----:B------:R-:W2:Y:S04]  /*1bf0*/  LDG.E.CONSTANT R22, desc[UR4][R16.64+0x34] ;  /* 0x0000340410167981 */ /* 0x000ea8000c1e9900 */
[----:B------:R-:W3:Y:S04]  /*1c00*/  LDG.E.CONSTANT R20, desc[UR4][R16.64+0x2c] ;  /* 0x00002c0410147981 */ /* 0x000ee8000c1e9900 */
[----:B------:R-:W4:Y:S04]  /*1c10*/  LDG.E.CONSTANT R21, desc[UR4][R16.64+0x30] ;  /* 0x0000300410157981 */ /* 0x000f28000c1e9900 */
[----:B------:R0:W4:Y:S02]  /*1c20*/  LDG.E.CONSTANT R23, desc[UR4][R16.64+0x38] ;  /* 0x0000380410177981 */ /* 0x000124000c1e9900 */
[----:B0-----:R-:W-:-:S05]  /*1c30*/  IMAD.WIDE R16, R26, 0x4, R10 ;  /* 0x000000041a107825 */ /* 0x001fca00078e020a */
[----:B------:R0:W5:Y:S01]  /*1c40*/  ATOMG.E.EXCH.STRONG.GPU PT, RZ, desc[UR4][R16.64], RZ ;  /* 0x800000ff10ff79a8 */ /* 0x000162000c1ef104 */
[----:B------:R-:W-:Y:S01]  /*1c50*/  IADD3 R5, PT, PT, R5, 0x10, RZ ;  /* 0x0000001005057810 */ /* 0x000fe20007ffe0ff */
[----:B0-----:R-:W-:-:S05]  /*1c60*/  IMAD.WIDE R16, R25, 0x4, R10 ;  /* 0x0000000419107825 */ /* 0x001fca00078e020a */
[----:B------:R0:W5:Y:S01]  /*1c70*/  ATOMG.E.EXCH.STRONG.GPU PT, RZ, desc[UR4][R16.64], RZ ;  /* 0x800000ff10ff79a8 */ /* 0x000162000c1ef104 */
[----:B------:R-:W-:Y:S01]  /*1c80*/  ISETP.NE.AND P0, PT, R5, RZ, PT ;  /* 0x000000ff0500720c */ /* 0x000fe20003f05270 */
[----:B0-----:R-:W-:-:S04]  /*1c90*/  IMAD.WIDE R16, R19, 0x4, R10 ;  /* 0x0000000413107825 */ /* 0x001fc800078e020a */
[--C-:B------:R-:W-:Y:S01]  /*1ca0*/  IMAD.WIDE R18, R18, 0x4, R10.reuse ;  /* 0x0000000412127825 */ /* 0x100fe200078e020a */
[----:B------:R0:W5:Y:S04]  /*1cb0*/  ATOMG.E.EXCH.STRONG.GPU PT, RZ, desc[UR4][R16.64], RZ ;  /* 0x800000ff10ff79a8 */ /* 0x000168000c1ef104 */
[----:B------:R1:W5:Y:S01]  /*1cc0*/  ATOMG.E.EXCH.STRONG.GPU PT, RZ, desc[UR4][R18.64], RZ ;  /* 0x800000ff12ff79a8 */ /* 0x000362000c1ef104 */
[----:B0-----:R-:W-:-:S04]  /*1cd0*/  IMAD.WIDE R16, R6, 0x4, R10 ;  /* 0x0000000406107825 */ /* 0x001fc800078e020a */
[--C-:B------:R-:W-:Y:S01]  /*1ce0*/  IMAD.WIDE R6, R7, 0x4, R10.reuse ;  /* 0x0000000407067825 */ /* 0x100fe200078e020a */
[----:B------:R0:W5:Y:S03]  /*1cf0*/  ATOMG.E.EXCH.STRONG.GPU PT, RZ, desc[UR4][R16.64], RZ ;  /* 0x800000ff10ff79a8 */ /* 0x000166000c1ef104 */
[--C-:B-1----:R-:W-:Y:S01]  /*1d00*/  IMAD.WIDE R18, R8, 0x4, R10.reuse ;  /* 0x0000000408127825 */ /* 0x102fe200078e020a */
[----:B------:R0:W5:Y:S03]  /*1d10*/  ATOMG.E.EXCH.STRONG.GPU PT, RZ, desc[UR4][R6.64], RZ ;  /* 0x800000ff06ff79a8 */ /* 0x000166000c1ef104 */
[--C-:B------:R-:W-:Y:S01]  /*1d20*/  IMAD.WIDE R8, R9, 0x4, R10.reuse ;  /* 0x0000000409087825 */ /* 0x100fe200078e020a */
[----:B------:R0:W5:Y:S03]  /*1d30*/  ATOMG.E.EXCH.STRONG.GPU PT, RZ, desc[UR4][R18.64], RZ ;  /* 0x800000ff12ff79a8 */ /* 0x000166000c1ef104 */
[----:B------:R-:W-:Y:S01]  /*1d40*/  IMAD.WIDE R24, R24, 0x4, R10 ;  /* 0x0000000418187825 */ /* 0x000fe200078e020a */
[----:B------:R0:W5:Y:S03]  /*1d50*/  ATOMG.E.EXCH.STRONG.GPU PT, RZ, desc[UR4][R8.64], RZ ;  /* 0x800000ff08ff79a8 */ /* 0x000166000c1ef104 */
[----:B------:R-:W-:-:S02]  /*1d60*/  VIADD R0, R0, 0x10 ;  /* 0x0000001000007836 */ /* 0x000fc40000000000 */
[----:B--2---:R-:W-:-:S04]  /*1d70*/  IMAD.WIDE R28, R22, 0x4, R10 ;  /* 0x00000004161c7825 */ /* 0x004fc800078e020a */
[----:B---3--:R-:W-:-:S04]  /*1d80*/  IMAD.WIDE R26, R20, 0x4, R10 ;  /* 0x00000004141a7825 */ /* 0x008fc800078e020a */
[--C-:B----4-:R-:W-:Y:S01]  /*1d90*/  IMAD.WIDE R20, R21, 0x4, R10.reuse ;  /* 0x0000000415147825 */ /* 0x110fe200078e020a */
[----:B------:R0:W5:Y:S03]  /*1da0*/  ATOMG.E.EXCH.STRONG.GPU PT, RZ, desc[UR4][R26.64], RZ ;  /* 0x800000ff1aff79a8 */ /* 0x000166000c1ef104 */
[----:B------:R-:W-:Y:S01]  /*1db0*/  IMAD.WIDE R22, R23, 0x4, R10 ;  /* 0x0000000417167825 */ /* 0x000fe200078e020a */
[----:B------:R0:W5:Y:S04]  /*1dc0*/  ATOMG.E.EXCH.STRONG.GPU PT, RZ, desc[UR4][R20.64], RZ ;  /* 0x800000ff14ff79a8 */ /* 0x000168000c1ef104 */
[----:B------:R0:W5:Y:S04]  /*1dd0*/  ATOMG.E.EXCH.STRONG.GPU PT, RZ, desc[UR4][R28.64], RZ ;  /* 0x800000ff1cff79a8 */ /* 0x000168000c1ef104 */
[----:B------:R0:W5:Y:S04]  /*1de0*/  ATOMG.E.EXCH.STRONG.GPU PT, RZ, desc[UR4][R22.64], RZ ;  /* 0x800000ff16ff79a8 */ /* 0x000168000c1ef104 */
[----:B------:R0:W5:Y:S01]  /*1df0*/  ATOMG.E.EXCH.STRONG.GPU PT, RZ, desc[UR4][R24.64], RZ ;  /* 0x800000ff18ff79a8 */ /* 0x000162000c1ef104 */
[----:B------:R-:W-:Y:S05]  /*1e00*/  @P0 BRA `(.L_x_92) ;  /* 0xfffffffc00280947 */ /* 0x000fea000383ffff */
.L_x_91:
[----:B------:R-:W-:Y:S05]  /*1e10*/  BSYNC B0 ;  /* 0x0000000000007941 */ /* 0x000fea0003800000 */
.L_x_90:
[----:B------:R-:W-:Y:S05]  /*1e20*/  @!P1 BRA `(.L_x_89) ;  /* 0x0000000400009947 */ /* 0x000fea0003800000 */
[----:B------:R-:W-:Y:S01]  /*1e30*/  ISETP.GE.U32.AND P0, PT, R4, 0x8, PT ;  /* 0x000000080400780c */ /* 0x000fe20003f06070 */
[----:B------:R-:W-:Y:S01]  /*1e40*/  BSSY.RECONVERGENT B0, `(.L_x_93) ;  /* 0x000001e000007945 */ /* 0x000fe20003800200 */
[----:B0-----:R-:W-:-:S04]  /*1e50*/  LOP3.LUT R8, R2, 0x7, RZ, 0xc0, !PT ;  /* 0x0000000702087812 */ /* 0x001fc800078ec0ff */
[----:B------:R-:W-:-:S07]  /*1e60*/  ISETP.NE.AND P1, PT, R8, RZ, PT ;  /* 0x000000ff0800720c */ /* 0x000fce0003f25270 */
[----:B------:R-:W-:Y:S06]  /*1e70*/  @!P0 BRA `(.L_x_94) ;  /* 0x0000000000688947 */ /* 0x000fec0003800000 */
[----:B------:R-:W-:-:S05]  /*1e80*/  IMAD.WIDE R22, R0, 0x4, R14 ;  /* 0x0000000400167825 */ /* 0x000fca00078e020e */
        /* <DEDUP_REMOVED lines=24> */
[----:B------:R-:W-:-:S07]  /*2010*/  IADD3 R0, PT, PT, R0, 0x8, RZ ;  /* 0x0000000800007810 */ /* 0x000fce0007ffe0ff */
.L_x_94:
[----:B------:R-:W-:Y:S05]  /*2020*/  BSYNC.RECONVERGENT B0 ;  /* 0x0000000000007941 */ /* 0x000fea0003800200 */
.L_x_93:
[----:B------:R-:W-:Y:S05]  /*2030*/  @!P1 BRA `(.L_x_89) ;  /* 0x00000000007c9947 */ /* 0x000fea0003800000 */
[----:B------:R-:W-:Y:S01]  /*2040*/  ISETP.GE.U32.AND P0, PT, R8, 0x4, PT ;  /* 0x000000040800780c */ /* 0x000fe20003f06070 */
[----:B------:R-:W-:Y:S01]  /*2050*/  BSSY.RECONVERGENT B0, `(.L_x_95) ;  /* 0x0000011000007945 */ /* 0x000fe20003800200 */
[----:B------:R-:W-:-:S11]  /*2060*/  LOP3.LUT P1, RZ, R2, 0x3, RZ, 0xc0, !PT ;  /* 0x0000000302ff7812 */ /* 0x000fd6000782c0ff */
[----:B------:R-:W-:Y:S05]  /*2070*/  @!P0 BRA `(.L_x_96) ;  /* 0x0000000000388947 */ /* 0x000fea0003800000 */
        /* <DEDUP_REMOVED lines=14> */
.L_x_96:
[----:B------:R-:W-:Y:S05]  /*2160*/  BSYNC.RECONVERGENT B0 ;  /* 0x0000000000007941 */ /* 0x000fea0003800200 */
.L_x_95:
[----:B------:R-:W-:Y:S05]  /*2170*/  @!P1 BRA `(.L_x_89) ;  /* 0x00000000002c9947 */ /* 0x000fea0003800000 */
[----:B------:R-:W-:-:S05]  /*2180*/  LOP3.LUT R3, R3, 0x3, RZ, 0xc0, !PT ;  /* 0x0000000303037812 */ /* 0x000fca00078ec0ff */
[----:B01----:R-:W-:-:S07]  /*2190*/  IMAD.MOV R6, RZ, RZ, -R3 ;  /* 0x000000ffff067224 */ /* 0x003fce00078e0a03 */
.L_x_97:
[----:B------:R-:W-:-:S06]  /*21a0*/  IMAD.WIDE R2, R0, 0x4, R14 ;  /* 0x0000000400027825 */ /* 0x000fcc00078e020e */
[----:B--2---:R-:W2:Y:S01]  /*21b0*/  LDG.E.CONSTANT R3, desc[UR4][R2.64] ;  /* 0x0000000402037981 */ /* 0x004ea2000c1e9900 */
[----:B------:R-:W-:Y:S01]  /*21c0*/  IADD3 R6, PT, PT, R6, 0x1, RZ ;  /* 0x0000000106067810 */ /* 0x000fe20007ffe0ff */
[----:B------:R-:W-:Y:S05]  /*21d0*/  YIELD ;  /* 0x0000000000007946 */ /* 0x000fea0003800000 */
[----:B------:R-:W-:Y:S02]  /*21e0*/  ISETP.NE.AND P0, PT, R6, RZ, PT ;  /* 0x000000ff0600720c */ /* 0x000fe40003f05270 */
[----:B------:R-:W-:Y:S01]  /*21f0*/  IADD3 R0, PT, PT, R0, 0x1, RZ ;  /* 0x0000000100007810 */ /* 0x000fe20007ffe0ff */
[----:B--2---:R-:W-:-:S05]  /*2200*/  IMAD.WIDE R4, R3, 0x4, R10 ;  /* 0x0000000403047825 */ /* 0x004fca00078e020a */
[----:B-----5:R2:W5:Y:S05]  /*2210*/  ATOMG.E.EXCH.STRONG.GPU PT, RZ, desc[UR4][R4.64], RZ ;  /* 0x800000ff04ff79a8 */ /* 0x02056a000c1ef104 */
[----:B------:R-:W-:Y:S05]  /*2220*/  @P0 BRA `(.L_x_97) ;  /* 0xfffffffc00dc0947 */ /* 0x000fea000383ffff */
.L_x_89:
[----:B------:R-:W-:Y:S05]  /*2230*/  BSYNC B1 ;  /* 0x0000000000017941 */ /* 0x000fea0003800000 */
.L_x_75:
[----:B------:R-:W-:Y:S01]  /*2240*/  ATOMG.E.EXCH.STRONG.GPU PT, RZ, desc[UR4][R12.64], RZ ;  /* 0x800000ff0cff79a8 */ /* 0x000fe2000c1ef104 */
[----:B------:R-:W-:Y:S05]  /*2250*/  EXIT ;  /* 0x000000000000794d */ /* 0x000fea0003800000 */
.L_x_98:
        /* <DEDUP_REMOVED lines=10> */
.L_x_296:


//--------------------- .text.evaluate_moves_f64_geometry --------------------------
	.section	.text.evaluate_moves_f64_geometry,"ax",@progbits
	.align	128
        .global         evaluate_moves_f64_geometry
        .type           evaluate_moves_f64_geometry,@function
        .size           evaluate_moves_f64_geometry,(.L_x_297 - evaluate_moves_f64_geometry)
        .other          evaluate_moves_f64_geometry,@"STO_CUDA_ENTRY STV_DEFAULT"
evaluate_moves_f64_geometry:
.text.evaluate_moves_f64_geometry:
[----:B------:R-:W0:Y:S01]  /*0000*/  LDC R1, c[0x0][0x37c] ;  /* 0x0000df00ff017b82 */ /* 0x000e220000000800 */
[----:B------:R-:W1:Y:S07]  /*0010*/  S2R R3, SR_TID.X ;  /* 0x0000000000037919 */ /* 0x000e6e0000002100 */
[----:B------:R-:W1:Y:S01]  /*0020*/  S2UR UR4, SR_CTAID.X ;  /* 0x00000000000479c3 */ /* 0x000e620000002500 */
[----:B------:R-:W2:Y:S01]  /*0030*/  LDCU.64 UR6, c[0x0][0x3a0] ;  /* 0x00007400ff0677ac */ /* 0x000ea20008000a00 */
[----:B0-----:R-:W-:-:S06]  /*0040*/  VIADD R1, R1, 0xfffff800 ;  /* 0xfffff80001017836 */ /* 0x001fcc0000000000 */
[----:B------:R-:W1:Y:S01]  /*0050*/  LDC R0, c[0x0][0x360] ;  /* 0x0000d800ff007b82 */ /* 0x000e620000000800 */
[----:B--2---:R-:W-:-:S05]  /*0060*/  IMAD.U32 R9, RZ, RZ, UR7 ;  /* 0x00000007ff097e24 */ /* 0x004fca000f8e00ff */
[----:B------:R-:W-:Y:S01]  /*0070*/  ISETP.GT.AND P0, PT, R9, 0x100, PT ;  /* 0x000001000900780c */ /* 0x000fe20003f04270 */
[----:B-1----:R-:W-:-:S05]  /*0080*/  IMAD R0, R0, UR4, R3 ;  /* 0x0000000400007c24 */ /* 0x002fca000f8e0203 */
[----:B------:R-:W-:-:S13]  /*0090*/  ISETP.GE.OR P0, PT, R0, UR6, P0 ;  /* 0x0000000600007c0c */ /* 0x000fda0008706670 */
[----:B------:R-:W-:Y:S05]  /*00a0*/  @P0 EXIT ;  /* 0x000000000000094d */ /* 0x000fea0003800000 */
[----:B------:R-:W0:Y:S01]  /*00b0*/  LDC.64 R6, c[0x0][0x398] ;  /* 0x0000e600ff067b82 */ /* 0x000e220000000a00 */
[----:B------:R-:W1:Y:S07]  /*00c0*/  LDCU.64 UR6, c[0x0][0x358] ;  /* 0x00006b00ff0677ac */ /* 0x000e6e0008000a00 */
[----:B------:R-:W2:Y:S08]  /*00d0*/  LDC.64 R12, c[0x0][0x3b0] ;  /* 0x0000ec00ff0c7b82 */ /* 0x000eb00000000a00 */
[----:B------:R-:W3:Y:S01]  /*00e0*/  LDC.64 R18, c[0x0][0x388] ;  /* 0x0000e200ff127b82 */ /* 0x000ee20000000a00 */
[----:B0-----:R-:W-:-:S07]  /*00f0*/  IMAD.WIDE R6, R0, 0x4, R6 ;  /* 0x0000000400067825 */ /* 0x001fce00078e0206 */
[----:B------:R-:W0:Y:S01]  /*0100*/  LDC.64 R20, c[0x0][0x380] ;  /* 0x0000e000ff147b82 */ /* 0x000e220000000a00 */
[----:B-1----:R-:W2:Y:S07]  /*0110*/  LDG.E.CONSTANT R6, desc[UR6][R6.64] ;  /* 0x0000000606067981 */ /* 0x002eae000c1e9900 */
[----:B------:R-:W1:Y:S08]  /*0120*/  LDC.64 R14, c[0x0][0x3a8] ;  /* 0x0000ea00ff0e7b82 */ /* 0x000e700000000a00 */
[----:B------:R-:W4:Y:S01]  /*0130*/  LDC.64 R10, c[0x0][0x3b8] ;  /* 0x0000ee00ff0a7b82 */ /* 0x000f220000000a00 */
[----:B------:R-:W-:Y:S01]  /*0140*/  ISETP.GE.AND P0, PT, R9, 0x1, PT ;  /* 0x000000010900780c */ /* 0x000fe20003f06270 */
[----:B--2---:R-:W-:-:S04]  /*0150*/  IMAD.WIDE R12, R6, 0x8, R12 ;  /* 0x00000008060c7825 */ /* 0x004fc800078e020c */
[C---:B---3--:R-:W-:Y:S02]  /*0160*/  IMAD.WIDE R18, R6.reuse, 0x4, R18 ;  /* 0x0000000406127825 */ /* 0x048fe400078e0212 */
[----:B------:R-:W5:Y:S02]  /*0170*/  LDG.E.64.CONSTANT R12, desc[UR6][R12.64] ;  /* 0x000000060c0c7981 */ /* 0x000f64000c1e9b00 */
[C---:B0-----:R-:W-:Y:S02]  /*0180*/  IMAD.WIDE R16, R6.reuse, 0x4, R20 ;  /* 0x0000000406107825 */ /* 0x041fe400078e0214 */
[----:B------:R0:W5:Y:S04]  /*0190*/  LDG.E.CONSTANT R3, desc[UR6][R18.64] ;  /* 0x0000000612037981 */ /* 0x000168000c1e9900 */
[----:B------:R0:W5:Y:S04]  /*01a0*/  LDG.E.CONSTANT R4, desc[UR6][R18.64+0x4] ;  /* 0x0000040612047981 */ /* 0x000168000c1e9900 */
[----:B------:R0:W5:Y:S01]  /*01b0*/  LDG.E.CONSTANT R2, desc[UR6][R16.64] ;  /* 0x0000000610027981 */ /* 0x000162000c1e9900 */
[----:B-1----:R-:W-:-:S04]  /*01c0*/  IMAD.WIDE R14, R6, 0x8, R14 ;  /* 0x00000008060e7825 */ /* 0x002fc800078e020e */
[----:B----4-:R-:W-:Y:S01]  /*01d0*/  IMAD.WIDE R10, R6, 0x4, R10 ;  /* 0x00000004060a7825 */ /* 0x010fe200078e020a */
[----:B------:R-:W-:Y:S06]  /*01e0*/  @!P0 BRA `(.L_x_99) ;  /* 0x0000000000b88947 */ /* 0x000fec0003800000 */
[C---:B------:R-:W-:Y:S01]  /*01f0*/  ISETP.GE.U32.AND P0, PT, R9.reuse, 0x10, PT ;  /* 0x000000100900780c */ /* 0x040fe20003f06070 */
[----:B------:R-:W-:Y:S01]  /*0200*/  IMAD.MOV.U32 R8, RZ, RZ, RZ ;  /* 0x000000ffff087224 */ /* 0x000fe200078e00ff */
[----:B0-----:R-:W-:-:S04]  /*0210*/  LOP3.LUT R16, R9, 0xf, RZ, 0xc0, !PT ;  /* 0x0000000f09107812 */ /* 0x001fc800078ec0ff */
[----:B------:R-:W-:-:S07]  /*0220*/  ISETP.NE.AND P1, PT, R16, RZ, PT ;  /* 0x000000ff1000720c */ /* 0x000fce0003f25270 */
[----:B------:R-:W-:Y:S06]  /*0230*/  @!P0 BRA `(.L_x_100) ;  /* 0x00000000003c8947 */ /* 0x000fec0003800000 */
[----:B------:R-:W-:Y:S01]  /*0240*/  LOP3.LUT R8, R9, 0x7ffffff0, RZ, 0xc0, !PT ;  /* 0x7ffffff009087812 */ /* 0x000fe200078ec0ff */
[----:B------:R-:W-:-:S04]  /*0250*/  VIADD R7, R1, 0x40 ;  /* 0x0000004001077836 */ /* 0x000fc80000000000 */
[----:B------:R-:W-:-:S07]  /*0260*/  IMAD.MOV R5, RZ, RZ, -R8 ;  /* 0x000000ffff057224 */ /* 0x000fce00078e0a08 */
.L_x_101:
[----:B------:R-:W-:Y:S01]  /*0270*/  VIADD R5, R5, 0x10 ;  /* 0x0000001005057836 */ /* 0x000fe20000000000 */
[----:B------:R-:W-:Y:S04]  /*0280*/  STL.128 [R7+-0x40], RZ ;  /* 0xffffc0ff07007387 */ /* 0x000fe80000100c00 */
[----:B------:R-:W-:Y:S01]  /*0290*/  ISETP.NE.AND P0, PT, R5, RZ, PT ;  /* 0x000000ff0500720c */ /* 0x000fe20003f05270 */
[----:B------:R-:W-:Y:S04]  /*02a0*/  STL.128 [R7+-0x30], RZ ;  /* 0xffffd0ff07007387 */ /* 0x000fe80000100c00 */
[----:B------:R-:W-:Y:S04]  /*02b0*/  STL.128 [R7+-0x20], RZ ;  /* 0xffffe0ff07007387 */ /* 0x000fe80000100c00 */
[----:B------:R-:W-:Y:S04]  /*02c0*/  STL.128 [R7+-0x10], RZ ;  /* 0xfffff0ff07007387 */ /* 0x000fe80000100c00 */
[----:B------:R-:W-:Y:S04]  /*02d0*/  STL.128 [R7], RZ ;  /* 0x000000ff07007387 */ /* 0x000fe80000100c00 */
[----:B------:R-:W-:Y:S04]  /*02e0*/  STL.128 [R7+0x10], RZ ;  /* 0x000010ff07007387 */ /* 0x000fe80000100c00 */
[----:B------:R-:W-:Y:S04]  /*02f0*/  STL.128 [R7+0x20], RZ ;  /* 0x000020ff07007387 */ /* 0x000fe80000100c00 */
[----:B------:R0:W-:Y:S02]  /*0300*/  STL.128 [R7+0x30], RZ ;  /* 0x000030ff07007387 */ /* 0x0001e40000100c00 */
[----:B0-----:R-:W-:Y:S01]  /*0310*/  VIADD R7, R7, 0x80 ;  /* 0x0000008007077836 */ /* 0x001fe20000000000 */
[----:B------:R-:W-:Y:S06]  /*0320*/  @P0 BRA `(.L_x_101) ;  /* 0xfffffffc00d00947 */ /* 0x000fec000383ffff */
.L_x_100:
[----:B------:R-:W-:Y:S05]  /*0330*/  @!P1 BRA `(.L_x_99) ;  /* 0x0000000000649947 */ /* 0x000fea0003800000 */
[----:B------:R-:W-:Y:S02]  /*0340*/  ISETP.GE.U32.AND P0, PT, R16, 0x8, PT ;  /* 0x000000081000780c */ /* 0x000fe40003f06070 */
[----:B------:R-:W-:-:S04]  /*0350*/  LOP3.LUT R5, R9, 0x7, RZ, 0xc0, !PT ;  /* 0x0000000709057812 */ /* 0x000fc800078ec0ff */
[----:B------:R-:W-:-:S07]  /*0360*/  ISETP.NE.AND P1, PT, R5, RZ, PT ;  /* 0x000000ff0500720c */ /* 0x000fce0003f25270 */
[C---:B------:R-:W-:Y:S02]  /*0370*/  @P0 IMAD R7, R8.reuse, 0x8, R1 ;  /* 0x0000000808070824 */ /* 0x040fe400078e0201 */
[----:B------:R-:W-:-:S03]  /*0380*/  @P0 VIADD R8, R8, 0x8 ;  /* 0x0000000808080836 */ /* 0x000fc60000000000 */
[----:B------:R1:W-:Y:S04]  /*0390*/  @P0 STL.128 [R7], RZ ;  /* 0x000000ff07000387 */ /* 0x0003e80000100c00 */
[----:B------:R1:W-:Y:S04]  /*03a0*/  @P0 STL.128 [R7+0x10], RZ ;  /* 0x000010ff07000387 */ /* 0x0003e80000100c00 */
[----:B------:R1:W-:Y:S04]  /*03b0*/  @P0 STL.128 [R7+0x20], RZ ;  /* 0x000020ff07000387 */ /* 0x0003e80000100c00 */
[----:B------:R1:W-:Y:S01]  /*03c0*/  @P0 STL.128 [R7+0x30], RZ ;  /* 0x000030ff07000387 */ /* 0x0003e20000100c00 */
[----:B------:R-:W-:Y:S05]  /*03d0*/  @!P1 BRA `(.L_x_99) ;  /* 0x00000000003c9947 */ /* 0x000fea0003800000 */
[----:B------:R-:W-:Y:S02]  /*03e0*/  ISETP.GE.U32.AND P0, PT, R5, 0x4, PT ;  /* 0x000000040500780c */ /* 0x000fe40003f06070 */
[----:B------:R-:W-:-:S04]  /*03f0*/  LOP3.LUT R5, R9, 0x3, RZ, 0xc0, !PT ;  /* 0x0000000309057812 */ /* 0x000fc800078ec0ff */
[----:B------:R-:W-:-:S07]  /*0400*/  ISETP.NE.AND P1, PT, R5, RZ, PT ;  /* 0x000000ff0500720c */ /* 0x000fce0003f25270 */
[C---:B-1----:R-:W-:Y:S02]  /*0410*/  @P0 IMAD R7, R8.reuse, 0x8, R1 ;  /* 0x0000000808070824 */ /* 0x042fe400078e0201 */
[----:B------:R-:W-:-:S03]  /*0420*/  @P0 VIADD R8, R8, 0x4 ;  /* 0x0000000408080836 */ /* 0x000fc60000000000 */
[----:B------:R2:W-:Y:S04]  /*0430*/  @P0 STL.128 [R7], RZ ;  /* 0x000000ff07000387 */ /* 0x0005e80000100c00 */
[----:B------:R2:W-:Y:S01]  /*0440*/  @P0 STL.128 [R7+0x10], RZ ;  /* 0x000010ff07000387 */ /* 0x0005e20000100c00 */
[----:B------:R-:W-:Y:S05]  /*0450*/  @!P1 BRA `(.L_x_99) ;  /* 0x00000000001c9947 */ /* 0x000fea0003800000 */
[----:B------:R-:W-:Y:S02]  /*0460*/  IMAD R8, R8, 0x8, R1 ;  /* 0x0000000808087824 */ /* 0x000fe400078e0201 */
[----:B------:R-:W-:-:S07]  /*0470*/  IMAD.MOV R5, RZ, RZ, -R5 ;  /* 0x000000ffff057224 */ /* 0x000fce00078e0a05 */
.L_x_102:
[----:B------:R-:W-:Y:S01]  /*0480*/  VIADD R5, R5, 0x1 ;  /* 0x0000000105057836 */ /* 0x000fe20000000000 */
[----:B------:R0:W-:Y:S04]  /*0490*/  STL.64 [R8], RZ ;  /* 0x000000ff08007387 */ /* 0x0001e80000100a00 */
[----:B------:R-:W-:Y:S01]  /*04a0*/  ISETP.NE.AND P0, PT, R5, RZ, PT ;  /* 0x000000ff0500720c */ /* 0x000fe20003f05270 */
[----:B0-----:R-:W-:-:S12]  /*04b0*/  VIADD R8, R8, 0x8 ;  /* 0x0000000808087836 */ /* 0x001fd80000000000 */
[----:B------:R-:W-:Y:S05]  /*04c0*/  @P0 BRA `(.L_x_102) ;  /* 0xfffffffc00ec0947 */ /* 0x000fea000383ffff */
.L_x_99:
[----:B-----5:R-:W-:Y:S01]  /*04d0*/  ISETP.GE.AND P0, PT, R3, R4, PT ;  /* 0x000000040300720c */ /* 0x020fe20003f06270 */
[----:B------:R-:W3:Y:S01]  /*04e0*/  LDCU UR10, c[0x0][0x3a4] ;  /* 0x00007480ff0a77ac */ /* 0x000ee20008000800 */
[----:B------:R-:W-:Y:S01]  /*04f0*/  BSSY.RECONVERGENT B0, `(.L_x_103) ;  /* 0x000009f000007945 */ /* 0x000fe20003800200 */
[----:B------:R-:W4:Y:S01]  /*0500*/  LDCU UR11, c[0x0][0x3a4] ;  /* 0x00007480ff0b77ac */ /* 0x000f220008000800 */
[----:B------:R-:W0:Y:S09]  /*0510*/  LDCU.64 UR8, c[0x0][0x380] ;  /* 0x00007000ff0877ac */ /* 0x000e320008000a00 */
[----:B------:R-:W-:Y:S05]  /*0520*/  @P0 BRA `(.L_x_104) ;  /* 0x00000008006c0947 */ /* 0x000fea0003800000 */
[----:B------:R-:W5:Y:S01]  /*0530*/  LDG.E.64.CONSTANT R14, desc[UR6][R14.64] ;  /* 0x000000060e0e7981 */ /* 0x000f62000c1e9b00 */
[----:B------:R-:W0:Y:S01]  /*0540*/  LDCU UR4, c[0x3][URZ] ;  /* 0x00c00000ff0477ac */ /* 0x000e220008000800 */
[----:B------:R-:W-:Y:S01]  /*0550*/  IMAD.IADD R5, R4, 0x1, -R3 ;  /* 0x0000000104057824 */ /* 0x000fe200078e0a03 */
[----:B------:R-:W-:Y:S01]  /*0560*/  BSSY.RECONVERGENT B1, `(.L_x_105) ;  /* 0x000001d000017945 */ /* 0x000fe20003800200 */
[----:B-12---:R-:W-:-:S03]  /*0570*/  IMAD.IADD R7, R3, 0x1, -R4 ;  /* 0x0000000103077824 */ /* 0x006fc600078e0a04 */
[----:B------:R-:W-:Y:S02]  /*0580*/  LOP3.LUT P0, R5, R5, 0x3, RZ, 0xc0, !PT ;  /* 0x0000000305057812 */ /* 0x000fe4000780c0ff */
[----:B------:R-:W-:Y:S01]  /*0590*/  ISETP.GT.U32.AND P1, PT, R7, -0x4, PT ;  /* 0xfffffffc0700780c */ /* 0x000fe20003f24070 */
[----:B0-----:R-:W0:Y:S10]  /*05a0*/  F2F.F64.F32 R16, UR4 ;  /* 0x0000000400107d10 */ /* 0x001e340008201800 */
[----:B------:R-:W-:Y:S05]  /*05b0*/  @!P0 BRA `(.L_x_106) ;  /* 0x00000000005c8947 */ /* 0x000fea0003800000 */
[----:B------:R-:W-:-:S07]  /*05c0*/  IMAD.MOV R5, RZ, RZ, -R5 ;  /* 0x000000ffff057224 */ /* 0x000fce00078e0a05 */
.L_x_107:
[----:B------:R-:W1:Y:S02]  /*05d0*/  LDC.64 R18, c[0x0][0x390] ;  /* 0x0000e400ff127b82 */ /* 0x000e640000000a00 */
[----:B-1----:R-:W-:-:S06]  /*05e0*/  IMAD.WIDE R18, R3, 0x4, R18 ;  /* 0x0000000403127825 */ /* 0x002fcc00078e0212 */
[----:B------:R-:W2:Y:S01]  /*05f0*/  LDG.E.CONSTANT R19, desc[UR6][R18.64] ;  /* 0x0000000612137981 */ /* 0x000ea2000c1e9900 */
[----:B------:R-:W-:Y:S02]  /*0600*/  IMAD.U32 R20, RZ, RZ, UR8 ;  /* 0x00000008ff147e24 */ /* 0x000fe4000f8e00ff */
[----:B------:R-:W-:Y:S02]  /*0610*/  IMAD.U32 R21, RZ, RZ, UR9 ;  /* 0x00000009ff157e24 */ /* 0x000fe4000f8e00ff */
[----:B--2---:R-:W-:-:S06]  /*0620*/  IMAD.WIDE R22, R19, 0x4, R20 ;  /* 0x0000000413167825 */ /* 0x004fcc00078e0214 */
[----:B------:R-:W2:Y:S01]  /*0630*/  LDG.E.CONSTANT R22, desc[UR6][R22.64] ;  /* 0x0000000616167981 */ /* 0x000ea2000c1e9900 */
[----:B---3--:R-:W-:-:S05]  /*0640*/  IMAD.U32 R9, RZ, RZ, UR10 ;  /* 0x0000000aff097e24 */ /* 0x008fca000f8e00ff */
[----:B--2---:R-:W-:-:S13]  /*0650*/  ISETP.GE.AND P0, PT, R22, R9, PT ;  /* 0x000000091600720c */ /* 0x004fda0003f06270 */
[----:B------:R-:W1:Y:S01]  /*0660*/  @!P0 LDC.64 R24, c[0x0][0x3a8] ;  /* 0x0000ea00ff188b82 */ /* 0x000e620000000a00 */
[----:B------:R-:W-:-:S05]  /*0670*/  @!P0 IMAD R7, R22, 0x8, R1 ;  /* 0x0000000816078824 */ /* 0x000fca00078e0201 */
[----:B------:R-:W2:Y:S01]  /*0680*/  @!P0 LDL.64 R26, [R7] ;  /* 0x00000000071a8983 */ /* 0x000ea20000100a00 */
[----:B-1----:R-:W-:-:S06]  /*0690*/  @!P0 IMAD.WIDE R24, R19, 0x8, R24 ;  /* 0x0000000813188825 */ /* 0x002fcc00078e0218 */
[----:B------:R-:W3:Y:S01]  /*06a0*/  @!P0 LDG.E.64.CONSTANT R24, desc[UR6][R24.64] ;  /* 0x0000000618188981 */ /* 0x000ee2000c1e9b00 */
[----:B------:R-:W-:Y:S02]  /*06b0*/  VIADD R5, R5, 0x1 ;  /* 0x0000000105057836 */ /* 0x000fe40000000000 */
[----:B------:R-:W-:Y:S01]  /*06c0*/  VIADD R3, R3, 0x1 ;  /* 0x0000000103037836 */ /* 0x000fe20000000000 */
[----:B---3-5:R-:W-:-:S08]  /*06d0*/  @!P0 DADD R18, R14, R24 ;  /* 0x000000000e128229 */ /* 0x028fd00000000018 */
[----:B0-----:R-:W-:-:S08]  /*06e0*/  @!P0 DFMA R18, R16, R18, 1 ;  /* 0x3ff000001012842b */ /* 0x001fd00000000012 */
[----:B--2---:R-:W-:-:S07]  /*06f0*/  @!P0 DADD R18, R18, R26 ;  /* 0x0000000012128229 */ /* 0x004fce000000001a */
[----:B------:R1:W-:Y:S01]  /*0700*/  @!P0 STL.64 [R7], R18 ;  /* 0x0000001207008387 */ /* 0x0003e20000100a00 */
[----:B------:R-:W-:-:S13]  /*0710*/  ISETP.NE.AND P0, PT, R5, RZ, PT ;  /* 0x000000ff0500720c */ /* 0x000fda0003f05270 */
[----:B-1----:R-:W-:Y:S05]  /*0720*/  @P0 BRA `(.L_x_107) ;  /* 0xfffffffc00a80947 */ /* 0x002fea000383ffff */
.L_x_106:
[----:B---34-:R-:W-:Y:S05]  /*0730*/  BSYNC.RECONVERGENT B1 ;  /* 0x0000000000017941 */ /* 0x018fea0003800200 */
.L_x_105:
[----:B------:R-:W-:Y:S05]  /*0740*/  @P1 BRA `(.L_x_104) ;  /* 0x0000000400e41947 */ /* 0x000fea0003800000 */
[----:B------:R-:W1:Y:S02]  /*0750*/  LDCU.64 UR4, c[0x0][0x390] ;  /* 0x00007200ff0477ac */ /* 0x000e640008000a00 */
[----:B-1----:R-:W-:-:S04]  /*0760*/  UIADD3 UR4, UP0, UPT, UR4, 0x8, URZ ;  /* 0x0000000804047890 */ /* 0x002fc8000ff1e0ff */
[----:B------:R-:W-:Y:S02]  /*0770*/  UIADD3.X UR5, UPT, UPT, URZ, UR5, URZ, UP0, !UPT ;  /* 0x00000005ff057290 */ /* 0x000fe400087fe4ff */
[----:B------:R-:W-:-:S04]  /*0780*/  IMAD.U32 R18, RZ, RZ, UR4 ;  /* 0x00000004ff127e24 */ /* 0x000fc8000f8e00ff */
[----:B------:R-:W-:Y:S02]  /*0790*/  IMAD.U32 R19, RZ, RZ, UR5 ;  /* 0x00000005ff137e24 */ /* 0x000fe4000f8e00ff */
[----:B------:R-:W-:-:S05]  /*07a0*/  IMAD.WIDE R30, R3, 0x4, R18 ;  /* 0x00000004031e7825 */ /* 0x000fca00078e0212 */
[----:B------:R-:W2:Y:S04]  /*07b0*/  LDG.E.CONSTANT R37, desc[UR6][R30.64+-0x8] ;  /* 0xfffff8061e257981 */ /* 0x000ea8000c1e9900 */
[----:B------:R-:W3:Y:S04]  /*07c0*/  LDG.E.CONSTANT R35, desc[UR6][R30.64+-0x4] ;  /* 0xfffffc061e237981 */ /* 0x000ee8000c1e9900 */
[----:B------:R-:W4:Y:S04]  /*07d0*/  LDG.E.CONSTANT R5, desc[UR6][R30.64] ;  /* 0x000000061e057981 */ /* 0x000f28000c1e9900 */
[----:B------:R-:W4:Y:S01]  /*07e0*/  LDG.E.CONSTANT R29, desc[UR6][R30.64+0x4] ;  /* 0x000004061e1d7981 */ /* 0x000f22000c1e9900 */
[----:B--2---:R-:W-:-:S06]  /*07f0*/  IMAD.WIDE R26, R37, 0x4, R20 ;  /* 0x00000004251a7825 */ /* 0x004fcc00078e0214 */
[----:B------:R-:W2:Y:S01]  /*0800*/  LDG.E.CONSTANT R26, desc[UR6][R26.64] ;  /* 0x000000061a1a7981 */ /* 0x000ea2000c1e9900 */
[----:B---3--:R-:W-:-:S05]  /*0810*/  IMAD.WIDE R24, R35, 0x4, R20 ;  /* 0x0000000423187825 */ /* 0x008fca00078e0214 */
[----:B------:R-:W3:Y:S01]  /*0820*/  LDG.E.CONSTANT R8, desc[UR6][R24.64] ;  /* 0x0000000618087981 */ /* 0x000ee2000c1e9900 */
[----:B--2---:R-:W-:-:S13]  /*0830*/  ISETP.GE.AND P0, PT, R26, R9, PT ;  /* 0x000000091a00720c */ /* 0x004fda0003f06270 */
[----:B------:R-:W1:Y:S01]  /*0840*/  @!P0 LDC.64 R22, c[0x0][0x3a8] ;  /* 0x0000ea00ff168b82 */ /* 0x000e620000000a00 */
[----:B------:R-:W-:Y:S02]  /*0850*/  @!P0 IMAD R7, R26, 0x8, R1 ;  /* 0x000000081a078824 */ /* 0x000fe400078e0201 */
[----:B-1----:R-:W-:-:S03]  /*0860*/  @!P0 IMAD.WIDE R36, R37, 0x8, R22 ;  /* 0x0000000825248825 */ /* 0x002fc600078e0216 */
[----:B------:R-:W2:Y:S04]  /*0870*/  @!P0 LDL.64 R22, [R7] ;  /* 0x0000000007168983 */ /* 0x000ea80000100a00 */
[----:B------:R-:W2:Y:S01]  /*0880*/  @!P0 LDG.E.64.CONSTANT R24, desc[UR6][R36.64] ;  /* 0x0000000624188981 */ /* 0x000ea2000c1e9b00 */
[----:B---3--:R-:W-:Y:S01]  /*0890*/  ISETP.GE.AND P1, PT, R8, R9, PT ;  /* 0x000000090800720c */ /* 0x008fe20003f26270 */
[----:B----4-:R-:W-:-:S05]  /*08a0*/  IMAD.WIDE R32, R5, 0x4, R20 ;  /* 0x0000000405207825 */ /* 0x010fca00078e0214 */
[----:B------:R-:W3:Y:S07]  /*08b0*/  LDG.E.CONSTANT R28, desc[UR6][R32.64] ;  /* 0x00000006201c7981 */ /* 0x000eee000c1e9900 */
[----:B------:R-:W1:Y:S01]  /*08c0*/  @!P1 LDC.64 R26, c[0x0][0x3a8] ;  /* 0x0000ea00ff1a9b82 */ /* 0x000e620000000a00 */
[----:B------:R-:W-:Y:S02]  /*08d0*/  @!P1 IMAD R8, R8, 0x8, R1 ;  /* 0x0000000808089824 */ /* 0x000fe400078e0201 */
[----:B-1----:R-:W-:-:S06]  /*08e0*/  @!P1 IMAD.WIDE R26, R35, 0x8, R26 ;  /* 0x00000008231a9825 */ /* 0x002fcc00078e021a */
[----:B------:R-:W4:Y:S01]  /*08f0*/  @!P1 LDG.E.64.CONSTANT R26, desc[UR6][R26.64] ;  /* 0x000000061a1a9981 */ /* 0x000f22000c1e9b00 */
[----:B--2--5:R-:W-:-:S08]  /*0900*/  @!P0 DADD R24, R14, R24 ;  /* 0x000000000e188229 */ /* 0x024fd00000000018 */
[----:B0-----:R-:W-:-:S08]  /*0910*/  @!P0 DFMA R24, R16, R24, 1 ;  /* 0x3ff000001018842b */ /* 0x001fd00000000018 */
[----:B------:R-:W-:-:S07]  /*0920*/  @!P0 DADD R22, R24, R22 ;  /* 0x0000000018168229 */ /* 0x000fce0000000016 */
[----:B------:R0:W-:Y:S04]  /*0930*/  @!P0 STL.64 [R7], R22 ;  /* 0x0000001607008387 */ /* 0x0001e80000100a00 */
[----:B------:R-:W2:Y:S01]  /*0940*/  @!P1 LDL.64 R24, [R8] ;  /* 0x0000000008189983 */ /* 0x000ea20000100a00 */
[----:B---3--:R-:W-:Y:S01]  /*0950*/  ISETP.GE.AND P0, PT, R28, R9, PT ;  /* 0x000000091c00720c */ /* 0x008fe20003f06270 */
[----:B------:R-:W-:-:S06]  /*0960*/  IMAD.WIDE R30, R29, 0x4, R20 ;  /* 0x000000041d1e7825 */ /* 0x000fcc00078e0214 */
[----:B------:R-:W3:Y:S06]  /*0970*/  LDG.E.CONSTANT R30, desc[UR6][R30.64] ;  /* 0x000000061e1e7981 */ /* 0x000eec000c1e9900 */
[----:B------:R-:W1:Y:S01]  /*0980*/  @!P0 LDC.64 R20, c[0x0][0x3a8] ;  /* 0x0000ea00ff148b82 */ /* 0x000e620000000a00 */
[----:B----4-:R-:W-:-:S08]  /*0990*/  @!P1 DADD R32, R14, R26 ;  /* 0x000000000e209229 */ /* 0x010fd0000000001a */
[----:B------:R-:W-:Y:S01]  /*09a0*/  @!P1 DFMA R32, R16, R32, 1 ;  /* 0x3ff000001020942b */ /* 0x000fe20000000020 */
[----:B-1----:R-:W-:-:S06]  /*09b0*/  @!P0 IMAD.WIDE R20, R5, 0x8, R20 ;  /* 0x0000000805148825 */ /* 0x002fcc00078e0214 */
[----:B------:R-:W4:Y:S01]  /*09c0*/  @!P0 LDG.E.64.CONSTANT R20, desc[UR6][R20.64] ;  /* 0x0000000614148981 */ /* 0x000f22000c1e9b00 */
[----:B------:R-:W-:Y:S01]  /*09d0*/  @!P0 IMAD R28, R28, 0x8, R1 ;  /* 0x000000081c1c8824 */ /* 0x000fe200078e0201 */
[----:B--2---:R-:W-:-:S07]  /*09e0*/  @!P1 DADD R24, R32, R24 ;  /* 0x0000000020189229 */ /* 0x004fce0000000018 */
[----:B------:R1:W-:Y:S04]  /*09f0*/  @!P1 STL.64 [R8], R24 ;  /* 0x0000001808009387 */ /* 0x0003e80000100a00 */
[----:B0-----:R-:W2:Y:S01]  /*0a00*/  @!P0 LDL.64 R22, [R28] ;  /* 0x000000001c168983 */ /* 0x001ea20000100a00 */
[----:B---3--:R-:W-:-:S13]  /*0a10*/  ISETP.GE.AND P1, PT, R30, R9, PT ;  /* 0x000000091e00720c */ /* 0x008fda0003f26270 */
[----:B------:R-:W0:Y:S01]  /*0a20*/  @!P1 LDC.64 R26, c[0x0][0x3a8] ;  /* 0x0000ea00ff1a9b82 */ /* 0x000e220000000a00 */
[----:B----4-:R-:W-:Y:S01]  /*0a30*/  @!P0 DADD R32, R14, R20 ;  /* 0x000000000e208229 */ /* 0x010fe20000000014 */
[----:B0-----:R-:W-:-:S07]  /*0a40*/  @!P1 IMAD.WIDE R26, R29, 0x8, R26 ;  /* 0x000000081d1a9825 */ /* 0x001fce00078e021a */
[----:B------:R-:W-:Y:S01]  /*0a50*/  @!P0 DFMA R32, R16, R32, 1 ;  /* 0x3ff000001020842b */ /* 0x000fe20000000020 */
[----:B------:R-:W3:Y:S01]  /*0a60*/  @!P1 LDG.E.64.CONSTANT R26, desc[UR6][R26.64] ;  /* 0x000000061a1a9981 */ /* 0x000ee2000c1e9b00 */
[----:B------:R-:W-:-:S06]  /*0a70*/  @!P1 IMAD R5, R30, 0x8, R1 ;  /* 0x000000081e059824 */ /* 0x000fcc00078e0201 */
[----:B--2---:R-:W-:-:S07]  /*0a80*/  @!P0 DADD R22, R32, R22 ;  /* 0x0000000020168229 */ /* 0x004fce0000000016 */
[----:B------:R0:W-:Y:S04]  /*0a90*/  @!P0 STL.64 [R28], R22 ;  /* 0x000000161c008387 */ /* 0x0001e80000100a00 */
[----:B-1----:R-:W2:Y:S01]  /*0aa0*/  @!P1 LDL.64 R24, [R5] ;  /* 0x0000000005189983 */ /* 0x002ea20000100a00 */
[----:B------:R-:W-:-:S04]  /*0ab0*/  IADD3 R4, PT, PT, R3, 0x4, -R4 ;  /* 0x0000000403047810 */ /* 0x000fc80007ffe804 */
[----:B------:R-:W-:Y:S01]  /*0ac0*/  ISETP.NE.AND P0, PT, R4, RZ, PT ;  /* 0x000000ff0400720c */ /* 0x000fe20003f05270 */
[----:B---3--:R-:W-:-:S08]  /*0ad0*/  @!P1 DADD R20, R14, R26 ;  /* 0x000000000e149229 */ /* 0x008fd0000000001a */
[----:B------:R-:W-:-:S08]  /*0ae0*/  @!P1 DFMA R20, R16, R20, 1 ;  /* 0x3ff000001014942b */ /* 0x000fd00000000014 */
[----:B--2---:R-:W-:-:S07]  /*0af0*/  @!P1 DADD R20, R20, R24 ;  /* 0x0000000014149229 */ /* 0x004fce0000000018 */
[----:B------:R0:W-:Y:S01]  /*0b00*/  @!P1 STL.64 [R5], R20 ;  /* 0x0000001405009387 */ /* 0x0001e20000100a00 */
[----:B------:R-:W-:Y:S05]  /*0b10*/  @!P0 BRA `(.L_x_104) ;  /* 0x0000000000f08947 */ /* 0x000fea0003800000 */
[----:B------:R-:W-:-:S07]  /*0b20*/  VIADD R3, R3, 0x4 ;  /* 0x0000000403037836 */ /* 0x000fce0000000000 */
.L_x_108:
[----:B------:R-:W-:Y:S01]  /*0b30*/  IMAD.WIDE R30, R3, 0x4, R18 ;  /* 0x00000004031e7825 */ /* 0x000fe200078e0212 */
[----:B01----:R-:W0:Y:S04]  /*0b40*/  LDC.64 R20, c[0x0][0x380] ;  /* 0x0000e000ff147b82 */ /* 0x003e280000000a00 */
[----:B------:R-:W0:Y:S04]  /*0b50*/  LDG.E.CONSTANT R37, desc[UR6][R30.64+-0x8] ;  /* 0xfffff8061e257981 */ /* 0x000e28000c1e9900 */
[----:B------:R-:W2:Y:S01]  /*0b60*/  LDG.E.CONSTANT R35, desc[UR6][R30.64+-0x4] ;  /* 0xfffffc061e237981 */ /* 0x000ea2000c1e9900 */
[----:B------:R-:W-:-:S03]  /*0b70*/  IMAD.U32 R9, RZ, RZ, UR11 ;  /* 0x0000000bff097e24 */ /* 0x000fc6000f8e00ff */
[----:B------:R-:W3:Y:S04]  /*0b80*/  LDG.E.CONSTANT R7, desc[UR6][R30.64] ;  /* 0x000000061e077981 */ /* 0x000ee8000c1e9900 */
[----:B------:R-:W4:Y:S01]  /*0b90*/  LDG.E.CONSTANT R29, desc[UR6][R30.64+0x4] ;  /* 0x000004061e1d7981 */ /* 0x000f22000c1e9900 */
[----:B0-----:R-:W-:-:S06]  /*0ba0*/  IMAD.WIDE R32, R37, 0x4, R20 ;  /* 0x0000000425207825 */ /* 0x001fcc00078e0214 */
[----:B------:R-:W5:Y:S01]  /*0bb0*/  LDG.E.CONSTANT R32, desc[UR6][R32.64] ;  /* 0x0000000620207981 */ /* 0x000f62000c1e9900 */
[----:B--2---:R-:W-:-:S05]  /*0bc0*/  IMAD.WIDE R26, R35, 0x4, R20 ;  /* 0x00000004231a7825 */ /* 0x004fca00078e0214 */
[----:B------:R-:W2:Y:S01]  /*0bd0*/  LDG.E.CONSTANT R28, desc[UR6][R26.64] ;  /* 0x000000061a1c7981 */ /* 0x000ea2000c1e9900 */
[----:B-----5:R-:W-:-:S13]  /*0be0*/  ISETP.GE.AND P0, PT, R32, R9, PT ;  /* 0x000000092000720c */ /* 0x020fda0003f06270 */
[----:B------:R-:W0:Y:S01]  /*0bf0*/  @!P0 LDC.64 R22, c[0x0][0x3a8] ;  /* 0x0000ea00ff168b82 */ /* 0x000e220000000a00 */
[----:B------:R-:W-:Y:S02]  /*0c00*/  @!P0 IMAD R5, R32, 0x8, R1 ;  /* 0x0000000820058824 */ /* 0x000fe400078e0201 */
[----:B0-----:R-:W-:-:S03]  /*0c10*/  @!P0 IMAD.WIDE R36, R37, 0x8, R22 ;  /* 0x0000000825248825 */ /* 0x001fc600078e0216 */
[----:B------:R-:W5:Y:S04]  /*0c20*/  @!P0 LDL.64 R22, [R5] ;  /* 0x0000000005168983 */ /* 0x000f680000100a00 */
[----:B------:R-:W4:Y:S01]  /*0c30*/  @!P0 LDG.E.64.CONSTANT R24, desc[UR6][R36.64] ;  /* 0x0000000624188981 */ /* 0x000f22000c1e9b00 */
[----:B--2---:R-:W-:Y:S01]  /*0c40*/  ISETP.GE.AND P1, PT, R28, R9, PT ;  /* 0x000000091c00720c */ /* 0x004fe20003f26270 */
[----:B---3--:R-:W-:-:S05]  /*0c50*/  IMAD.WIDE R32, R7, 0x4, R20 ;  /* 0x0000000407207825 */ /* 0x008fca00078e0214 */
[----:B------:R-:W2:Y:S07]  /*0c60*/  LDG.E.CONSTANT R8, desc[UR6][R32.64] ;  /* 0x0000000620087981 */ /* 0x000eae000c1e9900 */
[----:B------:R-:W0:Y:S01]  /*0c70*/  @!P1 LDC.64 R26, c[0x0][0x3a8] ;  /* 0x0000ea00ff1a9b82 */ /* 0x000e220000000a00 */
[----:B------:R-:W-:Y:S02]  /*0c80*/  @!P1 IMAD R28, R28, 0x8, R1 ;  /* 0x000000081c1c9824 */ /* 0x000fe400078e0201 */
[----:B0-----:R-:W-:-:S06]  /*0c90*/  @!P1 IMAD.WIDE R26, R35, 0x8, R26 ;  /* 0x00000008231a9825 */ /* 0x001fcc00078e021a */
[----:B------:R-:W3:Y:S01]  /*0ca0*/  @!P1 LDG.E.64.CONSTANT R26, desc[UR6][R26.64] ;  /* 0x000000061a1a9981 */ /* 0x000ee2000c1e9b00 */
[----:B----4-:R-:W-:-:S08]  /*0cb0*/  @!P0 DADD R24, R14, R24 ;  /* 0x000000000e188229 */ /* 0x010fd00000000018 */
[----:B------:R-:W-:-:S08]  /*0cc0*/  @!P0 DFMA R24, R16, R24, 1 ;  /* 0x3ff000001018842b */ /* 0x000fd00000000018 */
[----:B-----5:R-:W-:-:S07]  /*0cd0*/  @!P0 DADD R22, R24, R22 ;  /* 0x0000000018168229 */ /* 0x020fce0000000016 */
[----:B------:R0:W-:Y:S04]  /*0ce0*/  @!P0 STL.64 [R5], R22 ;  /* 0x0000001605008387 */ /* 0x0001e80000100a00 */
[----:B------:R-:W4:Y:S01]  /*0cf0*/  @!P1 LDL.64 R24, [R28] ;  /* 0x000000001c189983 */ /* 0x000f220000100a00 */
[----:B--2---:R-:W-:Y:S01]  /*0d00*/  ISETP.GE.AND P0, PT, R8, R9, PT ;  /* 0x000000090800720c */ /* 0x004fe20003f06270 */
[----:B------:R-:W-:-:S06]  /*0d10*/  IMAD.WIDE R30, R29, 0x4, R20 ;  /* 0x000000041d1e7825 */ /* 0x000fcc00078e0214 */
[----:B------:R-:W2:Y:S06]  /*0d20*/  LDG.E.CONSTANT R30, desc[UR6][R30.64] ;  /* 0x000000061e1e7981 */ /* 0x000eac000c1e9900 */
[----:B------:R-:W1:Y:S01]  /*0d30*/  @!P0 LDC.64 R20, c[0x0][0x3a8] ;  /* 0x0000ea00ff148b82 */ /* 0x000e620000000a00 */
[----:B---3--:R-:W-:-:S08]  /*0d40*/  @!P1 DADD R32, R14, R26 ;  /* 0x000000000e209229 */ /* 0x008fd0000000001a */
[----:B------:R-:W-:Y:S01]  /*0d50*/  @!P1 DFMA R32, R16, R32, 1 ;  /* 0x3ff000001020942b */ /* 0x000fe20000000020 */
[----:B-1----:R-:W-:-:S06]  /*0d60*/  @!P0 IMAD.WIDE R20, R7, 0x8, R20 ;  /* 0x0000000807148825 */ /* 0x002fcc00078e0214 */
[----:B------:R-:W3:Y:S01]  /*0d70*/  @!P0 LDG.E.64.CONSTANT R20, desc[UR6][R20.64] ;  /* 0x0000000614148981 */ /* 0x000ee2000c1e9b00 */
[----:B------:R-:W-:Y:S01]  /*0d80*/  @!P0 IMAD R8, R8, 0x8, R1 ;  /* 0x0000000808088824 */ /* 0x000fe200078e0201 */
[----:B----4-:R-:W-:-:S07]  /*0d90*/  @!P1 DADD R24, R32, R24 ;  /* 0x0000000020189229 */ /* 0x010fce0000000018 */
[----:B------:R1:W-:Y:S04]  /*0da0*/  @!P1 STL.64 [R28], R24 ;  /* 0x000000181c009387 */ /* 0x0003e80000100a00 */
[----:B0-----:R-:W4:Y:S01]  /*0db0*/  @!P0 LDL.64 R22, [R8] ;  /* 0x0000000008168983 */ /* 0x001f220000100a00 */
[----:B--2---:R-:W-:-:S13]  /*0dc0*/  ISETP.GE.AND P1, PT, R30, R9, PT ;  /* 0x000000091e00720c */ /* 0x004fda0003f26270 */
[----:B------:R-:W0:Y:S01]  /*0dd0*/  @!P1 LDC.64 R26, c[0x0][0x3a8] ;  /* 0x0000ea00ff1a9b82 */ /* 0x000e220000000a00 */
[----:B---3--:R-:W-:Y:S01]  /*0de0*/  @!P0 DADD R32, R14, R20 ;  /* 0x000000000e208229 */ /* 0x008fe20000000014 */
[----:B0-----:R-:W-:-:S07]  /*0df0*/  @!P1 IMAD.WIDE R26, R29, 0x8, R26 ;  /* 0x000000081d1a9825 */ /* 0x001fce00078e021a */
[----:B------:R-:W-:Y:S01]  /*0e00*/  @!P0 DFMA R32, R16, R32, 1 ;  /* 0x3ff000001020842b */ /* 0x000fe20000000020 */
[----:B------:R-:W2:Y:S01]  /*0e10*/  @!P1 LDG.E.64.CONSTANT R26, desc[UR6][R26.64] ;  /* 0x000000061a1a9981 */ /* 0x000ea2000c1e9b00 */
[----:B------:R-:W-:-:S06]  /*0e20*/  @!P1 IMAD R5, R30, 0x8, R1 ;  /* 0x000000081e059824 */ /* 0x000fcc00078e0201 */
[----:B----4-:R-:W-:-:S07]  /*0e30*/  @!P0 DADD R32, R32, R22 ;  /* 0x0000000020208229 */ /* 0x010fce0000000016 */
[----:B------:R1:W-:Y:S04]  /*0e40*/  @!P0 STL.64 [R8], R32 ;  /* 0x0000002008008387 */ /* 0x0003e80000100a00 */
[----:B------:R-:W3:Y:S01]  /*0e50*/  @!P1 LDL.64 R22, [R5] ;  /* 0x0000000005169983 */ /* 0x000ee20000100a00 */
[----:B------:R-:W-:Y:S01]  /*0e60*/  VIADD R4, R4, 0x4 ;  /* 0x0000000404047836 */ /* 0x000fe20000000000 */
[----:B--2---:R-:W-:-:S08]  /*0e70*/  @!P1 DADD R20, R14, R26 ;  /* 0x000000000e149229 */ /* 0x004fd0000000001a */
[----:B------:R-:W-:Y:S01]  /*0e80*/  @!P1 DFMA R20, R16, R20, 1 ;  /* 0x3ff000001014942b */ /* 0x000fe20000000014 */
[----:B------:R-:W-:Y:S01]  /*0e90*/  ISETP.NE.AND P0, PT, R4, RZ, PT ;  /* 0x000000ff0400720c */ /* 0x000fe20003f05270 */
[----:B------:R-:W-:-:S06]  /*0ea0*/  VIADD R3, R3, 0x4 ;  /* 0x0000000403037836 */ /* 0x000fcc0000000000 */
[----:B---3--:R-:W-:-:S07]  /*0eb0*/  @!P1 DADD R20, R20, R22 ;  /* 0x0000000014149229 */ /* 0x008fce0000000016 */
[----:B------:R1:W-:Y:S01]  /*0ec0*/  @!P1 STL.64 [R5], R20 ;  /* 0x0000001405009387 */ /* 0x0003e20000100a00 */
[----:B------:R-:W-:Y:S05]  /*0ed0*/  @P0 BRA `(.L_x_108) ;  /* 0xfffffffc00140947 */ /* 0x000fea000383ffff */
.L_x_104:
[----:B0--34-:R-:W-:Y:S05]  /*0ee0*/  BSYNC.RECONVERGENT B0 ;  /* 0x0000000000007941 */ /* 0x019fea0003800200 */
.L_x_103:
[----:B------:R-:W-:Y:S01]  /*0ef0*/  ISETP.GE.AND P0, PT, R9, 0x1, PT ;  /* 0x000000010900780c */ /* 0x000fe20003f06270 */
[----:B------:R-:W0:Y:S01]  /*0f00*/  LDCU.64 UR10, c[0x0][0x3d0] ;  /* 0x00007a00ff0a77ac */ /* 0x000e220008000a00 */
[----:B------:R-:W-:Y:S01]  /*0f10*/  BSSY.RECONVERGENT B0, `(.L_x_109) ;  /* 0x0000159000007945 */ /* 0x000fe20003800200 */
[----:B------:R-:W-:Y:S01]  /*0f20*/  IMAD.MOV.U32 R3, RZ, RZ, R2 ;  /* 0x000000ffff037224 */ /* 0x000fe200078e0002 */
[----:B------:R-:W3:Y:S01]  /*0f30*/  LDCU.64 UR14, c[0x0][0x3d0] ;  /* 0x00007a00ff0e77ac */ /* 0x000ee20008000a00 */
[----:B------:R-:W4:Y:S08]  /*0f40*/  LDCU.64 UR12, c[0x0][0x3c0] ;  /* 0x00007800ff0c77ac */ /* 0x000f300008000a00 */
[----:B------:R-:W-:Y:S05]  /*0f50*/  @!P0 BRA `(.L_x_110) ;  /* 0x0000001400508947 */ /* 0x000fea0003800000 */
[----:B------:R0:W5:Y:S01]  /*0f60*/  LDG.E.CONSTANT R4, desc[UR6][R10.64] ;  /* 0x000000060a047981 */ /* 0x000162000c1e9900 */
[----:B------:R-:W3:Y:S01]  /*0f70*/  LDCU UR9, c[0x3][0x4] ;  /* 0x00c00080ff0977ac */ /* 0x000ee20008000800 */
[-C--:B-12---:R-:W-:Y:S02]  /*0f80*/  IMAD R7, R6, R9.reuse, RZ ;  /* 0x0000000906077224 */ /* 0x086fe400078e02ff */
[----:B------:R-:W-:Y:S01]  /*0f90*/  IMAD R5, R2, 0x8, R1 ;  /* 0x0000000802057824 */ /* 0x000fe200078e0201 */
[----:B------:R-:W1:Y:S01]  /*0fa0*/  LDCU.64 UR4, c[0x0][0x3c0] ;  /* 0x00007800ff0477ac */ /* 0x000e620008000a00 */
[----:B------:R-:W-:Y:S01]  /*0fb0*/  IMAD R6, R0, R9, RZ ;  /* 0x0000000900067224 */ /* 0x000fe200078e02ff */
[----:B------:R-:W2:Y:S01]  /*0fc0*/  LDCU UR8, c[0x3][0xc] ;  /* 0x00c00180ff0877ac */ /* 0x000ea20008000800 */
[----:B---3--:R-:W3:Y:S01]  /*0fd0*/  F2F.F64.F32 R16, UR9 ;  /* 0x0000000900107d10 */ /* 0x008ee20008201800 */
[----:B-1----:R-:W-:-:S07]  /*0fe0*/  UISETP.NE.U32.AND UP0, UPT, UR4, URZ, UPT ;  /* 0x000000ff0400728c */ /* 0x002fce000bf05070 */
[----:B--2--5:R-:W1:Y:S01]  /*0ff0*/  F2F.F64.F32 R14, UR8 ;  /* 0x00000008000e7d10 */ /* 0x024e620008201800 */
[----:B------:R-:W-:Y:S01]  /*1000*/  UISETP.NE.AND.EX UP0, UPT, UR5, URZ, UPT, UP0 ;  /* 0x000000ff0500728c */ /* 0x000fe2000bf05300 */
[----:B---3--:R-:W-:-:S08]  /*1010*/  DMUL R12, R12, R16 ;  /* 0x000000100c0c7228 */ /* 0x008fd00000000000 */
[----:B0-----:R-:W-:Y:S05]  /*1020*/  BRA.U UP0, `(.L_x_111) ;  /* 0x0000000900387547 */ /* 0x001fea000b800000 */
[C---:B------:R-:W-:Y:S01]  /*1030*/  ISETP.GE.U32.AND P0, PT, R9.reuse, 0x4, PT ;  /* 0x000000040900780c */ /* 0x040fe20003f06070 */
[----:B------:R-:W-:Y:S01]  /*1040*/  BSSY.RECONVERGENT B1, `(.L_x_112) ;  /* 0x0000066000017945 */ /* 0x000fe20003800200 */
[----:B------:R-:W-:Y:S01]  /*1050*/  LOP3.LUT R7, R9, 0x3, RZ, 0xc0, !PT ;  /* 0x0000000309077812 */ /* 0x000fe200078ec0ff */
[----:B------:R-:W-:Y:S01]  /*1060*/  IMAD.MOV.U32 R8, RZ, RZ, RZ ;  /* 0x000000ffff087224 */ /* 0x000fe200078e00ff */
[----:B------:R-:W-:Y:S01]  /*1070*/  CS2R R10, SRZ ;  /* 0x00000000000a7805 */ /* 0x000fe2000001ff00 */
[----:B------:R-:W-:-:S08]  /*1080*/  IMAD.MOV.U32 R3, RZ, RZ, R2 ;  /* 0x000000ffff037224 */ /* 0x000fd000078e0002 */
[----:B------:R-:W-:Y:S05]  /*1090*/  @!P0 BRA `(.L_x_113) ;  /* 0x0000000400808947 */ /* 0x000fea0003800000 */
[----:B------:R-:W-:Y:S01]  /*10a0*/  LOP3.LUT R8, R9, 0x7ffffffc, RZ, 0xc0, !PT ;  /* 0x7ffffffc09087812 */ /* 0x000fe200078ec0ff */
[----:B------:R-:W-:Y:S01]  /*10b0*/  IMAD.MOV.U32 R31, RZ, RZ, RZ ;  /* 0x000000ffff1f7224 */ /* 0x000fe200078e00ff */
[----:B------:R-:W-:Y:S01]  /*10c0*/  CS2R R10, SRZ ;  /* 0x00000000000a7805 */ /* 0x000fe2000001ff00 */
[----:B------:R-:W-:-:S07]  /*10d0*/  IMAD.MOV.U32 R3, RZ, RZ, R2 ;  /* 0x000000ffff037224 */ /* 0x000fce00078e0002 */
.L_x_116:
[C---:B------:R-:W-:Y:S02]  /*10e0*/  VIADD R9, R31.reuse, 0x1 ;  /* 0x000000011f097836 */ /* 0x040fe40000000000 */
[----:B------:R-:W-:-:S03]  /*10f0*/  IMAD R30, R31, 0x8, R1 ;  /* 0x000000081f1e7824 */ /* 0x000fc600078e0201 */
[----:B------:R-:W-:-:S13]  /*1100*/  ISETP.NE.AND P0, PT, R9, R2, PT ;  /* 0x000000020900720c */ /* 0x000fda0003f05270 */
[----:B------:R0:W5:Y:S04]  /*1110*/  @P0 LDL.64 R16, [R30+0x8] ;  /* 0x000008001e100983 */ /* 0x0001680000100a00 */
[----:B------:R0:W5:Y:S01]  /*1120*/  @P0 LDL.64 R18, [R5] ;  /* 0x0000000005120983 */ /* 0x0001620000100a00 */
[C---:B------:R-:W-:Y:S01]  /*1130*/  ISETP.NE.AND P3, PT, R31.reuse, R2, PT ;  /* 0x000000021f00720c */ /* 0x040fe20003f65270 */
[C---:B------:R-:W-:Y:S01]  /*1140*/  VIADD R29, R31.reuse, 0x2 ;  /* 0x000000021f1d7836 */ /* 0x040fe20000000000 */
[----:B------:R-:W-:Y:S01]  /*1150*/  BSSY.RECONVERGENT B2, `(.L_x_114) ;  /* 0x0000018000027945 */ /* 0x000fe20003800200 */
[----:B------:R-:W-:-:S03]  /*1160*/  VIADD R28, R31, 0x3 ;  /* 0x000000031f1c7836 */ /* 0x000fc60000000000 */
[-C--:B------:R-:W-:Y:S02]  /*1170*/  ISETP.NE.AND P1, PT, R29, R2.reuse, PT ;  /* 0x000000021d00720c */ /* 0x080fe40003f25270 */
[----:B------:R-:W-:-:S05]  /*1180*/  ISETP.NE.AND P2, PT, R28, R2, PT ;  /* 0x000000021c00720c */ /* 0x000fca0003f45270 */
[----:B0-----:R-:W-:Y:S08]  /*1190*/  @!P3 BRA `(.L_x_115) ;  /* 0x00000000004cb947 */ /* 0x001ff00003800000 */
[----:B------:R-:W2:Y:S04]  /*11a0*/  LDL.64 R20, [R30] ;  /* 0x000000001e147983 */ /* 0x000ea80000100a00 */
[----:B------:R-:W2:Y:S01]  /*11b0*/  LDL.64 R24, [R5] ;  /* 0x0000000005187983 */ /* 0x000ea20000100a00 */
[----:B------:R-:W-:Y:S01]  /*11c0*/  ISETP.NE.AND P3, PT, R4, RZ, PT ;  /* 0x000000ff0400720c */ /* 0x000fe20003f65270 */
[----:B--2---:R-:W-:Y:S01]  /*11d0*/  DADD R24, R20, -R24 ;  /* 0x0000000014187229 */ /* 0x004fe20000000818 */
[----:B------:R-:W0:Y:S07]  /*11e0*/  LDC.64 R20, c[0x0][0x3d0] ;  /* 0x0000f400ff147b82 */ /* 0x000e2e0000000a00 */
[----:B-1----:R-:W-:-:S02]  /*11f0*/  DMUL R22, R14, R24 ;  /* 0x000000180e167228 */ /* 0x002fc40000000000 */
[----:B------:R-:W-:-:S08]  /*1200*/  DSETP.GEU.AND P4, PT, R24, RZ, PT ;  /* 0x000000ff1800722a */ /* 0x000fd00003f8e000 */
[-C--:B------:R-:W-:Y:S02]  /*1210*/  FSEL R27, R22, R24.reuse, !P4 ;  /* 0x00000018161b7208 */ /* 0x080fe40006000000 */
[-C--:B------:R-:W-:Y:S02]  /*1220*/  FSEL R23, R23, R25.reuse, !P4 ;  /* 0x0000001917177208 */ /* 0x080fe40006000000 */
[----:B------:R-:W-:Y:S02]  /*1230*/  FSEL R22, R27, R24, P3 ;  /* 0x000000181b167208 */ /* 0x000fe40001800000 */
[----:B------:R-:W-:Y:S01]  /*1240*/  FSEL R23, R23, R25, P3 ;  /* 0x0000001917177208 */ /* 0x000fe20001800000 */
[----:B------:R-:W-:-:S04]  /*1250*/  IMAD.IADD R25, R6, 0x1, R31 ;  /* 0x0000000106197824 */ /* 0x000fc800078e021f */
[----:B0-----:R-:W-:Y:S01]  /*1260*/  IMAD.WIDE R20, R25, 0x8, R20 ;  /* 0x0000000819147825 */ /* 0x001fe200078e0214 */
[----:B------:R-:W-:-:S07]  /*1270*/  DADD R22, R12, R22 ;  /* 0x000000000c167229 */ /* 0x000fce0000000016 */
[----:B------:R0:W-:Y:S01]  /*1280*/  STG.E.64 desc[UR6][R20.64], R22 ;  /* 0x0000001614007986 */ /* 0x0001e2000c101b06 */
[----:B------:R-:W-:-:S06]  /*1290*/  DSETP.GEU.AND P3, PT, R22, R10, PT ;  /* 0x0000000a1600722a */ /* 0x000fcc0003f6e000 */
[----:B------:R-:W-:Y:S02]  /*12a0*/  FSEL R10, R22, R10, !P3 ;  /* 0x0000000a160a7208 */ /* 0x000fe40005800000 */
[----:B------:R-:W-:Y:S02]  /*12b0*/  FSEL R11, R23, R11, !P3 ;  /* 0x0000000b170b7208 */ /* 0x000fe40005800000 */
[----:B------:R-:W-:-:S07]  /*12c0*/  SEL R3, R31, R3, !P3 ;  /* 0x000000031f037207 */ /* 0x000fce0005800000 */
.L_x_115:
[----:B----4-:R-:W-:Y:S05]  /*12d0*/  BSYNC.RECONVERGENT B2 ;  /* 0x0000000000027941 */ /* 0x010fea0003800200 */
.L_x_114:
[----:B0-----:R-:W2:Y:S04]  /*12e0*/  @P1 LDL.64 R20, [R30+0x10] ;  /* 0x000010001e141983 */ /* 0x001ea80000100a00 */
[----:B------:R-:W2:Y:S04]  /*12f0*/  @P1 LDL.64 R22, [R5] ;  /* 0x0000000005161983 */ /* 0x000ea80000100a00 */
[----:B------:R-:W3:Y:S04]  /*1300*/  @P2 LDL.64 R24, [R30+0x18] ;  /* 0x000018001e182983 */ /* 0x000ee80000100a00 */
[----:B------:R-:W3:Y:S01]  /*1310*/  @P2 LDL.64 R26, [R5] ;  /* 0x00000000051a2983 */ /* 0x000ee20000100a00 */
[----:B-----5:R-:W-:Y:S01]  /*1320*/  @P0 DADD R16, -R18, R16 ;  /* 0x0000000012100229 */ /* 0x020fe20000000110 */
[----:B------:R-:W-:-:S07]  /*1330*/  @P0 ISETP.NE.AND P5, PT, R4, RZ, PT ;  /* 0x000000ff0400020c */ /* 0x000fce0003fa5270 */
[----:B------:R-:W-:Y:S02]  /*1340*/  @P0 DSETP.GEU.AND P3, PT, R16, RZ, PT ;  /* 0x000000ff1000022a */ /* 0x000fe40003f6e000 */
[----:B--2---:R-:W-:Y:S02]  /*1350*/  @P1 DADD R20, -R22, R20 ;  /* 0x0000000016141229 */ /* 0x004fe40000000114 */
[----:B-1----:R-:W-:Y:S02]  /*1360*/  @P0 DMUL R22, R14, R16 ;  /* 0x000000100e160228 */ /* 0x002fe40000000000 */
[----:B---3--:R-:W-:-:S04]  /*1370*/  @P2 DADD R24, -R26, R24 ;  /* 0x000000001a182229 */ /* 0x008fc80000000118 */
[----:B------:R-:W-:-:S04]  /*1380*/  @P1 DMUL R18, R14, R20 ;  /* 0x000000140e121228 */ /* 0x000fc80000000000 */
[-C--:B------:R-:W-:Y:S01]  /*1390*/  @P0 FSEL R27, R22, R16.reuse, !P3 ;  /* 0x00000010161b0208 */ /* 0x080fe20005800000 */
[----:B------:R-:W-:Y:S01]  /*13a0*/  @P1 DSETP.GEU.AND P4, PT, R20, RZ, PT ;  /* 0x000000ff1400122a */ /* 0x000fe20003f8e000 */
[-C--:B------:R-:W-:Y:S02]  /*13b0*/  @P0 FSEL R23, R23, R17.reuse, !P3 ;  /* 0x0000001117170208 */ /* 0x080fe40005800000 */
[----:B------:R-:W-:Y:S01]  /*13c0*/  @P0 FSEL R16, R27, R16, P5 ;  /* 0x000000101b100208 */ /* 0x000fe20002800000 */
[----:B------:R-:W-:Y:S01]  /*13d0*/  @P2 DSETP.GEU.AND P3, PT, R24, RZ, PT ;  /* 0x000000ff1800222a */ /* 0x000fe20003f6e000 */
[----:B------:R-:W-:Y:S02]  /*13e0*/  @P0 FSEL R17, R23, R17, P5 ;  /* 0x0000001117110208 */ /* 0x000fe40002800000 */
[----:B------:R-:W-:Y:S02]  /*13f0*/  @P1 FSEL R23, R18, R20, !P4 ;  /* 0x0000001412171208 */ /* 0x000fe40006000000 */
[----:B------:R-:W-:Y:S01]  /*1400*/  @P1 FSEL R27, R19, R21, !P4 ;  /* 0x00000015131b1208 */ /* 0x000fe20006000000 */
[----:B------:R-:W-:Y:S01]  /*1410*/  @P2 DMUL R18, R14, R24 ;  /* 0x000000180e122228 */ /* 0x000fe20000000000 */
[----:B------:R-:W-:Y:S01]  /*1420*/  @P1 ISETP.NE.AND P4, PT, R4, RZ, PT ;  /* 0x000000ff0400120c */ /* 0x000fe20003f85270 */
[----:B------:R-:W-:-:S03]  /*1430*/  @P0 DADD R16, R12, R16 ;  /* 0x000000000c100229 */ /* 0x000fc60000000010 */
[----:B------:R-:W-:Y:S02]  /*1440*/  @P1 FSEL R20, R23, R20, P4 ;  /* 0x0000001417141208 */ /* 0x000fe40002000000 */
[----:B------:R-:W-:Y:S02]  /*1450*/  @P1 FSEL R21, R27, R21, P4 ;  /* 0x000000151b151208 */ /* 0x000fe40002000000 */
[----:B------:R-:W-:Y:S01]  /*1460*/  SHF.R.S32.HI R27, RZ, 0x1f, R31 ;  /* 0x0000001fff1b7819 */ /* 0x000fe2000001141f */
[----:B------:R-:W-:Y:S01]  /*1470*/  @P0 DSETP.GEU.AND P5, PT, R16, R10, PT ;  /* 0x0000000a1000022a */ /* 0x000fe20003fae000 */
[----:B------:R-:W-:Y:S01]  /*1480*/  IADD3 R26, P4, PT, R6, R31, RZ ;  /* 0x0000001f061a7210 */ /* 0x000fe20007f9e0ff */
[----:B------:R-:W-:Y:S01]  /*1490*/  VIADD R31, R31, 0x4 ;  /* 0x000000041f1f7836 */ /* 0x000fe20000000000 */
[----:B------:R-:W-:Y:S01]  /*14a0*/  @P2 FSEL R23, R18, R24, !P3 ;  /* 0x0000001812172208 */ /* 0x000fe20005800000 */
[----:B------:R-:W-:Y:S01]  /*14b0*/  @P1 DADD R20, R12, R20 ;  /* 0x000000000c141229 */ /* 0x000fe20000000014 */
[----:B------:R-:W-:-:S02]  /*14c0*/  LEA.HI.X.SX32 R33, R6, R27, 0x1, P4 ;  /* 0x0000001b06217211 */ /* 0x000fc400020f0eff */
[----:B------:R-:W-:Y:S02]  /*14d0*/  @P0 FSEL R27, R16, R10, !P5 ;  /* 0x0000000a101b0208 */ /* 0x000fe40006800000 */
[----:B------:R-:W-:Y:S02]  /*14e0*/  @P0 FSEL R30, R17, R11, !P5 ;  /* 0x0000000b111e0208 */ /* 0x000fe40006800000 */
[----:B------:R-:W-:Y:S01]  /*14f0*/  @P2 ISETP.NE.AND P4, PT, R4, RZ, PT ;  /* 0x000000ff0400220c */ /* 0x000fe20003f85270 */
[----:B------:R-:W-:Y:S01]  /*1500*/  @P0 IMAD.MOV.U32 R10, RZ, RZ, R27 ;  /* 0x000000ffff0a0224 */ /* 0x000fe200078e001b */
[-C--:B------:R-:W-:Y:S01]  /*1510*/  @P2 FSEL R19, R19, R25.reuse, !P3 ;  /* 0x0000001913132208 */ /* 0x080fe20005800000 */
[----:B------:R-:W-:Y:S01]  /*1520*/  @P0 IMAD.MOV.U32 R11, RZ, RZ, R30 ;  /* 0x000000ffff0b0224 */ /* 0x000fe200078e001e */
[----:B------:R-:W-:Y:S02]  /*1530*/  @P2 FSEL R22, R23, R24, P4 ;  /* 0x0000001817162208 */ /* 0x000fe40002000000 */
[----:B------:R-:W-:-:S02]  /*1540*/  @P2 FSEL R23, R19, R25, P4 ;  /* 0x0000001913172208 */ /* 0x000fc40002000000 */
[C---:B------:R-:W-:Y:S01]  /*1550*/  LEA R18, P3, R26.reuse, UR10, 0x3 ;  /* 0x0000000a1a127c11 */ /* 0x040fe2000f8618ff */
[----:B------:R-:W-:Y:S01]  /*1560*/  @P1 DSETP.GEU.AND P4, PT, R20, R10, PT ;  /* 0x0000000a1400122a */ /* 0x000fe20003f8e000 */
[----:B------:R-:W-:Y:S02]  /*1570*/  @P0 SEL R3, R9, R3, !P5 ;  /* 0x0000000309030207 */ /* 0x000fe40006800000 */
[----:B------:R-:W-:Y:S01]  /*1580*/  @P2 DADD R22, R12, R22 ;  /* 0x000000000c162229 */ /* 0x000fe20000000016 */
[----:B------:R-:W-:Y:S02]  /*1590*/  LEA.HI.X R19, R26, UR11, R33, 0x3, P3 ;  /* 0x0000000b1a137c11 */ /* 0x000fe400098f1c21 */
[----:B------:R-:W-:Y:S02]  /*15a0*/  @P1 FSEL R24, R20, R10, !P4 ;  /* 0x0000000a14181208 */ /* 0x000fe40006000000 */
[----:B------:R-:W-:Y:S01]  /*15b0*/  @P1 FSEL R25, R21, R11, !P4 ;  /* 0x0000000b15191208 */ /* 0x000fe20006000000 */
[----:B------:R-:W-:Y:S01]  /*15c0*/  @P1 STG.E.64 desc[UR6][R18.64+0x10], R20 ;  /* 0x0000101412001986 */ /* 0x000fe2000c101b06 */
[----:B------:R-:W-:Y:S01]  /*15d0*/  @P1 SEL R3, R29, R3, !P4 ;  /* 0x000000031d031207 */ /* 0x000fe20006000000 */
[----:B------:R-:W-:-:S02]  /*15e0*/  @P1 IMAD.MOV.U32 R10, RZ, RZ, R24 ;  /* 0x000000ffff0a1224 */ /* 0x000fc400078e0018 */
[----:B------:R-:W-:Y:S01]  /*15f0*/  @P2 STG.E.64 desc[UR6][R18.64+0x18], R22 ;  /* 0x0000181612002986 */ /* 0x000fe2000c101b06 */
[----:B------:R-:W-:-:S03]  /*1600*/  @P1 IMAD.MOV.U32 R11, RZ, RZ, R25 ;  /* 0x000000ffff0b1224 */ /* 0x000fc600078e0019 */
[----:B------:R0:W-:Y:S01]  /*1610*/  @P0 STG.E.64 desc[UR6][R18.64+0x8], R16 ;  /* 0x0000081012000986 */ /* 0x0001e2000c101b06 */
[----:B------:R-:W-:Y:S02]  /*1620*/  ISETP.NE.AND P0, PT, R31, R8, PT ;  /* 0x000000081f00720c */ /* 0x000fe40003f05270 */
[----:B------:R-:W-:-:S06]  /*1630*/  @P2 DSETP.GEU.AND P3, PT, R22, R10, PT ;  /* 0x0000000a1600222a */ /* 0x000fcc0003f6e000 */
[----:B------:R-:W-:Y:S02]  /*1640*/  @P2 FSEL R9, R22, R10, !P3 ;  /* 0x0000000a16092208 */ /* 0x000fe40005800000 */
[----:B------:R-:W-:Y:S02]  /*1650*/  @P2 SEL R3, R28, R3, !P3 ;  /* 0x000000031c032207 */ /* 0x000fe40005800000 */
[----:B0-----:R-:W-:Y:S01]  /*1660*/  @P2 FSEL R16, R23, R11, !P3 ;  /* 0x0000000b17102208 */ /* 0x001fe20005800000 */
[----:B------:R-:W-:-:S04]  /*1670*/  @P2 IMAD.MOV.U32 R10, RZ, RZ, R9 ;  /* 0x000000ffff0a2224 */ /* 0x000fc800078e0009 */
[----:B------:R-:W-:Y:S01]  /*1680*/  @P2 IMAD.MOV.U32 R11, RZ, RZ, R16 ;  /* 0x000000ffff0b2224 */ /* 0x000fe200078e0010 */
[----:B------:R-:W-:Y:S06]  /*1690*/  @P0 BRA `(.L_x_116) ;  /* 0xfffffff800900947 */ /* 0x000fec000383ffff */
.L_x_113:
[----:B----4-:R-:W-:Y:S05]  /*16a0*/  BSYNC.RECONVERGENT B1 ;  /* 0x0000000000017941 */ /* 0x010fea0003800200 */
.L_x_112:
[----:B------:R-:W-:-:S13]  /*16b0*/  ISETP.NE.AND P0, PT, R7, RZ, PT ;  /* 0x000000ff0700720c */ /* 0x000fda0003f05270 */
[----:B------:R-:W-:Y:S05]  /*16c0*/  @!P0 BRA `(.L_x_110) ;  /* 0x0000000c00748947 */ /* 0x000fea0003800000 */
[----:B------:R-:W-:Y:S01]  /*16d0*/  BSSY.RECONVERGENT B1, `(.L_x_117) ;  /* 0x0000022000017945 */ /* 0x000fe20003800200 */
[----:B------:R-:W-:Y:S02]  /*16e0*/  IMAD.IADD R6, R6, 0x1, R8 ;  /* 0x0000000106067824 */ /* 0x000fe400078e0208 */
[C---:B------:R-:W-:Y:S02]  /*16f0*/  IMAD R9, R8.reuse, 0x8, R1 ;  /* 0x0000000808097824 */ /* 0x040fe400078e0201 */
[----:B------:R-:W-:Y:S02]  /*1700*/  IMAD.IADD R22, R8, 0x1, -R2 ;  /* 0x0000000108167824 */ /* 0x000fe400078e0a02 */
[----:B------:R-:W-:-:S07]  /*1710*/  IMAD.MOV R7, RZ, RZ, -R7 ;  /* 0x000000ffff077224 */ /* 0x000fce00078e0a07 */
.L_x_119:
[----:B------:R-:W-:-:S13]  /*1720*/  ISETP.NE.AND P0, PT, R22, RZ, PT ;  /* 0x000000ff1600720c */ /* 0x000fda0003f05270 */
[----:B------:R-:W2:Y:S04]  /*1730*/  @P0 LDL.64 R16, [R9] ;  /* 0x0000000009100983 */ /* 0x000ea80000100a00 */
[----:B------:R-:W2:Y:S01]  /*1740*/  @P0 LDL.64 R18, [R5] ;  /* 0x0000000005120983 */ /* 0x000ea20000100a00 */
[----:B------:R-:W-:Y:S01]  /*1750*/  @P0 ISETP.NE.AND P2, PT, R4, RZ, PT ;  /* 0x000000ff0400020c */ /* 0x000fe20003f45270 */
[----:B------:R-:W-:Y:S01]  /*1760*/  VIADD R7, R7, 0x1 ;  /* 0x0000000107077836 */ /* 0x000fe20000000000 */
[----:B--2---:R-:W-:Y:S01]  /*1770*/  @P0 DADD R18, R16, -R18 ;  /* 0x0000000010120229 */ /* 0x004fe20000000812 */
[----:B------:R-:W0:Y:S07]  /*1780*/  @P0 LDC.64 R16, c[0x0][0x3d0] ;  /* 0x0000f400ff100b82 */ /* 0x000e2e0000000a00 */
[----:B-1----:R-:W-:-:S02]  /*1790*/  @P0 DMUL R20, R14, R18 ;  /* 0x000000120e140228 */ /* 0x002fc40000000000 */
[----:B------:R-:W-:-:S08]  /*17a0*/  @P0 DSETP.GEU.AND P1, PT, R18, RZ, PT ;  /* 0x000000ff1200022a */ /* 0x000fd00003f2e000 */
[-C--:B------:R-:W-:Y:S02]  /*17b0*/  @P0 FSEL R23, R20, R18.reuse, !P1 ;  /* 0x0000001214170208 */ /* 0x080fe40004800000 */
[-C--:B------:R-:W-:Y:S02]  /*17c0*/  @P0 FSEL R21, R21, R19.reuse, !P1 ;  /* 0x0000001315150208 */ /* 0x080fe40004800000 */
[----:B------:R-:W-:Y:S02]  /*17d0*/  @P0 FSEL R18, R23, R18, P2 ;  /* 0x0000001217120208 */ /* 0x000fe40001000000 */
[----:B------:R-:W-:Y:S01]  /*17e0*/  @P0 FSEL R19, R21, R19, P2 ;  /* 0x0000001315130208 */ /* 0x000fe20001000000 */
[----:B0-----:R-:W-:Y:S01]  /*17f0*/  @P0 IMAD.WIDE R16, R6, 0x8, R16 ;  /* 0x0000000806100825 */ /* 0x001fe200078e0210 */
[----:B------:R-:W-:-:S04]  /*1800*/  ISETP.NE.AND P2, PT, R7, RZ, PT ;  /* 0x000000ff0700720c */ /* 0x000fc80003f45270 */
[----:B------:R-:W-:-:S07]  /*1810*/  @P0 DADD R18, R12, R18 ;  /* 0x000000000c120229 */ /* 0x000fce0000000012 */
[----:B------:R0:W-:Y:S01]  /*1820*/  @P0 STG.E.64 desc[UR6][R16.64], R18 ;  /* 0x0000001210000986 */ /* 0x0001e2000c101b06 */
[----:B------:R-:W-:-:S06]  /*1830*/  @P0 DSETP.GEU.AND P1, PT, R18, R10, PT ;  /* 0x0000000a1200022a */ /* 0x000fcc0003f2e000 */
[----:B------:R-:W-:Y:S02]  /*1840*/  @P0 FSEL R2, R18, R10, !P1 ;  /* 0x0000000a12020208 */ /* 0x000fe40004800000 */
[----:B------:R-:W-:Y:S02]  /*1850*/  @P0 FSEL R21, R19, R11, !P1 ;  /* 0x0000000b13150208 */ /* 0x000fe40004800000 */
[----:B------:R-:W-:Y:S01]  /*1860*/  @P0 SEL R3, R8, R3, !P1 ;  /* 0x0000000308030207 */ /* 0x000fe20004800000 */
[----:B------:R-:W-:Y:S02]  /*1870*/  @P0 IMAD.MOV.U32 R10, RZ, RZ, R2 ;  /* 0x000000ffff0a0224 */ /* 0x000fe400078e0002 */
[----:B------:R-:W-:Y:S01]  /*1880*/  @P0 IMAD.MOV.U32 R11, RZ, RZ, R21 ;  /* 0x000000ffff0b0224 */ /* 0x000fe200078e0015 */
[----:B0-----:R-:W-:Y:S06]  /*1890*/  @!P2 BRA `(.L_x_118) ;  /* 0x000000000014a947 */ /* 0x001fec0003800000 */
[----:B------:R-:W-:Y:S02]  /*18a0*/  VIADD R8, R8, 0x1 ;  /* 0x0000000108087836 */ /* 0x000fe40000000000 */
[----:B------:R-:W-:Y:S02]  /*18b0*/  VIADD R6, R6, 0x1 ;  /* 0x0000000106067836 */ /* 0x000fe40000000000 */
[----:B------:R-:W-:Y:S02]  /*18c0*/  VIADD R9, R9, 0x8 ;  /* 0x0000000809097836 */ /* 0x000fe40000000000 */
[----:B------:R-:W-:Y:S01]  /*18d0*/  VIADD R22, R22, 0x1 ;  /* 0x0000000116167836 */ /* 0x000fe20000000000 */
[----:B------:R-:W-:Y:S06]  /*18e0*/  BRA `(.L_x_119) ;  /* 0xfffffffc008c7947 */ /* 0x000fec000383ffff */
.L_x_118:
[----:B------:R-:W-:Y:S05]  /*18f0*/  BSYNC.RECONVERGENT B1 ;  /* 0x0000000000017941 */ /* 0x000fea0003800200 */
.L_x_117:
[----:B------:R-:W-:Y:S05]  /*1900*/  BRA `(.L_x_110) ;  /* 0x0000000800e47947 */ /* 0x000fea0003800000 */
.L_x_111:
[----:B------:R-:W0:Y:S01]  /*1910*/  LDC.64 R16, c[0x0][0x3c0] ;  /* 0x0000f000ff107b82 */ /* 0x000e220000000a00 */
[----:B------:R-:W2:Y:S01]  /*1920*/  LDCU UR4, c[0x3][0x8] ;  /* 0x00c00100ff0477ac */ /* 0x000ea20008000800 */
[----:B------:R-:W-:Y:S01]  /*1930*/  ISETP.GE.U32.AND P0, PT, R9, 0x4, PT ;  /* 0x000000040900780c */ /* 0x000fe20003f06070 */
[----:B------:R-:W-:Y:S01]  /*1940*/  IMAD.IADD R3, R2, 0x1, R7 ;  /* 0x0000000102037824 */ /* 0x000fe200078e0207 */
[----:B------:R-:W-:Y:S01]  /*1950*/  BSSY.RECONVERGENT B2, `(.L_x_120) ;  /* 0x0000087000027945 */ /* 0x000fe20003800200 */
[----:B------:R-:W-:Y:S01]  /*1960*/  IMAD.MOV.U32 R30, RZ, RZ, RZ ;  /* 0x000000ffff1e7224 */ /* 0x000fe200078e00ff */
[----:B------:R-:W-:Y:S01]  /*1970*/  CS2R R18, SRZ ;  /* 0x0000000000127805 */ /* 0x000fe2000001ff00 */
[----:B--2---:R-:W2:Y:S01]  /*1980*/  F2F.F64.F32 R10, UR4 ;  /* 0x00000004000a7d10 */ /* 0x004ea20008201800 */
[----:B0-----:R-:W-:-:S04]  /*1990*/  IMAD.WIDE R16, R3, 0x8, R16 ;  /* 0x0000000803107825 */ /* 0x001fc800078e0210 */
[----:B------:R-:W-:-:S03]  /*19a0*/  IMAD.MOV.U32 R3, RZ, RZ, R2 ;  /* 0x000000ffff037224 */ /* 0x000fc600078e0002 */
[----:B--2---:R-:W-:Y:S05]  /*19b0*/  @!P0 BRA `(.L_x_121) ;  /* 0x0000000800008947 */ /* 0x004fea0003800000 */
[----:B------:R-:W-:Y:S01]  /*19c0*/  BSSY.RECONVERGENT B1, `(.L_x_121) ;  /* 0x000007f000017945 */ /* 0x000fe20003800200 */
[----:B------:R-:W-:Y:S01]  /*19d0*/  LOP3.LUT R30, R9, 0x7ffffffc, RZ, 0xc0, !PT ;  /* 0x7ffffffc091e7812 */ /* 0x000fe200078ec0ff */
[----:B------:R-:W-:Y:S01]  /*19e0*/  IMAD.MOV.U32 R32, RZ, RZ, RZ ;  /* 0x000000ffff207224 */ /* 0x000fe200078e00ff */
[----:B------:R-:W-:Y:S01]  /*19f0*/  CS2R R18, SRZ ;  /* 0x0000000000127805 */ /* 0x000fe2000001ff00 */
[----:B------:R-:W-:-:S07]  /*1a00*/  IMAD.MOV.U32 R3, RZ, RZ, R2 ;  /* 0x000000ffff037224 */ /* 0x000fce00078e0002 */
.L_x_130:
[C---:B------:R-:W-:Y:S01]  /*1a10*/  ISETP.NE.AND P0, PT, R32.reuse, R2, PT ;  /* 0x000000022000720c */ /* 0x040fe20003f05270 */
[----:B------:R-:W-:Y:S01]  /*1a20*/  BSSY.RECONVERGENT B3, `(.L_x_122) ;  /* 0x000001d000037945 */ /* 0x000fe20003800200 */
[----:B------:R-:W-:-:S11]  /*1a30*/  IMAD R26, R32, 0x8, R1 ;  /* 0x00000008201a7824 */ /* 0x000fd600078e0201 */
[----:B0-23--:R-:W-:Y:S05]  /*1a40*/  @!P0 BRA `(.L_x_123) ;  /* 0x0000000000688947 */ /* 0x00dfea0003800000 */
[----:B------:R-:W0:Y:S01]  /*1a50*/  LDC.64 R22, c[0x0][0x3c0] ;  /* 0x0000f000ff167b82 */ /* 0x000e220000000a00 */
[----:B------:R-:W-:Y:S01]  /*1a60*/  IMAD.IADD R9, R7, 0x1, R32 ;  /* 0x0000000107097824 */ /* 0x000fe200078e0220 */
[----:B------:R-:W2:Y:S04]  /*1a70*/  LDL.64 R24, [R26] ;  /* 0x000000001a187983 */ /* 0x000ea80000100a00 */
[----:B------:R-:W2:Y:S01]  /*1a80*/  LDL.64 R20, [R5] ;  /* 0x0000000005147983 */ /* 0x000ea20000100a00 */
[----:B0-----:R-:W-:-:S03]  /*1a90*/  IMAD.WIDE R22, R9, 0x8, R22 ;  /* 0x0000000809167825 */ /* 0x001fc600078e0216 */
[----:B------:R-:W3:Y:S04]  /*1aa0*/  LDG.E.64.CONSTANT R8, desc[UR6][R16.64] ;  /* 0x0000000610087981 */ /* 0x000ee8000c1e9b00 */
[----:B------:R-:W3:Y:S01]  /*1ab0*/  LDG.E.64.CONSTANT R22, desc[UR6][R22.64] ;  /* 0x0000000616167981 */ /* 0x000ee2000c1e9b00 */
[----:B------:R-:W-:Y:S01]  /*1ac0*/  ISETP.NE.AND P1, PT, R4, RZ, PT ;  /* 0x000000ff0400720c */ /* 0x000fe20003f25270 */
[----:B--2---:R-:W-:Y:S02]  /*1ad0*/  DADD R24, R24, -R20 ;  /* 0x0000000018187229 */ /* 0x004fe40000000814 */
[----:B---3--:R-:W-:-:S08]  /*1ae0*/  DADD R8, -R8, R22 ;  /* 0x0000000008087229 */ /* 0x008fd00000000116 */
[----:B------:R-:W-:Y:S02]  /*1af0*/  DFMA R24, -R8, R10, R24 ;  /* 0x0000000a0818722b */ /* 0x000fe40000000118 */
[----:B------:R-:W0:Y:S06]  /*1b00*/  LDC.64 R8, c[0x0][0x3d0] ;  /* 0x0000f400ff087b82 */ /* 0x000e2c0000000a00 */
[----:B-1----:R-:W-:Y:S02]  /*1b10*/  DMUL R20, R14, R24 ;  /* 0x000000180e147228 */ /* 0x002fe40000000000 */
[----:B------:R-:W-:-:S08]  /*1b20*/  DSETP.GEU.AND P0, PT, R24, RZ, PT ;  /* 0x000000ff1800722a */ /* 0x000fd00003f0e000 */
[-C--:B------:R-:W-:Y:S02]  /*1b30*/  FSEL R27, R20, R24.reuse, !P0 ;  /* 0x00000018141b7208 */ /* 0x080fe40004000000 */
[-C--:B------:R-:W-:Y:S02]  /*1b40*/  FSEL R21, R21, R25.reuse, !P0 ;  /* 0x0000001915157208 */ /* 0x080fe40004000000 */
[----:B------:R-:W-:Y:S02]  /*1b50*/  FSEL R20, R27, R24, P1 ;  /* 0x000000181b147208 */ /* 0x000fe40000800000 */
[----:B------:R-:W-:Y:S01]  /*1b60*/  FSEL R21, R21, R25, P1 ;  /* 0x0000001915157208 */ /* 0x000fe20000800000 */
[----:B------:R-:W-:-:S05]  /*1b70*/  IMAD.IADD R23, R6, 0x1, R32 ;  /* 0x0000000106177824 */ /* 0x000fca00078e0220 */
[----:B------:R-:W-:Y:S01]  /*1b80*/  DADD R20, R12, R20 ;  /* 0x000000000c147229 */ /* 0x000fe20000000014 */
[----:B0-----:R-:W-:-:S06]  /*1b90*/  IMAD.WIDE R8, R23, 0x8, R8 ;  /* 0x0000000817087825 */ /* 0x001fcc00078e0208 */
[----:B------:R0:W-:Y:S01]  /*1ba0*/  STG.E.64 desc[UR6][R8.64], R20 ;  /* 0x0000001408007986 */ /* 0x0001e2000c101b06 */
[----:B------:R-:W-:-:S06]  /*1bb0*/  DSETP.GEU.AND P0, PT, R20, R18, PT ;  /* 0x000000121400722a */ /* 0x000fcc0003f0e000 */
[----:B------:R-:W-:Y:S02]  /*1bc0*/  FSEL R18, R20, R18, !P0 ;  /* 0x0000001214127208 */ /* 0x000fe40004000000 */
[----:B------:R-:W-:Y:S02]  /*1bd0*/  FSEL R19, R21, R19, !P0 ;  /* 0x0000001315137208 */ /* 0x000fe40004000000 */
[----:B------:R-:W-:-:S07]  /*1be0*/  SEL R3, R32, R3, !P0 ;  /* 0x0000000320037207 */ /* 0x000fce0004000000 */
.L_x_123:
[----:B----4-:R-:W-:Y:S05]  /*1bf0*/  BSYNC.RECONVERGENT B3 ;  /* 0x0000000000037941 */ /* 0x010fea0003800200 */
.L_x_122:
[----:B0-----:R-:W-:Y:S01]  /*1c00*/  SHF.R.S32.HI R8, RZ, 0x1f, R32 ;  /* 0x0000001fff087819 */ /* 0x001fe20000011420 */
[----:B------:R-:W-:Y:S01]  /*1c10*/  VIADD R23, R32, 0x1 ;  /* 0x0000000120177836 */ /* 0x000fe20000000000 */
[-C--:B------:R-:W-:Y:S01]  /*1c20*/  IADD3 R21, P1, PT, R6, R32.reuse, RZ ;  /* 0x0000002006157210 */ /* 0x080fe20007f3e0ff */
[----:B------:R-:W-:Y:S01]  /*1c30*/  VIADD R25, R32, 0x2 ;  /* 0x0000000220197836 */ /* 0x000fe20000000000 */
[----:B------:R-:W-:Y:S01]  /*1c40*/  IADD3 R9, P0, PT, R7, R32, RZ ;  /* 0x0000002007097210 */ /* 0x000fe20007f1e0ff */
[----:B------:R-:W-:Y:S01]  /*1c50*/  BSSY.RECONVERGENT B3, `(.L_x_124) ;  /* 0x000001f000037945 */ /* 0x000fe20003800200 */
[----:B------:R-:W-:Y:S02]  /*1c60*/  LEA.HI.X.SX32 R22, R6, R8, 0x1, P1 ;  /* 0x0000000806167211 */ /* 0x000fe400008f0eff */
[----:B------:R-:W-:Y:S02]  /*1c70*/  ISETP.NE.AND P1, PT, R23, R2, PT ;  /* 0x000000021700720c */ /* 0x000fe40003f25270 */
[----:B------:R-:W-:-:S02]  /*1c80*/  LEA.HI.X.SX32 R24, R7, R8, 0x1, P0 ;  /* 0x0000000807187211 */ /* 0x000fc400000f0eff */
[----:B------:R-:W-:Y:S02]  /*1c90*/  LEA R8, P2, R9, UR12, 0x3 ;  /* 0x0000000c09087c11 */ /* 0x000fe4000f8418ff */
[----:B------:R-:W-:Y:S02]  /*1ca0*/  LEA R20, P3, R21, UR14, 0x3 ;  /* 0x0000000e15147c11 */ /* 0x000fe4000f8618ff */
[----:B------:R-:W-:Y:S02]  /*1cb0*/  ISETP.NE.AND P0, PT, R25, R2, PT ;  /* 0x000000021900720c */ /* 0x000fe40003f05270 */
[----:B------:R-:W-:Y:S02]  /*1cc0*/  LEA.HI.X R9, R9, UR13, R24, 0x3, P2 ;  /* 0x0000000d09097c11 */ /* 0x000fe400090f1c18 */
[----:B------:R-:W-:Y:S01]  /*1cd0*/  LEA.HI.X R21, R21, UR15, R22, 0x3, P3 ;  /* 0x0000000f15157c11 */ /* 0x000fe200098f1c16 */
[----:B------:R-:W-:Y:S08]  /*1ce0*/  @!P1 BRA `(.L_x_125) ;  /* 0x0000000000549947 */ /* 0x000ff00003800000 */
[----:B------:R-:W2:Y:S04]  /*1cf0*/  LDL.64 R26, [R26+0x8] ;  /* 0x000008001a1a7983 */ /* 0x000ea80000100a00 */
[----:B------:R-:W2:Y:S04]  /*1d00*/  LDL.64 R22, [R5] ;  /* 0x0000000005167983 */ /* 0x000ea80000100a00 */
[----:B------:R-:W3:Y:S04]  /*1d10*/  LDG.E.64.CONSTANT R24, desc[UR6][R16.64] ;  /* 0x0000000610187981 */ /* 0x000ee8000c1e9b00 */
[----:B------:R-:W3:Y:S01]  /*1d20*/  LDG.E.64.CONSTANT R28, desc[UR6][R8.64+0x8] ;  /* 0x00000806081c7981 */ /* 0x000ee2000c1e9b00 */
[----:B------:R-:W-:Y:S01]  /*1d30*/  ISETP.NE.AND P2, PT, R4, RZ, PT ;  /* 0x000000ff0400720c */ /* 0x000fe20003f45270 */
[----:B--2---:R-:W-:-:S02]  /*1d40*/  DADD R22, -R22, R26 ;  /* 0x0000000016167229 */ /* 0x004fc4000000011a */
[----:B---3--:R-:W-:-:S08]  /*1d50*/  DADD R24, -R24, R28 ;  /* 0x0000000018187229 */ /* 0x008fd0000000011c */
[----:B------:R-:W-:-:S08]  /*1d60*/  DFMA R24, -R24, R10, R22 ;  /* 0x0000000a1818722b */ /* 0x000fd00000000116 */
[----:B-1----:R-:W-:Y:S02]  /*1d70*/  DMUL R22, R14, R24 ;  /* 0x000000180e167228 */ /* 0x002fe40000000000 */
[----:B------:R-:W-:-:S08]  /*1d80*/  DSETP.GEU.AND P1, PT, R24, RZ, PT ;  /* 0x000000ff1800722a */ /* 0x000fd00003f2e000 */
[-C--:B------:R-:W-:Y:S02]  /*1d90*/  FSEL R27, R22, R24.reuse, !P1 ;  /* 0x00000018161b7208 */ /* 0x080fe40004800000 */
[-C--:B------:R-:W-:Y:S02]  /*1da0*/  FSEL R23, R23, R25.reuse, !P1 ;  /* 0x0000001917177208 */ /* 0x080fe40004800000 */
[----:B------:R-:W-:Y:S01]  /*1db0*/  FSEL R22, R27, R24, P2 ;  /* 0x000000181b167208 */ /* 0x000fe20001000000 */
[----:B------:R-:W-:Y:S01]  /*1dc0*/  VIADD R24, R32, 0x1 ;  /* 0x0000000120187836 */ /* 0x000fe20000000000 */
[----:B------:R-:W-:-:S06]  /*1dd0*/  FSEL R23, R23, R25, P2 ;  /* 0x0000001917177208 */ /* 0x000fcc0001000000 */
[----:B------:R-:W-:-:S07]  /*1de0*/  DADD R22, R12, R22 ;  /* 0x000000000c167229 */ /* 0x000fce0000000016 */
[----:B------:R0:W-:Y:S01]  /*1df0*/  STG.E.64 desc[UR6][R20.64+0x8], R22 ;  /* 0x0000081614007986 */ /* 0x0001e2000c101b06 */
[----:B------:R-:W-:-:S06]  /*1e00*/  DSETP.GEU.AND P1, PT, R22, R18, PT ;  /* 0x000000121600722a */ /* 0x000fcc0003f2e000 */
[----:B------:R-:W-:Y:S02]  /*1e10*/  FSEL R18, R22, R18, !P1 ;  /* 0x0000001216127208 */ /* 0x000fe40004800000 */
[----:B------:R-:W-:Y:S02]  /*1e20*/  FSEL R19, R23, R19, !P1 ;  /* 0x0000001317137208 */ /* 0x000fe40004800000 */
[----:B------:R-:W-:-:S07]  /*1e30*/  SEL R3, R24, R3, !P1 ;  /* 0x0000000318037207 */ /* 0x000fce0004800000 */
.L_x_125:
[----:B------:R-:W-:Y:S05]  /*1e40*/  BSYNC.RECONVERGENT B3 ;  /* 0x0000000000037941 */ /* 0x000fea0003800200 */
.L_x_124:
[----:B------:R-:W-:Y:S04]  /*1e50*/  BSSY.RECONVERGENT B3, `(.L_x_126) ;  /* 0x0000018000037945 */ /* 0x000fe80003800200 */
[----:B------:R-:W-:Y:S05]  /*1e60*/  @!P0 BRA `(.L_x_127) ;  /* 0x0000000000588947 */ /* 0x000fea0003800000 */
[----:B------:R-:W-:Y:S01]  /*1e70*/  IMAD R28, R32, 0x8, R1 ;  /* 0x00000008201c7824 */ /* 0x000fe200078e0201 */
[----:B0-----:R-:W2:Y:S04]  /*1e80*/  LDL.64 R22, [R5] ;  /* 0x0000000005167983 */ /* 0x001ea80000100a00 */
[----:B------:R-:W3:Y:S04]  /*1e90*/  LDG.E.64.CONSTANT R24, desc[UR6][R16.64] ;  /* 0x0000000610187981 */ /* 0x000ee8000c1e9b00 */
[----:B------:R-:W3:Y:S04]  /*1ea0*/  LDG.E.64.CONSTANT R26, desc[UR6][R8.64+0x10] ;  /* 0x00001006081a7981 */ /* 0x000ee8000c1e9b00 */
[----:B------:R-:W2:Y:S01]  /*1eb0*/  LDL.64 R28, [R28+0x10] ;  /* 0x000010001c1c7983 */ /* 0x000ea20000100a00 */
[----:B------:R-:W-:Y:S01]  /*1ec0*/  ISETP.NE.AND P1, PT, R4, RZ, PT ;  /* 0x000000ff0400720c */ /* 0x000fe20003f25270 */
[----:B---3--:R-:W-:-:S02]  /*1ed0*/  DADD R24, -R24, R26 ;  /* 0x0000000018187229 */ /* 0x008fc4000000011a */
[----:B--2---:R-:W-:-:S08]  /*1ee0*/  DADD R22, -R22, R28 ;  /* 0x0000000016167229 */ /* 0x004fd0000000011c */
        /* <DEDUP_REMOVED lines=14> */
.L_x_127:
[----:B------:R-:W-:Y:S05]  /*1fd0*/  BSYNC.RECONVERGENT B3 ;  /* 0x0000000000037941 */ /* 0x000fea0003800200 */
.L_x_126:
[----:B------:R-:W-:Y:S01]  /*1fe0*/  VIADD R28, R32, 0x3 ;  /* 0x00000003201c7836 */ /* 0x000fe20000000000 */
[----:B------:R-:W-:Y:S04]  /*1ff0*/  BSSY.RECONVERGENT B3, `(.L_x_128) ;  /* 0x0000018000037945 */ /* 0x000fe80003800200 */
[----:B------:R-:W-:-:S13]  /*2000*/  ISETP.NE.AND P0, PT, R28, R2, PT ;  /* 0x000000021c00720c */ /* 0x000fda0003f05270 */
[----:B------:R-:W-:Y:S05]  /*2010*/  @!P0 BRA `(.L_x_129) ;  /* 0x0000000000548947 */ /* 0x000fea0003800000 */
[----:B------:R-:W-:Y:S01]  /*2020*/  IMAD R26, R32, 0x8, R1 ;  /* 0x00000008201a7824 */ /* 0x000fe200078e0201 */
[----:B------:R-:W3:Y:S04]  /*2030*/  LDG.E.64.CONSTANT R8, desc[UR6][R8.64+0x18] ;  /* 0x0000180608087981 */ /* 0x000ee8000c1e9b00 */
[----:B------:R-:W3:Y:S04]  /*2040*/  LDG.E.64.CONSTANT R24, desc[UR6][R16.64] ;  /* 0x0000000610187981 */ /* 0x000ee8000c1e9b00 */
[----:B0-2---:R-:W2:Y:S04]  /*2050*/  LDL.64 R22, [R5] ;  /* 0x0000000005167983 */ /* 0x005ea80000100a00 */
        /* <DEDUP_REMOVED lines=9> */
[----:B------:R-:W-:Y:S02]  /*20f0*/  FSEL R8, R27, R24, P1 ;  /* 0x000000181b087208 */ /* 0x000fe40000800000 */
[----:B------:R-:W-:-:S06]  /*2100*/  FSEL R9, R23, R25, P1 ;  /* 0x0000001917097208 */ /* 0x000fcc0000800000 */
[----:B------:R-:W-:-:S07]  /*2110*/  DADD R8, R12, R8 ;  /* 0x000000000c087229 */ /* 0x000fce0000000008 */
[----:B------:R3:W-:Y:S01]  /*2120*/  STG.E.64 desc[UR6][R20.64+0x18], R8 ;  /* 0x0000180814007986 */ /* 0x0007e2000c101b06 */
[----:B------:R-:W-:-:S06]  /*2130*/  DSETP.GEU.AND P0, PT, R8, R18, PT ;  /* 0x000000120800722a */ /* 0x000fcc0003f0e000 */
[----:B------:R-:W-:Y:S02]  /*2140*/  FSEL R18, R8, R18, !P0 ;  /* 0x0000001208127208 */ /* 0x000fe40004000000 */
[----:B------:R-:W-:Y:S02]  /*2150*/  FSEL R19, R9, R19, !P0 ;  /* 0x0000001309137208 */ /* 0x000fe40004000000 */
[----:B------:R-:W-:-:S07]  /*2160*/  SEL R3, R28, R3, !P0 ;  /* 0x000000031c037207 */ /* 0x000fce0004000000 */
.L_x_129:
[----:B------:R-:W-:Y:S05]  /*2170*/  BSYNC.RECONVERGENT B3 ;  /* 0x0000000000037941 */ /* 0x000fea0003800200 */
.L_x_128:
[----:B------:R-:W-:-:S05]  /*2180*/  VIADD R32, R32, 0x4 ;  /* 0x0000000420207836 */ /* 0x000fca0000000000 */
[----:B------:R-:W-:-:S13]  /*2190*/  ISETP.NE.AND P0, PT, R32, R30, PT ;  /* 0x0000001e2000720c */ /* 0x000fda0003f05270 */
[----:B------:R-:W-:Y:S05]  /*21a0*/  @P0 BRA `(.L_x_130) ;  /* 0xfffffff800180947 */ /* 0x000fea000383ffff */
[----:B------:R-:W-:Y:S05]  /*21b0*/  BSYNC.RECONVERGENT B1 ;  /* 0x0000000000017941 */ /* 0x000fea0003800200 */
.L_x_121:
[----:B----4-:R-:W-:Y:S05]  /*21c0*/  BSYNC.RECONVERGENT B2 ;  /* 0x0000000000027941 */ /* 0x010fea0003800200 */
.L_x_120:
[----:B------:R-:W4:Y:S02]  /*21d0*/  LDCU UR4, c[0x0][0x3a4] ;  /* 0x00007480ff0477ac */ /* 0x000f240008000800 */
[----:B----4-:R-:W-:-:S09]  /*21e0*/  ULOP3.LUT UP0, UR4, UR4, 0x3, URZ, 0xc0, !UPT ;  /* 0x0000000304047892 */ /* 0x010fd2000f80c0ff */
[----:B------:R-:W-:Y:S05]  /*21f0*/  BRA.U !UP0, `(.L_x_110) ;  /* 0x0000000108a87547 */ /* 0x000fea000b800000 */
[----:B------:R-:W-:Y:S01]  /*2200*/  UIADD3 UR4, UPT, UPT, -UR4, URZ, URZ ;  /* 0x000000ff04047290 */ /* 0x000fe2000fffe1ff */
[----:B------:R-:W-:Y:S02]  /*2210*/  IMAD.IADD R27, R30, 0x1, -R2 ;  /* 0x000000011e1b7824 */ /* 0x000fe400078e0a02 */
[--C-:B---3--:R-:W-:Y:S02]  /*2220*/  IMAD.IADD R8, R6, 0x1, R30.reuse ;  /* 0x0000000106087824 */ /* 0x108fe400078e021e */
[----:B------:R-:W-:Y:S02]  /*2230*/  IMAD.IADD R9, R7, 0x1, R30 ;  /* 0x0000000107097824 */ /* 0x000fe400078e021e */
[----:B------:R-:W-:Y:S02]  /*2240*/  IMAD R26, R30, 0x8, R1 ;  /* 0x000000081e1a7824 */ /* 0x000fe400078e0201 */
[----:B------:R-:W-:-:S07]  /*2250*/  IMAD.U32 R2, RZ, RZ, UR4 ;  /* 0x00000004ff027e24 */ /* 0x000fce000f8e00ff */
.L_x_133:
[C---:B------:R-:W-:Y:S01]  /*2260*/  ISETP.NE.AND P0, PT, R27.reuse, RZ, PT ;  /* 0x000000ff1b00720c */ /* 0x040fe20003f05270 */
[----:B------:R-:W-:Y:S01]  /*2270*/  VIADD R2, R2, 0x1 ;  /* 0x0000000102027836 */ /* 0x000fe20000000000 */
[----:B------:R-:W-:Y:S01]  /*2280*/  BSSY.RECONVERGENT B1, `(.L_x_131) ;  /* 0x000001c000017945 */ /* 0x000fe20003800200 */
[----:B------:R-:W-:-:S03]  /*2290*/  VIADD R27, R27, 0x1 ;  /* 0x000000011b1b7836 */ /* 0x000fc60000000000 */
[----:B------:R-:W-:-:S07]  /*22a0*/  ISETP.NE.AND P1, PT, R2, RZ, PT ;  /* 0x000000ff0200720c */ /* 0x000fce0003f25270 */
[----:B---3--:R-:W-:Y:S06]  /*22b0*/  @!P0 BRA `(.L_x_132) ;  /* 0x0000000000608947 */ /* 0x008fec0003800000 */
[----:B------:R-:W3:Y:S01]  /*22c0*/  LDC.64 R24, c[0x0][0x3c0] ;  /* 0x0000f000ff187b82 */ /* 0x000ee20000000a00 */
[----:B------:R-:W4:Y:S04]  /*22d0*/  LDG.E.64.CONSTANT R6, desc[UR6][R16.64] ;  /* 0x0000000610067981 */ /* 0x000f28000c1e9b00 */
[----:B0-2---:R-:W2:Y:S04]  /*22e0*/  LDL.64 R20, [R26] ;  /* 0x000000001a147983 */ /* 0x005ea80000100a00 */
[----:B------:R-:W2:Y:S01]  /*22f0*/  LDL.64 R22, [R5] ;  /* 0x0000000005167983 */ /* 0x000ea20000100a00 */
[----:B---3--:R-:W-:-:S06]  /*2300*/  IMAD.WIDE R24, R9, 0x8, R24 ;  /* 0x0000000809187825 */ /* 0x008fcc00078e0218 */
[----:B------:R-:W4:Y:S01]  /*2310*/  LDG.E.64.CONSTANT R24, desc[UR6][R24.64] ;  /* 0x0000000618187981 */ /* 0x000f22000c1e9b00 */
[----:B------:R-:W-:Y:S01]  /*2320*/  ISETP.NE.AND P2, PT, R4, RZ, PT ;  /* 0x000000ff0400720c */ /* 0x000fe20003f45270 */
[----:B--2---:R-:W-:Y:S02]  /*2330*/  DADD R20, R20, -R22 ;  /* 0x0000000014147229 */ /* 0x004fe40000000816 */
[----:B----4-:R-:W-:-:S08]  /*2340*/  DADD R6, -R6, R24 ;  /* 0x0000000006067229 */ /* 0x010fd00000000118 */
        /* <DEDUP_REMOVED lines=8> */
[----:B0-----:R-:W-:-:S05]  /*23d0*/  IMAD.WIDE R6, R8, 0x8, R6 ;  /* 0x0000000808067825 */ /* 0x001fca00078e0206 */
[----:B------:R-:W-:-:S07]  /*23e0*/  DADD R20, R12, R20 ;  /* 0x000000000c147229 */ /* 0x000fce0000000014 */
[----:B------:R3:W-:Y:S01]  /*23f0*/  STG.E.64 desc[UR6][R6.64], R20 ;  /* 0x0000001406007986 */ /* 0x0007e2000c101b06 */
[----:B------:R-:W-:-:S06]  /*2400*/  DSETP.GEU.AND P0, PT, R20, R18, PT ;  /* 0x000000121400722a */ /* 0x000fcc0003f0e000 */
[----:B------:R-:W-:Y:S02]  /*2410*/  FSEL R18, R20, R18, !P0 ;  /* 0x0000001214127208 */ /* 0x000fe40004000000 */
[----:B------:R-:W-:Y:S02]  /*2420*/  FSEL R19, R21, R19, !P0 ;  /* 0x0000001315137208 */ /* 0x000fe40004000000 */
[----:B------:R-:W-:-:S07]  /*2430*/  SEL R3, R30, R3, !P0 ;  /* 0x000000031e037207 */ /* 0x000fce0004000000 */
.L_x_132:
[----:B------:R-:W-:Y:S05]  /*2440*/  BSYNC.RECONVERGENT B1 ;  /* 0x0000000000017941 */ /* 0x000fea0003800200 */
.L_x_131:
[----:B------:R-:W-:Y:S02]  /*2450*/  VIADD R30, R30, 0x1 ;  /* 0x000000011e1e7836 */ /* 0x000fe40000000000 */
[----:B------:R-:W-:Y:S02]  /*2460*/  VIADD R8, R8, 0x1 ;  /* 0x0000000108087836 */ /* 0x000fe40000000000 */
[----:B------:R-:W-:Y:S02]  /*2470*/  VIADD R9, R9, 0x1 ;  /* 0x0000000109097836 */ /* 0x000fe40000000000 */
[----:B------:R-:W-:Y:S01]  /*2480*/  VIADD R26, R26, 0x8 ;  /* 0x000000081a1a7836 */ /* 0x000fe20000000000 */
[----:B------:R-:W-:Y:S06]  /*2490*/  @P1 BRA `(.L_x_133) ;  /* 0xfffffffc00701947 */ /* 0x000fec000383ffff */
.L_x_110:
[----:B0--34-:R-:W-:Y:S05]  /*24a0*/  BSYNC.RECONVERGENT B0 ;  /* 0x0000000000007941 */ /* 0x019fea0003800200 */
.L_x_109:
[----:B-1----:R-:W0:Y:S02]  /*24b0*/  LDC.64 R4, c[0x0][0x3d8] ;  /* 0x0000f600ff047b82 */ /* 0x002e240000000a00 */
[----:B0-----:R-:W-:-:S05]  /*24c0*/  IMAD.WIDE R4, R0, 0x4, R4 ;  /* 0x0000000400047825 */ /* 0x001fca00078e0204 */
[----:B------:R-:W-:Y:S01]  /*24d0*/  STG.E desc[UR6][R4.64], R3 ;  /* 0x0000000304007986 */ /* 0x000fe2000c101906 */
[----:B------:R-:W-:Y:S05]  /*24e0*/  EXIT ;  /* 0x000000000000794d */ /* 0x000fea0003800000 */
.L_x_134:
        /* <DEDUP_REMOVED lines=9> */
.L_x_297:


//--------------------- .text.evaluate_moves_f64  --------------------------
	.section	.text.evaluate_moves_f64,"ax",@progbits
	.align	128
        .global         evaluate_moves_f64
        .type           evaluate_moves_f64,@function
        .size           evaluate_moves_f64,(.L_x_298 - evaluate_moves_f64)
        .other          evaluate_moves_f64,@"STO_CUDA_ENTRY STV_DEFAULT"
evaluate_moves_f64:
.text.evaluate_moves_f64:
        /* <DEDUP_REMOVED lines=18> */
[----:B------:R-:W1:Y:S01]  /*0120*/  LDC.64 R6, c[0x0][0x380] ;  /* 0x0000e000ff067b82 */ /* 0x000e620000000a00 */
[----:B------:R-:W-:Y:S01]  /*0130*/  ISETP.GE.AND P0, PT, R31, 0x1, PT ;  /* 0x000000011f00780c */ /* 0x000fe20003f06270 */
[----:B--2---:R-:W-:-:S04]  /*0140*/  IMAD.WIDE R14, R2, 0x8, R14 ;  /* 0x00000008020e7825 */ /* 0x004fc800078e020e */
[C---:B---3--:R-:W-:Y:S02]  /*0150*/  IMAD.WIDE R10, R2.reuse, 0x8, R10 ;  /* 0x00000008020a7825 */ /* 0x048fe400078e020a */
[----:B------:R-:W5:Y:S02]  /*0160*/  LDG.E.64.CONSTANT R14, desc[UR6][R14.64] ;  /* 0x000000060e0e7981 */ /* 0x000f64000c1e9b00 */
[C---:B0-----:R-:W-:Y:S02]  /*0170*/  IMAD.WIDE R12, R2.reuse, 0x4, R12 ;  /* 0x00000004020c7825 */ /* 0x041fe400078e020c */
[----:B------:R-:W5:Y:S02]  /*0180*/  LDG.E.64.CONSTANT R10, desc[UR6][R10.64] ;  /* 0x000000060a0a7981 */ /* 0x000f64000c1e9b00 */
[----:B-1----:R-:W-:Y:S02]  /*0190*/  IMAD.WIDE R8, R2, 0x4, R6 ;  /* 0x0000000402087825 */ /* 0x002fe400078e0206 */
[----:B------:R0:W5:Y:S04]  /*01a0*/  LDG.E.CONSTANT R3, desc[UR6][R12.64] ;  /* 0x000000060c037981 */ /* 0x000168000c1e9900 */
[----:B------:R0:W5:Y:S04]  /*01b0*/  LDG.E.CONSTANT R26, desc[UR6][R12.64+0x4] ;  /* 0x000004060c1a7981 */ /* 0x000168000c1e9900 */
[----:B------:R0:W5:Y:S01]  /*01c0*/  LDG.E.CONSTANT R4, desc[UR6][R8.64] ;  /* 0x0000000608047981 */ /* 0x000162000c1e9900 */
[----:B------:R-:W-:Y:S05]  /*01d0*/  @!P0 BRA `(.L_x_135) ;  /* 0x0000000000b88947 */ /* 0x000fea0003800000 */
[C---:B------:R-:W-:Y:S01]  /*01e0*/  ISETP.GE.U32.AND P0, PT, R31.reuse, 0x10, PT ;  /* 0x000000101f00780c */ /* 0x040fe20003f06070 */
[----:B0-----:R-:W-:Y:S01]  /*01f0*/  IMAD.MOV.U32 R8, RZ, RZ, RZ ;  /* 0x000000ffff087224 */ /* 0x001fe200078e00ff */
[----:B------:R-:W-:-:S04]  /*0200*/  LOP3.LUT R12, R31, 0xf, RZ, 0xc0, !PT ;  /* 0x0000000f1f0c7812 */ /* 0x000fc800078ec0ff */
[----:B------:R-:W-:-:S07]  /*0210*/  ISETP.NE.AND P1, PT, R12, RZ, PT ;  /* 0x000000ff0c00720c */ /* 0x000fce0003f25270 */
[----:B------:R-:W-:Y:S06]  /*0220*/  @!P0 BRA `(.L_x_136) ;  /* 0x00000000003c8947 */ /* 0x000fec0003800000 */
[----:B------:R-:W-:Y:S01]  /*0230*/  LOP3.LUT R8, R31, 0x7ffffff0, RZ, 0xc0, !PT ;  /* 0x7ffffff01f087812 */ /* 0x000fe200078ec0ff */
[----:B------:R-:W-:-:S04]  /*0240*/  VIADD R9, R1, 0x40 ;  /* 0x0000004001097836 */ /* 0x000fc80000000000 */
[----:B------:R-:W-:-:S07]  /*0250*/  IMAD.MOV R5, RZ, RZ, -R8 ;  /* 0x000000ffff057224 */ /* 0x000fce00078e0a08 */
.L_x_137:
        /* <DEDUP_REMOVED lines=12> */
.L_x_136:
        /* <DEDUP_REMOVED lines=21> */
.L_x_138:
[----:B------:R-:W-:Y:S01]  /*0470*/  VIADD R5, R5, 0x1 ;  /* 0x0000000105057836 */ /* 0x000fe20000000000 */
[----:B------:R0:W-:Y:S04]  /*0480*/  STL.64 [R8], RZ ;  /* 0x000000ff08007387 */ /* 0x0001e80000100a00 */
[----:B------:R-:W-:Y:S01]  /*0490*/  ISETP.NE.AND P0, PT, R5, RZ, PT ;  /* 0x000000ff0500720c */ /* 0x000fe20003f05270 */
[----:B0-----:R-:W-:-:S12]  /*04a0*/  VIADD R8, R8, 0x8 ;  /* 0x0000000808087836 */ /* 0x001fd80000000000 */
[----:B------:R-:W-:Y:S05]  /*04b0*/  @P0 BRA `(.L_x_138) ;  /* 0xfffffffc00ec0947 */ /* 0x000fea000383ffff */
.L_x_135:
[----:B-----5:R-:W-:Y:S01]  /*04c0*/  ISETP.GE.AND P0, PT, R3, R26, PT ;  /* 0x0000001a0300720c */ /* 0x020fe20003f06270 */
[----:B------:R-:W3:Y:S01]  /*04d0*/  LDCU UR10, c[0x0][0x3a4] ;  /* 0x00007480ff0a77ac */ /* 0x000ee20008000800 */
[----:B------:R-:W-:Y:S01]  /*04e0*/  BSSY.RECONVERGENT B0, `(.L_x_139) ;  /* 0x000009f000007945 */ /* 0x000fe20003800200 */
[----:B------:R-:W4:Y:S01]  /*04f0*/  LDCU UR11, c[0x0][0x3a4] ;  /* 0x00007480ff0b77ac */ /* 0x000f220008000800 */
[----:B------:R-:W0:Y:S09]  /*0500*/  LDCU.64 UR8, c[0x0][0x380] ;  /* 0x00007000ff0877ac */ /* 0x000e320008000a00 */
[----:B------:R-:W-:Y:S05]  /*0510*/  @P0 BRA `(.L_x_140) ;  /* 0x00000008006c0947 */ /* 0x000fea0003800000 */
[----:B------:R-:W5:Y:S01]  /*0520*/  LDCU UR4, c[0x3][URZ] ;  /* 0x00c00000ff0477ac */ /* 0x000f620008000800 */
[----:B------:R-:W-:Y:S01]  /*0530*/  IMAD.IADD R5, R26, 0x1, -R3 ;  /* 0x000000011a057824 */ /* 0x000fe200078e0a03 */
[----:B------:R-:W-:Y:S01]  /*0540*/  BSSY.RECONVERGENT B1, `(.L_x_141) ;  /* 0x000001d000017945 */ /* 0x000fe20003800200 */
[----:B0-----:R-:W-:-:S03]  /*0550*/  IMAD.IADD R8, R3, 0x1, -R26 ;  /* 0x0000000103087824 */ /* 0x001fc600078e0a1a */
[----:B------:R-:W-:Y:S02]  /*0560*/  LOP3.LUT P0, R5, R5, 0x3, RZ, 0xc0, !PT ;  /* 0x0000000305057812 */ /* 0x000fe4000780c0ff */
[----:B------:R-:W-:Y:S01]  /*0570*/  ISETP.GT.U32.AND P1, PT, R8, -0x4, PT ;  /* 0xfffffffc0800780c */ /* 0x000fe20003f24070 */
[----:B-----5:R-:W0:Y:S10]  /*0580*/  F2F.F64.F32 R12, UR4 ;  /* 0x00000004000c7d10 */ /* 0x020e340008201800 */
[----:B------:R-:W-:Y:S05]  /*0590*/  @!P0 BRA `(.L_x_142) ;  /* 0x00000000005c8947 */ /* 0x000fea0003800000 */
[----:B-12---:R-:W1:Y:S01]  /*05a0*/  LDC.64 R8, c[0x0][0x390] ;  /* 0x0000e400ff087b82 */ /* 0x006e620000000a00 */
[----:B------:R-:W-:-:S07]  /*05b0*/  IMAD.MOV R5, RZ, RZ, -R5 ;  /* 0x000000ffff057224 */ /* 0x000fce00078e0a05 */
.L_x_143:
        /* <DEDUP_REMOVED lines=15> */
[----:B---3--:R-:W-:-:S08]  /*06b0*/  @!P0 DADD R16, R14, R20 ;  /* 0x000000000e108229 */ /* 0x008fd00000000014 */
[----:B0-----:R-:W-:-:S08]  /*06c0*/  @!P0 DFMA R16, R12, R16, 1 ;  /* 0x3ff000000c10842b */ /* 0x001fd00000000010 */
[----:B--2---:R-:W-:-:S07]  /*06d0*/  @!P0 DADD R16, R16, R22 ;  /* 0x0000000010108229 */ /* 0x004fce0000000016 */
[----:B------:R0:W-:Y:S01]  /*06e0*/  @!P0 STL.64 [R25], R16 ;  /* 0x0000001019008387 */ /* 0x0001e20000100a00 */
[----:B------:R-:W-:-:S13]  /*06f0*/  ISETP.NE.AND P0, PT, R5, RZ, PT ;  /* 0x000000ff0500720c */ /* 0x000fda0003f05270 */
[----:B0-----:R-:W-:Y:S05]  /*0700*/  @P0 BRA `(.L_x_143) ;  /* 0xfffffffc00ac0947 */ /* 0x001fea000383ffff */
.L_x_142:
[----:B---34-:R-:W-:Y:S05]  /*0710*/  BSYNC.RECONVERGENT B1 ;  /* 0x0000000000017941 */ /* 0x018fea0003800200 */
.L_x_141:
[----:B------:R-:W-:Y:S05]  /*0720*/  @P1 BRA `(.L_x_140) ;  /* 0x0000000400e81947 */ /* 0x000fea0003800000 */
[----:B------:R-:W3:Y:S02]  /*0730*/  LDCU.64 UR4, c[0x0][0x390] ;  /* 0x00007200ff0477ac */ /* 0x000ee40008000a00 */
[----:B---3--:R-:W-:-:S04]  /*0740*/  UIADD3 UR4, UP0, UPT, UR4, 0x8, URZ ;  /* 0x0000000804047890 */ /* 0x008fc8000ff1e0ff */
[----:B------:R-:W-:Y:S02]  /*0750*/  UIADD3.X UR5, UPT, UPT, URZ, UR5, URZ, UP0, !UPT ;  /* 0x00000005ff057290 */ /* 0x000fe400087fe4ff */
[----:B------:R-:W-:-:S04]  /*0760*/  IMAD.U32 R16, RZ, RZ, UR4 ;  /* 0x00000004ff107e24 */ /* 0x000fc8000f8e00ff */
[----:B------:R-:W-:Y:S02]  /*0770*/  IMAD.U32 R17, RZ, RZ, UR5 ;  /* 0x00000005ff117e24 */ /* 0x000fe4000f8e00ff */
[----:B------:R-:W-:-:S05]  /*0780*/  IMAD.WIDE R20, R3, 0x4, R16 ;  /* 0x0000000403147825 */ /* 0x000fca00078e0210 */
[----:B------:R-:W3:Y:S04]  /*0790*/  LDG.E.CONSTANT R35, desc[UR6][R20.64+-0x8] ;  /* 0xfffff80614237981 */ /* 0x000ee8000c1e9900 */
[----:B------:R-:W4:Y:S04]  /*07a0*/  LDG.E.CONSTANT R33, desc[UR6][R20.64+-0x4] ;  /* 0xfffffc0614217981 */ /* 0x000f28000c1e9900 */
[----:B------:R-:W5:Y:S04]  /*07b0*/  LDG.E.CONSTANT R27, desc[UR6][R20.64] ;  /* 0x00000006141b7981 */ /* 0x000f68000c1e9900 */
[----:B------:R-:W5:Y:S01]  /*07c0*/  LDG.E.CONSTANT R29, desc[UR6][R20.64+0x4] ;  /* 0x00000406141d7981 */ /* 0x000f62000c1e9900 */
[----:B---3--:R-:W-:-:S06]  /*07d0*/  IMAD.WIDE R22, R35, 0x4, R6 ;  /* 0x0000000423167825 */ /* 0x008fcc00078e0206 */
[----:B------:R-:W3:Y:S01]  /*07e0*/  LDG.E.CONSTANT R22, desc[UR6][R22.64] ;  /* 0x0000000616167981 */ /* 0x000ee2000c1e9900 */
[----:B----4-:R-:W-:-:S05]  /*07f0*/  IMAD.WIDE R24, R33, 0x4, R6 ;  /* 0x0000000421187825 */ /* 0x010fca00078e0206 */
[----:B------:R-:W4:Y:S01]  /*0800*/  LDG.E.CONSTANT R28, desc[UR6][R24.64] ;  /* 0x00000006181c7981 */ /* 0x000f22000c1e9900 */
[----:B---3--:R-:W-:-:S13]  /*0810*/  ISETP.GE.AND P0, PT, R22, R31, PT ;  /* 0x0000001f1600720c */ /* 0x008fda0003f06270 */
[----:B-12---:R-:W1:Y:S01]  /*0820*/  @!P0 LDC.64 R8, c[0x0][0x3a8] ;  /* 0x0000ea00ff088b82 */ /* 0x006e620000000a00 */
[----:B------:R-:W-:Y:S02]  /*0830*/  @!P0 IMAD R5, R22, 0x8, R1 ;  /* 0x0000000816058824 */ /* 0x000fe400078e0201 */
[----:B-1----:R-:W-:-:S03]  /*0840*/  @!P0 IMAD.WIDE R34, R35, 0x8, R8 ;  /* 0x0000000823228825 */ /* 0x002fc600078e0208 */
[----:B------:R-:W2:Y:S04]  /*0850*/  @!P0 LDL.64 R8, [R5] ;  /* 0x0000000005088983 */ /* 0x000ea80000100a00 */
[----:B------:R-:W3:Y:S01]  /*0860*/  @!P0 LDG.E.64.CONSTANT R18, desc[UR6][R34.64] ;  /* 0x0000000622128981 */ /* 0x000ee2000c1e9b00 */
[----:B----4-:R-:W-:Y:S01]  /*0870*/  ISETP.GE.AND P1, PT, R28, R31, PT ;  /* 0x0000001f1c00720c */ /* 0x010fe20003f26270 */
[----:B-----5:R-:W-:-:S06]  /*0880*/  IMAD.WIDE R22, R27, 0x4, R6 ;  /* 0x000000041b167825 */ /* 0x020fcc00078e0206 */
[----:B------:R-:W4:Y:S06]  /*0890*/  LDG.E.CONSTANT R22, desc[UR6][R22.64] ;  /* 0x0000000616167981 */ /* 0x000f2c000c1e9900 */
[----:B------:R-:W1:Y:S01]  /*08a0*/  @!P1 LDC.64 R24, c[0x0][0x3a8] ;  /* 0x0000ea00ff189b82 */ /* 0x000e620000000a00 */
[----:B------:R-:W-:Y:S02]  /*08b0*/  @!P1 IMAD R28, R28, 0x8, R1 ;  /* 0x000000081c1c9824 */ /* 0x000fe400078e0201 */
[----:B-1----:R-:W-:-:S06]  /*08c0*/  @!P1 IMAD.WIDE R24, R33, 0x8, R24 ;  /* 0x0000000821189825 */ /* 0x002fcc00078e0218 */
[----:B------:R-:W5:Y:S01]  /*08d0*/  @!P1 LDG.E.64.CONSTANT R24, desc[UR6][R24.64] ;  /* 0x0000000618189981 */ /* 0x000f62000c1e9b00 */
[----:B---3--:R-:W-:-:S08]  /*08e0*/  @!P0 DADD R18, R14, R18 ;  /* 0x000000000e128229 */ /* 0x008fd00000000012 */
[----:B0-----:R-:W-:-:S08]  /*08f0*/  @!P0 DFMA R18, R12, R18, 1 ;  /* 0x3ff000000c12842b */ /* 0x001fd00000000012 */
[----:B--2---:R-:W-:-:S07]  /*0900*/  @!P0 DADD R8, R18, R8 ;  /* 0x0000000012088229 */ /* 0x004fce0000000008 */
[----:B------:R0:W-:Y:S04]  /*0910*/  @!P0 STL.64 [R5], R8 ;  /* 0x0000000805008387 */ /* 0x0001e80000100a00 */
[----:B------:R-:W2:Y:S01]  /*0920*/  @!P1 LDL.64 R18, [R28] ;  /* 0x000000001c129983 */ /* 0x000ea20000100a00 */
[----:B----4-:R-:W-:Y:S01]  /*0930*/  ISETP.GE.AND P0, PT, R22, R31, PT ;  /* 0x0000001f1600720c */ /* 0x010fe20003f06270 */
[----:B------:R-:W-:-:S05]  /*0940*/  IMAD.WIDE R32, R29, 0x4, R6 ;  /* 0x000000041d207825 */ /* 0x000fca00078e0206 */
[----:B------:R-:W3:Y:S07]  /*0950*/  LDG.E.CONSTANT R30, desc[UR6][R32.64] ;  /* 0x00000006201e7981 */ /* 0x000eee000c1e9900 */
[----:B------:R-:W1:Y:S01]  /*0960*/  @!P0 LDC.64 R6, c[0x0][0x3a8] ;  /* 0x0000ea00ff068b82 */ /* 0x000e620000000a00 */
[----:B-----5:R-:W-:-:S08]  /*0970*/  @!P1 DADD R20, R14, R24 ;  /* 0x000000000e149229 */ /* 0x020fd00000000018 */
[----:B------:R-:W-:Y:S01]  /*0980*/  @!P1 DFMA R20, R12, R20, 1 ;  /* 0x3ff000000c14942b */ /* 0x000fe20000000014 */
[----:B-1----:R-:W-:-:S05]  /*0990*/  @!P0 IMAD.WIDE R24, R27, 0x8, R6 ;  /* 0x000000081b188825 */ /* 0x002fca00078e0206 */
        /* <DEDUP_REMOVED lines=22> */
[----:B0-----:R-:W0:Y:S01]  /*0b00*/  LDC.64 R18, c[0x0][0x380] ;  /* 0x0000e000ff127b82 */ /* 0x001e220000000a00 */
[----:B------:R-:W-:Y:S02]  /*0b10*/  VIADD R3, R3, 0x4 ;  /* 0x0000000403037836 */ /* 0x000fe40000000000 */
[----:B------:R-:W-:-:S07]  /*0b20*/  IMAD.MOV.U32 R5, RZ, RZ, R26 ;  /* 0x000000ffff057224 */ /* 0x000fce00078e001a */
.L_x_144:
[----:B-1----:R-:W-:-:S05]  /*0b30*/  IMAD.WIDE R26, R3, 0x4, R16 ;  /* 0x00000004031a7825 */ /* 0x002fca00078e0210 */
[----:B------:R-:W0:Y:S04]  /*0b40*/  LDG.E.CONSTANT R35, desc[UR6][R26.64+-0x8] ;  /* 0xfffff8061a237981 */ /* 0x000e28000c1e9900 */
[----:B------:R-:W2:Y:S01]  /*0b50*/  LDG.E.CONSTANT R29, desc[UR6][R26.64+-0x4] ;  /* 0xfffffc061a1d7981 */ /* 0x000ea2000c1e9900 */
[----:B------:R-:W-:-:S03]  /*0b60*/  IMAD.U32 R31, RZ, RZ, UR11 ;  /* 0x0000000bff1f7e24 */ /* 0x000fc6000f8e00ff */
[----:B------:R-:W3:Y:S01]  /*0b70*/  LDG.E.CONSTANT R7, desc[UR6][R26.64] ;  /* 0x000000061a077981 */ /* 0x000ee2000c1e9900 */
[----:B0-----:R-:W-:-:S06]  /*0b80*/  IMAD.WIDE R20, R35, 0x4, R18 ;  /* 0x0000000423147825 */ /* 0x001fcc00078e0212 */
[----:B------:R-:W4:Y:S01]  /*0b90*/  LDG.E.CONSTANT R20, desc[UR6][R20.64] ;  /* 0x0000000614147981 */ /* 0x000f22000c1e9900 */
[----:B--2---:R-:W-:-:S05]  /*0ba0*/  IMAD.WIDE R22, R29, 0x4, R18 ;  /* 0x000000041d167825 */ /* 0x004fca00078e0212 */
[----:B------:R-:W2:Y:S01]  /*0bb0*/  LDG.E.CONSTANT R28, desc[UR6][R22.64] ;  /* 0x00000006161c7981 */ /* 0x000ea2000c1e9900 */
[----:B----4-:R-:W-:-:S13]  /*0bc0*/  ISETP.GE.AND P0, PT, R20, R31, PT ;  /* 0x0000001f1400720c */ /* 0x010fda0003f06270 */
[----:B------:R-:W0:Y:S01]  /*0bd0*/  @!P0 LDC.64 R8, c[0x0][0x3a8] ;  /* 0x0000ea00ff088b82 */ /* 0x000e220000000a00 */
[----:B------:R-:W-:-:S05]  /*0be0*/  @!P0 IMAD R6, R20, 0x8, R1 ;  /* 0x0000000814068824 */ /* 0x000fca00078e0201 */
[----:B------:R-:W4:Y:S01]  /*0bf0*/  @!P0 LDL.64 R20, [R6] ;  /* 0x0000000006148983 */ /* 0x000f220000100a00 */
[----:B0-----:R-:W-:Y:S01]  /*0c00*/  @!P0 IMAD.WIDE R34, R35, 0x8, R8 ;  /* 0x0000000823228825 */ /* 0x001fe200078e0208 */
[----:B--2---:R-:W-:Y:S02]  /*0c10*/  ISETP.GE.AND P1, PT, R28, R31, PT ;  /* 0x0000001f1c00720c */ /* 0x004fe40003f26270 */
[----:B------:R-:W2:Y:S04]  /*0c20*/  LDG.E.CONSTANT R9, desc[UR6][R26.64+0x4] ;  /* 0x000004061a097981 */ /* 0x000ea8000c1e9900 */
[----:B------:R-:W5:Y:S01]  /*0c30*/  @!P0 LDG.E.64.CONSTANT R24, desc[UR6][R34.64] ;  /* 0x0000000622188981 */ /* 0x000f62000c1e9b00 */
[----:B---3--:R-:W-:-:S05]  /*0c40*/  IMAD.WIDE R32, R7, 0x4, R18 ;  /* 0x0000000407207825 */ /* 0x008fca00078e0212 */
[----:B------:R-:W3:Y:S01]  /*0c50*/  LDG.E.CONSTANT R8, desc[UR6][R32.64] ;  /* 0x0000000620087981 */ /* 0x000ee2000c1e9900 */
[----:B------:R-:W0:Y:S01]  /*0c60*/  @!P1 LDC.64 R22, c[0x0][0x3a8] ;  /* 0x0000ea00ff169b82 */ /* 0x000e220000000a00 */
[----:B------:R-:W-:Y:S02]  /*0c70*/  @!P1 IMAD R30, R28, 0x8, R1 ;  /* 0x000000081c1e9824 */ /* 0x000fe400078e0201 */
[----:B0-----:R-:W-:-:S06]  /*0c80*/  @!P1 IMAD.WIDE R22, R29, 0x8, R22 ;  /* 0x000000081d169825 */ /* 0x001fcc00078e0216 */
[----:B------:R-:W2:Y:S01]  /*0c90*/  @!P1 LDG.E.64.CONSTANT R22, desc[UR6][R22.64] ;  /* 0x0000000616169981 */ /* 0x000ea2000c1e9b00 */
[----:B-----5:R-:W-:-:S08]  /*0ca0*/  @!P0 DADD R24, R14, R24 ;  /* 0x000000000e188229 */ /* 0x020fd00000000018 */
[----:B------:R-:W-:-:S08]  /*0cb0*/  @!P0 DFMA R24, R12, R24, 1 ;  /* 0x3ff000000c18842b */ /* 0x000fd00000000018 */
[----:B----4-:R-:W-:-:S07]  /*0cc0*/  @!P0 DADD R20, R24, R20 ;  /* 0x0000000018148229 */ /* 0x010fce0000000014 */
[----:B------:R0:W-:Y:S04]  /*0cd0*/  @!P0 STL.64 [R6], R20 ;  /* 0x0000001406008387 */ /* 0x0001e80000100a00 */
[----:B------:R-:W4:Y:S01]  /*0ce0*/  @!P1 LDL.64 R24, [R30] ;  /* 0x000000001e189983 */ /* 0x000f220000100a00 */
[----:B---3--:R-:W-:Y:S01]  /*0cf0*/  ISETP.GE.AND P0, PT, R8, R31, PT ;  /* 0x0000001f0800720c */ /* 0x008fe20003f06270 */
[----:B--2---:R-:W-:-:S06]  /*0d00*/  IMAD.WIDE R28, R9, 0x4, R18 ;  /* 0x00000004091c7825 */ /* 0x004fcc00078e0212 */
[----:B------:R-:W2:Y:S06]  /*0d10*/  LDG.E.CONSTANT R28, desc[UR6][R28.64] ;  /* 0x000000061c1c7981 */ /* 0x000eac000c1e9900 */
[----:B------:R-:W1:Y:S01]  /*0d20*/  @!P0 LDC.64 R26, c[0x0][0x3a8] ;  /* 0x0000ea00ff1a8b82 */ /* 0x000e620000000a00 */
[----:B------:R-:W-:-:S08]  /*0d30*/  @!P1 DADD R32, R14, R22 ;  /* 0x000000000e209229 */ /* 0x000fd00000000016 */
[----:B------:R-:W-:Y:S01]  /*0d40*/  @!P1 DFMA R32, R12, R32, 1 ;  /* 0x3ff000000c20942b */ /* 0x000fe20000000020 */
[----:B-1----:R-:W-:-:S06]  /*0d50*/  @!P0 IMAD.WIDE R22, R7, 0x8, R26 ;  /* 0x0000000807168825 */ /* 0x002fcc00078e021a */
[----:B------:R-:W3:Y:S01]  /*0d60*/  @!P0 LDG.E.64.CONSTANT R22, desc[UR6][R22.64] ;  /* 0x0000000616168981 */ /* 0x000ee2000c1e9b00 */
[----:B----4-:R-:W-:Y:S01]  /*0d70*/  @!P1 DADD R24, R32, R24 ;  /* 0x0000000020189229 */ /* 0x010fe20000000018 */
[----:B------:R-:W-:-:S06]  /*0d80*/  @!P0 IMAD R32, R8, 0x8, R1 ;  /* 0x0000000808208824 */ /* 0x000fcc00078e0201 */
        /* <DEDUP_REMOVED lines=20> */
.L_x_140:
[----:B0--34-:R-:W-:Y:S05]  /*0ed0*/  BSYNC.RECONVERGENT B0 ;  /* 0x0000000000007941 */ /* 0x019fea0003800200 */
.L_x_139:
[----:B------:R-:W-:Y:S01]  /*0ee0*/  ISETP.GE.AND P1, PT, R31, 0x1, PT ;  /* 0x000000011f00780c */ /* 0x000fe20003f26270 */
[----:B------:R-:W0:Y:S01]  /*0ef0*/  LDCU.64 UR10, c[0x0][0x3c8] ;  /* 0x00007900ff0a77ac */ /* 0x000e220008000a00 */
[----:B------:R-:W-:Y:S01]  /*0f00*/  BSSY.RECONVERGENT B1, `(.L_x_145) ;  /* 0x00001a3000017945 */ /* 0x000fe20003800200 */
[----:B------:R-:W-:Y:S01]  /*0f10*/  PLOP3.LUT P0, PT, PT, PT, PT, 0x8, 0x80 ;  /* 0x000000000080781c */ /* 0x000fe20003f0e170 */
[----:B------:R-:W-:Y:S01]  /*0f20*/  IMAD.MOV.U32 R3, RZ, RZ, R4 ;  /* 0x000000ffff037224 */ /* 0x000fe200078e0004 */
[----:B------:R-:W3:Y:S01]  /*0f30*/  LDCU.64 UR12, c[0x0][0x3c8] ;  /* 0x00007900ff0c77ac */ /* 0x000ee20008000a00 */
[----:B------:R-:W4:Y:S07]  /*0f40*/  LDCU.64 UR14, c[0x0][0x3b8] ;  /* 0x00007700ff0e77ac */ /* 0x000f2e0008000a00 */
[----:B------:R-:W-:Y:S05]  /*0f50*/  @!P1 BRA `(.L_x_146) ;  /* 0x0000001800749947 */ /* 0x000fea0003800000 */
[----:B------:R-:W5:Y:S01]  /*0f60*/  LDCU UR9, c[0x3][0x4] ;  /* 0x00c00080ff0977ac */ /* 0x000f620008000800 */
[----:B-12---:R-:W1:Y:S01]  /*0f70*/  LDC.64 R8, c[0x0][0x3c8] ;  /* 0x0000f200ff087b82 */ /* 0x006e620000000a00 */
[-C--:B------:R-:W-:Y:S01]  /*0f80*/  IMAD R5, R0, R31.reuse, RZ ;  /* 0x0000001f00057224 */ /* 0x080fe200078e02ff */
[----:B------:R-:W-:Y:S01]  /*0f90*/  BSSY.RECONVERGENT B0, `(.L_x_147) ;  /* 0x0000198000007945 */ /* 0x000fe20003800200 */
[----:B------:R-:W2:Y:S01]  /*0fa0*/  LDCU.64 UR4, c[0x0][0x3b8] ;  /* 0x00007700ff0477ac */ /* 0x000ea20008000a00 */
[----:B------:R-:W-:Y:S02]  /*0fb0*/  IMAD R23, R2, R31, RZ ;  /* 0x0000001f02177224 */ /* 0x000fe400078e02ff */
[----:B------:R-:W-:Y:S01]  /*0fc0*/  IMAD.IADD R3, R4, 0x1, R5 ;  /* 0x0000000104037824 */ /* 0x000fe200078e0205 */
[----:B------:R-:W0:Y:S01]  /*0fd0*/  LDCU UR8, c[0x3][0xc] ;  /* 0x00c00180ff0877ac */ /* 0x000e220008000800 */
[----:B-----5:R-:W5:Y:S01]  /*0fe0*/  F2F.F64.F32 R6, UR9 ;  /* 0x0000000900067d10 */ /* 0x020f620008201800 */
[----:B--2---:R-:W-:Y:S01]  /*0ff0*/  UISETP.NE.U32.AND UP0, UPT, UR4, URZ, UPT ;  /* 0x000000ff0400728c */ /* 0x004fe2000bf05070 */
[----:B-1----:R-:W-:-:S06]  /*1000*/  IMAD.WIDE R8, R3, 0x8, R8 ;  /* 0x0000000803087825 */ /* 0x002fcc00078e0208 */
[----:B0-----:R-:W0:Y:S01]  /*1010*/  F2F.F64.F32 R12, UR8 ;  /* 0x00000008000c7d10 */ /* 0x001e220008201800 */
[----:B------:R-:W-:Y:S01]  /*1020*/  UISETP.NE.AND.EX UP0, UPT, UR5, URZ, UPT, UP0 ;  /* 0x000000ff0500728c */ /* 0x000fe2000bf05300 */
[----:B-----5:R-:W-:Y:S01]  /*1030*/  DMUL R10, R10, R6 ;  /* 0x000000060a0a7228 */ /* 0x020fe20000000000 */
[----:B------:R-:W-:-:S07]  /*1040*/  IMAD R6, R4, 0x8, R1 ;  /* 0x0000000804067824 */ /* 0x000fce00078e0201 */
[----:B------:R-:W-:Y:S05]  /*1050*/  BRA.U UP0, `(.L_x_148) ;  /* 0x0000000900807547 */ /* 0x000fea000b800000 */
        /* <DEDUP_REMOVED lines=11> */
.L_x_154:
[C---:B------:R-:W-:Y:S01]  /*1110*/  ISETP.NE.AND P0, PT, R30.reuse, R4, PT ;  /* 0x000000041e00720c */ /* 0x040fe20003f05270 */
[----:B------:R-:W-:Y:S01]  /*1120*/  BSSY.RECONVERGENT B3, `(.L_x_151) ;  /* 0x000001a000037945 */ /* 0x000fe20003800200 */
[----:B------:R-:W-:-:S11]  /*1130*/  IMAD R33, R30, 0x8, R1 ;  /* 0x000000081e217824 */ /* 0x000fd600078e0201 */
[----:B-1----:R-:W-:Y:S05]  /*1140*/  @!P0 BRA `(.L_x_152) ;  /* 0x0000000000588947 */ /* 0x002fea0003800000 */
[----:B------:R-:W2:Y:S04]  /*1150*/  LDL.64 R22, [R33] ;  /* 0x0000000021167983 */ /* 0x000ea80000100a00 */
[----:B------:R-:W2:Y:S01]  /*1160*/  LDL.64 R18, [R6] ;  /* 0x0000000006127983 */ /* 0x000ea20000100a00 */
[----:B------:R-:W-:Y:S01]  /*1170*/  UMOV UR4, 0x9999999a ;  /* 0x9999999a00047882 */ /* 0x000fe20000000000 */
[----:B------:R-:W-:Y:S02]  /*1180*/  UMOV UR5, 0x3fe99999 ;  /* 0x3fe9999900057882 */ /* 0x000fe40000000000 */
[----:B------:R-:W-:Y:S02]  /*1190*/  DSETP.GT.AND P0, PT, R14, UR4, PT ;  /* 0x000000040e007e2a */ /* 0x000fe4000bf04000 */
[----:B--2---:R-:W-:Y:S01]  /*11a0*/  DADD R22, R22, -R18 ;  /* 0x0000000016167229 */ /* 0x004fe20000000812 */
[----:B------:R-:W1:Y:S07]  /*11b0*/  LDC.64 R18, c[0x0][0x3c8] ;  /* 0x0000f200ff127b82 */ /* 0x000e6e0000000a00 */
[----:B0-----:R-:W-:-:S02]  /*11c0*/  DMUL R20, R12, R22 ;  /* 0x000000160c147228 */ /* 0x001fc40000000000 */
[----:B------:R-:W-:-:S08]  /*11d0*/  DSETP.GEU.AND P1, PT, R22, RZ, PT ;  /* 0x000000ff1600722a */ /* 0x000fd00003f2e000 */
[-C--:B------:R-:W-:Y:S02]  /*11e0*/  FSEL R25, R20, R22.reuse, !P1 ;  /* 0x0000001614197208 */ /* 0x080fe40004800000 */
[-C--:B------:R-:W-:Y:S02]  /*11f0*/  FSEL R21, R21, R23.reuse, !P1 ;  /* 0x0000001715157208 */ /* 0x080fe40004800000 */
[----:B------:R-:W-:Y:S02]  /*1200*/  FSEL R20, R25, R22, P0 ;  /* 0x0000001619147208 */ /* 0x000fe40000000000 */
[----:B------:R-:W-:Y:S01]  /*1210*/  FSEL R21, R21, R23, P0 ;  /* 0x0000001715157208 */ /* 0x000fe20000000000 */
[----:B------:R-:W-:-:S04]  /*1220*/  IMAD.IADD R23, R5, 0x1, R30 ;  /* 0x0000000105177824 */ /* 0x000fc800078e021e */
[----:B-1----:R-:W-:Y:S01]  /*1230*/  IMAD.WIDE R18, R23, 0x8, R18 ;  /* 0x0000000817127825 */ /* 0x002fe200078e0212 */
[----:B------:R-:W-:-:S07]  /*1240*/  DADD R20, R10, R20 ;  /* 0x000000000a147229 */ /* 0x000fce0000000014 */
[----:B------:R2:W-:Y:S01]  /*1250*/  STG.E.64 desc[UR6][R18.64], R20 ;  /* 0x0000001412007986 */ /* 0x0005e2000c101b06 */
[----:B------:R-:W-:-:S06]  /*1260*/  DSETP.GEU.AND P0, PT, R20, R16, PT ;  /* 0x000000101400722a */ /* 0x000fcc0003f0e000 */
[----:B------:R-:W-:Y:S02]  /*1270*/  FSEL R16, R20, R16, !P0 ;  /* 0x0000001014107208 */ /* 0x000fe40004000000 */
[----:B------:R-:W-:Y:S02]  /*1280*/  FSEL R17, R21, R17, !P0 ;  /* 0x0000001115117208 */ /* 0x000fe40004000000 */
[----:B------:R-:W-:Y:S01]  /*1290*/  SEL R3, R30, R3, !P0 ;  /* 0x000000031e037207 */ /* 0x000fe20004000000 */
[----:B------:R-:W-:Y:S06]  /*12a0*/  BRA `(.L_x_153) ;  /* 0x0000000000047947 */ /* 0x000fec0003800000 */
.L_x_152:
[----:B------:R1:W-:Y:S02]  /*12b0*/  STG.E.64 desc[UR6][R8.64], RZ ;  /* 0x000000ff08007986 */ /* 0x0003e4000c101b06 */
.L_x_153:
[----:B---34-:R-:W-:Y:S05]  /*12c0*/  BSYNC.RECONVERGENT B3 ;  /* 0x0000000000037941 */ /* 0x018fea0003800200 */
.L_x_151:
[----:B------:R-:W-:-:S05]  /*12d0*/  VIADD R32, R30, 0x1 ;  /* 0x000000011e207836 */ /* 0x000fca0000000000 */
[----:B------:R-:W-:-:S13]  /*12e0*/  ISETP.NE.AND P2, PT, R32, R4, PT ;  /* 0x000000042000720c */ /* 0x000fda0003f45270 */
[----:B--2---:R-:W2:Y:S04]  /*12f0*/  @P2 LDL.64 R20, [R33+0x8] ;  /* 0x0000080021142983 */ /* 0x004ea80000100a00 */
[----:B------:R-:W2:Y:S01]  /*1300*/  @P2 LDL.64 R18, [R6] ;  /* 0x0000000006122983 */ /* 0x000ea20000100a00 */
[----:B------:R-:W-:-:S05]  /*1310*/  VIADD R31, R30, 0x2 ;  /* 0x000000021e1f7836 */ /* 0x000fca0000000000 */
[----:B------:R-:W-:-:S13]  /*1320*/  ISETP.NE.AND P0, PT, R31, R4, PT ;  /* 0x000000041f00720c */ /* 0x000fda0003f05270 */
[----:B------:R-:W3:Y:S04]  /*1330*/  @P0 LDL.64 R26, [R33+0x10] ;  /* 0x00001000211a0983 */ /* 0x000ee80000100a00 */
[----:B------:R-:W3:Y:S01]  /*1340*/  @P0 LDL.64 R22, [R6] ;  /* 0x0000000006160983 */ /* 0x000ee20000100a00 */
[----:B------:R-:W-:Y:S01]  /*1350*/  VIADD R29, R30, 0x3 ;  /* 0x000000031e1d7836 */ /* 0x000fe20000000000 */
[----:B--2---:R-:W-:Y:S01]  /*1360*/  @P2 DADD R18, -R18, R20 ;  /* 0x0000000012122229 */ /* 0x004fe20000000114 */
[----:B------:R-:W-:Y:S02]  /*1370*/  @P2 IMAD.MOV.U32 R20, RZ, RZ, -0x66666666 ;  /* 0x9999999aff142424 */ /* 0x000fe400078e00ff */
[----:B------:R-:W-:-:S05]  /*1380*/  @P2 IMAD.MOV.U32 R21, RZ, RZ, 0x3fe99999 ;  /* 0x3fe99999ff152424 */ /* 0x000fca00078e00ff */
[----:B0-----:R-:W-:Y:S02]  /*1390*/  @P2 DMUL R24, R12, R18 ;  /* 0x000000120c182228 */ /* 0x001fe40000000000 */
[----:B------:R-:W-:Y:S02]  /*13a0*/  @P2 DSETP.GEU.AND P1, PT, R18, RZ, PT ;  /* 0x000000ff1200222a */ /* 0x000fe40003f2e000 */
[----:B------:R-:W-:-:S06]  /*13b0*/  @P2 DSETP.GT.AND P3, PT, R14, R20, PT ;  /* 0x000000140e00222a */ /* 0x000fcc0003f64000 */
[----:B------:R-:W-:Y:S02]  /*13c0*/  @P2 FSEL R21, R24, R18, !P1 ;  /* 0x0000001218152208 */ /* 0x000fe40004800000 */
[-C--:B------:R-:W-:Y:S02]  /*13d0*/  @P2 FSEL R25, R25, R19.reuse, !P1 ;  /* 0x0000001319192208 */ /* 0x080fe40004800000 */
[----:B------:R-:W-:Y:S02]  /*13e0*/  ISETP.NE.AND P1, PT, R29, R4, PT ;  /* 0x000000041d00720c */ /* 0x000fe40003f25270 */
[----:B------:R-:W-:Y:S01]  /*13f0*/  @P2 FSEL R24, R21, R18, P3 ;  /* 0x0000001215182208 */ /* 0x000fe20001800000 */
[----:B------:R-:W-:Y:S01]  /*1400*/  @P0 IMAD.MOV.U32 R18, RZ, RZ, -0x66666666 ;  /* 0x9999999aff120424 */ /* 0x000fe200078e00ff */
[----:B------:R-:W-:Y:S01]  /*1410*/  @P2 FSEL R25, R25, R19, P3 ;  /* 0x0000001319192208 */ /* 0x000fe20001800000 */
[----:B------:R-:W-:-:S06]  /*1420*/  @P0 IMAD.MOV.U32 R19, RZ, RZ, 0x3fe99999 ;  /* 0x3fe99999ff130424 */ /* 0x000fcc00078e00ff */
[----:B------:R-:W-:Y:S02]  /*1430*/  @P0 DSETP.GT.AND P4, PT, R14, R18, PT ;  /* 0x000000120e00022a */ /* 0x000fe40003f84000 */
[----:B------:R-:W2:Y:S04]  /*1440*/  @P1 LDL.64 R18, [R33+0x18] ;  /* 0x0000180021121983 */ /* 0x000ea80000100a00 */
[----:B------:R-:W2:Y:S01]  /*1450*/  @P1 LDL.64 R20, [R6] ;  /* 0x0000000006141983 */ /* 0x000ea20000100a00 */
[----:B---3--:R-:W-:Y:S01]  /*1460*/  @P0 DADD R22, -R22, R26 ;  /* 0x0000000016160229 */ /* 0x008fe2000000011a */
[----:B------:R-:W-:Y:S02]  /*1470*/  SHF.R.S32.HI R36, RZ, 0x1f, R30 ;  /* 0x0000001fff247819 */ /* 0x000fe4000001141e */
[----:B------:R-:W-:Y:S01]  /*1480*/  IADD3 R26, P3, PT, R5, R30, RZ ;  /* 0x0000001e051a7210 */ /* 0x000fe20007f7e0ff */
[----:B------:R-:W-:-:S03]  /*1490*/  @P2 DADD R34, R10, R24 ;  /* 0x000000000a222229 */ /* 0x000fc60000000018 */
[----:B------:R-:W-:Y:S02]  /*14a0*/  LEA.HI.X.SX32 R25, R5, R36, 0x1, P3 ;  /* 0x0000002405197211 */ /* 0x000fe400018f0eff */
[----:B------:R-:W-:-:S04]  /*14b0*/  LEA R24, P3, R26, UR10, 0x3 ;  /* 0x0000000a1a187c11 */ /* 0x000fc8000f8618ff */
[----:B------:R-:W-:-:S03]  /*14c0*/  LEA.HI.X R25, R26, UR11, R25, 0x3, P3 ;  /* 0x0000000b1a197c11 */ /* 0x000fc600098f1c19 */
[----:B------:R-:W-:-:S06]  /*14d0*/  @P2 DSETP.GEU.AND P3, PT, R34, R16, PT ;  /* 0x000000102200222a */ /* 0x000fcc0003f6e000 */
[----:B------:R-:W-:Y:S02]  /*14e0*/  @P2 FSEL R26, R34, R16, !P3 ;  /* 0x00000010221a2208 */ /* 0x000fe40005800000 */
[----:B------:R-:W-:-:S03]  /*14f0*/  @P2 FSEL R27, R35, R17, !P3 ;  /* 0x00000011231b2208 */ /* 0x000fc60005800000 */
[----:B------:R-:W-:Y:S02]  /*1500*/  @P2 IMAD.MOV.U32 R16, RZ, RZ, R26 ;  /* 0x000000ffff102224 */ /* 0x000fe400078e001a */
[----:B------:R-:W-:Y:S01]  /*1510*/  @P2 IMAD.MOV.U32 R17, RZ, RZ, R27 ;  /* 0x000000ffff112224 */ /* 0x000fe200078e001b */
[----:B------:R-:W-:Y:S02]  /*1520*/  @P0 DMUL R26, R12, R22 ;  /* 0x000000160c1a0228 */ /* 0x000fe40000000000 */
[----:B------:R-:W-:-:S08]  /*1530*/  @P0 DSETP.GEU.AND P5, PT, R22, RZ, PT ;  /* 0x000000ff1600022a */ /* 0x000fd00003fae000 */
[----:B------:R-:W-:-:S04]  /*1540*/  @P0 FSEL R27, R27, R23, !P5 ;  /* 0x000000171b1b0208 */ /* 0x000fc80006800000 */
[----:B------:R-:W-:Y:S01]  /*1550*/  @P0 FSEL R23, R27, R23, P4 ;  /* 0x000000171b170208 */ /* 0x000fe20002000000 */
[----:B------:R-:W-:Y:S04]  /*1560*/  @P2 STG.E.64 desc[UR6][R24.64+0x8], R34 ;  /* 0x0000082218002986 */ /* 0x000fe8000c101b06 */
[----:B------:R-:W-:Y:S01]  /*1570*/  @!P2 STG.E.64 desc[UR6][R8.64], RZ ;  /* 0x000000ff0800a986 */ /* 0x000fe2000c101b06 */
[----:B------:R-:W-:Y:S01]  /*1580*/  VIADD R30, R30, 0x4 ;  /* 0x000000041e1e7836 */ /* 0x000fe20000000000 */
[----:B------:R-:W-:-:S04]  /*1590*/  @P2 SEL R3, R32, R3, !P3 ;  /* 0x0000000320032207 */ /* 0x000fc80005800000 */
[----:B------:R-:W-:Y:S01]  /*15a0*/  ISETP.NE.AND P2, PT, R30, R28, PT ;  /* 0x0000001c1e00720c */ /* 0x000fe20003f45270 */
[----:B--2---:R-:W-:Y:S01]  /*15b0*/  @P1 DADD R18, -R20, R18 ;  /* 0x0000000014121229 */ /* 0x004fe20000000112 */
[----:B------:R-:W-:Y:S01]  /*15c0*/  @P0 FSEL R21, R26, R22, !P5 ;  /* 0x000000161a150208 */ /* 0x000fe20006800000 */
[----:B------:R-:W-:-:S03]  /*15d0*/  @P1 IMAD.MOV.U32 R20, RZ, RZ, -0x66666666 ;  /* 0x9999999aff141424 */ /* 0x000fc600078e00ff */
[----:B------:R-:W-:-:S03]  /*15e0*/  @P0 FSEL R22, R21, R22, P4 ;  /* 0x0000001615160208 */ /* 0x000fc60002000000 */
[----:B------:R-:W-:Y:S01]  /*15f0*/  @P1 DMUL R26, R12, R18 ;  /* 0x000000120c1a1228 */ /* 0x000fe20000000000 */
[----:B------:R-:W-:Y:S01]  /*1600*/  @P1 IMAD.MOV.U32 R21, RZ, RZ, 0x3fe99999 ;  /* 0x3fe99999ff151424 */ /* 0x000fe200078e00ff */
[----:B------:R-:W-:-:S05]  /*1610*/  @P1 DSETP.GEU.AND P4, PT, R18, RZ, PT ;  /* 0x000000ff1200122a */ /* 0x000fca0003f8e000 */
[----:B------:R-:W-:-:S03]  /*1620*/  @P1 DSETP.GT.AND P5, PT, R14, R20, PT ;  /* 0x000000140e00122a */ /* 0x000fc60003fa4000 */
[-C--:B------:R-:W-:Y:S02]  /*1630*/  @P1 FSEL R21, R26, R18.reuse, !P4 ;  /* 0x000000121a151208 */ /* 0x080fe40006000000 */
[-C--:B------:R-:W-:Y:S01]  /*1640*/  @P1 FSEL R27, R27, R19.reuse, !P4 ;  /* 0x000000131b1b1208 */ /* 0x080fe20006000000 */
[----:B------:R-:W-:Y:S01]  /*1650*/  @P0 DADD R22, R10, R22 ;  /* 0x000000000a160229 */ /* 0x000fe20000000016 */
[----:B------:R-:W-:Y:S02]  /*1660*/  @P1 FSEL R18, R21, R18, P5 ;  /* 0x0000001215121208 */ /* 0x000fe40002800000 */
[----:B------:R-:W-:-:S05]  /*1670*/  @P1 FSEL R19, R27, R19, P5 ;  /* 0x000000131b131208 */ /* 0x000fca0002800000 */
[----:B------:R-:W-:Y:S02]  /*1680*/  @P0 DSETP.GEU.AND P5, PT, R22, R16, PT ;  /* 0x000000101600022a */ /* 0x000fe40003fae000 */
[----:B------:R-:W-:Y:S01]  /*1690*/  @P1 DADD R18, R10, R18 ;  /* 0x000000000a121229 */ /* 0x000fe20000000012 */
[----:B------:R-:W-:Y:S03]  /*16a0*/  @P0 STG.E.64 desc[UR6][R24.64+0x10], R22 ;  /* 0x0000101618000986 */ /* 0x000fe6000c101b06 */
[----:B------:R-:W-:Y:S01]  /*16b0*/  @P0 FSEL R20, R22, R16, !P5 ;  /* 0x0000001016140208 */ /* 0x000fe20006800000 */
[----:B------:R-:W-:Y:S01]  /*16c0*/  @!P0 STG.E.64 desc[UR6][R8.64], RZ ;  /* 0x000000ff08008986 */ /* 0x000fe2000c101b06 */
[----:B------:R-:W-:-:S03]  /*16d0*/  @P0 FSEL R21, R23, R17, !P5 ;  /* 0x0000001117150208 */ /* 0x000fc60006800000 */
[----:B------:R0:W-:Y:S01]  /*16e0*/  @P1 STG.E.64 desc[UR6][R24.64+0x18], R18 ;  /* 0x0000181218001986 */ /* 0x0001e2000c101b06 */
[----:B------:R-:W-:-:S03]  /*16f0*/  @P0 IMAD.MOV.U32 R16, RZ, RZ, R20 ;  /* 0x000000ffff100224 */ /* 0x000fc600078e0014 */
[----:B------:R2:W-:Y:S01]  /*1700*/  @!P1 STG.E.64 desc[UR6][R8.64], RZ ;  /* 0x000000ff08009986 */ /* 0x0005e2000c101b06 */
[----:B------:R-:W-:-:S06]  /*1710*/  @P0 IMAD.MOV.U32 R17, RZ, RZ, R21 ;  /* 0x000000ffff110224 */ /* 0x000fcc00078e0015 */
[----:B------:R-:W-:Y:S01]  /*1720*/  @P1 DSETP.GEU.AND P4, PT, R18, R16, PT ;  /* 0x000000101200122a */ /* 0x000fe20003f8e000 */
[----:B------:R-:W-:-:S05]  /*1730*/  @P0 SEL R3, R31, R3, !P5 ;  /* 0x000000031f030207 */ /* 0x000fca0006800000 */
[----:B------:R-:W-:Y:S02]  /*1740*/  @P1 FSEL R20, R18, R16, !P4 ;  /* 0x0000001012141208 */ /* 0x000fe40006000000 */
[----:B0-----:R-:W-:Y:S02]  /*1750*/  @P1 FSEL R19, R19, R17, !P4 ;  /* 0x0000001113131208 */ /* 0x001fe40006000000 */
[----:B------:R-:W-:Y:S01]  /*1760*/  @P1 SEL R3, R29, R3, !P4 ;  /* 0x000000031d031207 */ /* 0x000fe20006000000 */
[----:B------:R-:W-:Y:S02]  /*1770*/  @P1 IMAD.MOV.U32 R16, RZ, RZ, R20 ;  /* 0x000000ffff101224 */ /* 0x000fe400078e0014 */
[----:B------:R-:W-:Y:S01]  /*1780*/  @P1 IMAD.MOV.U32 R17, RZ, RZ, R19 ;  /* 0x000000ffff111224 */ /* 0x000fe200078e0013 */
[----:B--2---:R-:W-:Y:S06]  /*1790*/  @P2 BRA `(.L_x_154) ;  /* 0xfffffff8005c2947 */ /* 0x004fec000383ffff */
.L_x_150:
[----:B---34-:R-:W-:Y:S05]  /*17a0*/  BSYNC.RECONVERGENT B2 ;  /* 0x0000000000027941 */ /* 0x018fea0003800200 */
.L_x_149:
[----:B------:R-:W-:-:S13]  /*17b0*/  ISETP.NE.AND P0, PT, R7, RZ, PT ;  /* 0x000000ff0700720c */ /* 0x000fda0003f05270 */
[----:B------:R-:W-:Y:S05]  /*17c0*/  @!P0 BRA `(.L_x_155) ;  /* 0x0000001000508947 */ /* 0x000fea0003800000 */
[----:B------:R-:W-:Y:S01]  /*17d0*/  BSSY.RECONVERGENT B2, `(.L_x_156) ;  /* 0x0000027000027945 */ /* 0x000fe20003800200 */
[----:B------:R-:W-:Y:S01]  /*17e0*/  IADD3 R5, PT, PT, R5, R28, RZ ;  /* 0x0000001c05057210 */ /* 0x000fe20007ffe0ff */
[C---:B------:R-:W-:Y:S02]  /*17f0*/  IMAD R20, R28.reuse, 0x8, R1 ;  /* 0x000000081c147824 */ /* 0x040fe400078e0201 */
[----:B------:R-:W-:Y:S02]  /*1800*/  IMAD.MOV R7, RZ, RZ, -R7 ;  /* 0x000000ffff077224 */ /* 0x000fe400078e0a07 */
[----:B------:R-:W-:-:S07]  /*1810*/  IMAD.IADD R21, R28, 0x1, -R4 ;  /* 0x000000011c157824 */ /* 0x000fce00078e0a04 */
.L_x_161:
[----:B------:R-:W-:Y:S01]  /*1820*/  ISETP.NE.AND P0, PT, R21, RZ, PT ;  /* 0x000000ff1500720c */ /* 0x000fe20003f05270 */
[----:B------:R-:W-:-:S12]  /*1830*/  BSSY.RECONVERGENT B3, `(.L_x_157) ;  /* 0x0000018000037945 */ /* 0x000fd80003800200 */
[----:B--23--:R-:W-:Y:S05]  /*1840*/  @!P0 BRA `(.L_x_158) ;  /* 0x0000000000548947 */ /* 0x00cfea0003800000 */
[----:B------:R-:W2:Y:S04]  /*1850*/  LDL.64 R22, [R20] ;  /* 0x0000000014167983 */ /* 0x000ea80000100a00 */
[----:B------:R-:W2:Y:S01]  /*1860*/  LDL.64 R18, [R6] ;  /* 0x0000000006127983 */ /* 0x000ea20000100a00 */
[----:B------:R-:W-:Y:S01]  /*1870*/  UMOV UR4, 0x9999999a ;  /* 0x9999999a00047882 */ /* 0x000fe20000000000 */
[----:B------:R-:W-:Y:S02]  /*1880*/  UMOV UR5, 0x3fe99999 ;  /* 0x3fe9999900057882 */ /* 0x000fe40000000000 */
[----:B------:R-:W-:Y:S02]  /*1890*/  DSETP.GT.AND P1, PT, R14, UR4, PT ;  /* 0x000000040e007e2a */ /* 0x000fe4000bf24000 */
[----:B--2---:R-:W-:Y:S01]  /*18a0*/  DADD R22, R22, -R18 ;  /* 0x0000000016167229 */ /* 0x004fe20000000812 */
[----:B------:R-:W2:Y:S07]  /*18b0*/  LDC.64 R18, c[0x0][0x3c8] ;  /* 0x0000f200ff127b82 */ /* 0x000eae0000000a00 */
[----:B0-----:R-:W-:-:S02]  /*18c0*/  DMUL R24, R12, R22 ;  /* 0x000000160c187228 */ /* 0x001fc40000000000 */
[----:B------:R-:W-:-:S08]  /*18d0*/  DSETP.GEU.AND P0, PT, R22, RZ, PT ;  /* 0x000000ff1600722a */ /* 0x000fd00003f0e000 */
[-C--:B------:R-:W-:Y:S02]  /*18e0*/  FSEL R27, R24, R22.reuse, !P0 ;  /* 0x00000016181b7208 */ /* 0x080fe40004000000 */
[-C--:B------:R-:W-:Y:S02]  /*18f0*/  FSEL R25, R25, R23.reuse, !P0 ;  /* 0x0000001719197208 */ /* 0x080fe40004000000 */
[----:B------:R-:W-:Y:S02]  /*1900*/  FSEL R22, R27, R22, P1 ;  /* 0x000000161b167208 */ /* 0x000fe40000800000 */
[----:B------:R-:W-:Y:S01]  /*1910*/  FSEL R23, R25, R23, P1 ;  /* 0x0000001719177208 */ /* 0x000fe20000800000 */
[----:B--2---:R-:W-:-:S05]  /*1920*/  IMAD.WIDE R18, R5, 0x8, R18 ;  /* 0x0000000805127825 */ /* 0x004fca00078e0212 */
[----:B------:R-:W-:-:S07]  /*1930*/  DADD R22, R10, R22 ;  /* 0x000000000a167229 */ /* 0x000fce0000000016 */
[----:B------:R3:W-:Y:S01]  /*1940*/  STG.E.64 desc[UR6][R18.64], R22 ;  /* 0x0000001612007986 */ /* 0x0007e2000c101b06 */
[----:B------:R-:W-:-:S06]  /*1950*/  DSETP.GEU.AND P0, PT, R22, R16, PT ;  /* 0x000000101600722a */ /* 0x000fcc0003f0e000 */
[----:B------:R-:W-:Y:S02]  /*1960*/  FSEL R16, R22, R16, !P0 ;  /* 0x0000001016107208 */ /* 0x000fe40004000000 */
[----:B------:R-:W-:Y:S02]  /*1970*/  FSEL R17, R23, R17, !P0 ;  /* 0x0000001117117208 */ /* 0x000fe40004000000 */
[----:B------:R-:W-:Y:S01]  /*1980*/  SEL R3, R28, R3, !P0 ;  /* 0x000000031c037207 */ /* 0x000fe20004000000 */
[----:B------:R-:W-:Y:S06]  /*1990*/  BRA `(.L_x_159) ;  /* 0x0000000000047947 */ /* 0x000fec0003800000 */
.L_x_158:
[----:B------:R2:W-:Y:S02]  /*19a0*/  STG.E.64 desc[UR6][R8.64], RZ ;  /* 0x000000ff08007986 */ /* 0x0005e4000c101b06 */
.L_x_159:
[----:B------:R-:W-:Y:S05]  /*19b0*/  BSYNC.RECONVERGENT B3 ;  /* 0x0000000000037941 */ /* 0x000fea0003800200 */
.L_x_157:
[----:B------:R-:W-:-:S05]  /*19c0*/  VIADD R7, R7, 0x1 ;  /* 0x0000000107077836 */ /* 0x000fca0000000000 */
[----:B------:R-:W-:-:S13]  /*19d0*/  ISETP.NE.AND P0, PT, R7, RZ, PT ;  /* 0x000000ff0700720c */ /* 0x000fda0003f05270 */
[----:B------:R-:W-:Y:S05]  /*19e0*/  @!P0 BRA `(.L_x_160) ;  /* 0x0000000000148947 */ /* 0x000fea0003800000 */
[----:B------:R-:W-:Y:S02]  /*19f0*/  VIADD R28, R28, 0x1 ;  /* 0x000000011c1c7836 */ /* 0x000fe40000000000 */
[----:B------:R-:W-:Y:S02]  /*1a00*/  VIADD R5, R5, 0x1 ;  /* 0x0000000105057836 */ /* 0x000fe40000000000 */
[----:B------:R-:W-:Y:S02]  /*1a10*/  VIADD R20, R20, 0x8 ;  /* 0x0000000814147836 */ /* 0x000fe40000000000 */
[----:B------:R-:W-:Y:S01]  /*1a20*/  VIADD R21, R21, 0x1 ;  /* 0x0000000115157836 */ /* 0x000fe20000000000 */
[----:B------:R-:W-:Y:S06]  /*1a30*/  BRA `(.L_x_161) ;  /* 0xfffffffc00787947 */ /* 0x000fec000383ffff */
.L_x_160:
[----:B------:R-:W-:Y:S05]  /*1a40*/  BSYNC.RECONVERGENT B2 ;  /* 0x0000000000027941 */ /* 0x000fea0003800200 */
.L_x_156:
[----:B------:R-:W-:Y:S05]  /*1a50*/  BRA `(.L_x_155) ;  /* 0x0000000c00ac7947 */ /* 0x000fea0003800000 */
.L_x_148:
[----:B------:R-:W1:Y:S01]  /*1a60*/  LDC.64 R20, c[0x0][0x3b8] ;  /* 0x0000ee00ff147b82 */ /* 0x000e620000000a00 */
[----:B------:R-:W2:Y:S01]  /*1a70*/  LDCU UR4, c[0x3][0x8] ;  /* 0x00c00100ff0477ac */ /* 0x000ea20008000800 */
[----:B------:R-:W-:Y:S01]  /*1a80*/  ISETP.GE.U32.AND P0, PT, R31, 0x4, PT ;  /* 0x000000041f00780c */ /* 0x000fe20003f06070 */
[----:B------:R-:W-:Y:S01]  /*1a90*/  IMAD.IADD R3, R4, 0x1, R23 ;  /* 0x0000000104037824 */ /* 0x000fe200078e0217 */
[----:B------:R-:W-:Y:S01]  /*1aa0*/  BSSY.RECONVERGENT B3, `(.L_x_162) ;  /* 0x00000b4000037945 */ /* 0x000fe20003800200 */
[----:B------:R-:W-:Y:S01]  /*1ab0*/  IMAD.MOV.U32 R6, RZ, RZ, RZ ;  /* 0x000000ffff067224 */ /* 0x000fe200078e00ff */
[----:B------:R-:W-:Y:S01]  /*1ac0*/  CS2R R16, SRZ ;  /* 0x0000000000107805 */ /* 0x000fe2000001ff00 */
[----:B--2---:R-:W2:Y:S01]  /*1ad0*/  F2F.F64.F32 R18, UR4 ;  /* 0x0000000400127d10 */ /* 0x004ea20008201800 */
[----:B-1----:R-:W-:-:S04]  /*1ae0*/  IMAD.WIDE R20, R3, 0x8, R20 ;  /* 0x0000000803147825 */ /* 0x002fc800078e0214 */
[----:B------:R-:W-:-:S03]  /*1af0*/  IMAD.MOV.U32 R3, RZ, RZ, R4 ;  /* 0x000000ffff037224 */ /* 0x000fc600078e0004 */
[----:B--2---:R-:W-:Y:S05]  /*1b00*/  @!P0 BRA `(.L_x_163) ;  /* 0x0000000800b48947 */ /* 0x004fea0003800000 */
[----:B------:R-:W-:Y:S01]  /*1b10*/  BSSY.RECONVERGENT B2, `(.L_x_164) ;  /* 0x00000ab000027945 */ /* 0x000fe20003800200 */
[----:B------:R-:W-:Y:S01]  /*1b20*/  LOP3.LUT R31, R31, 0x7ffffffc, RZ, 0xc0, !PT ;  /* 0x7ffffffc1f1f7812 */ /* 0x000fe200078ec0ff */
[----:B------:R-:W-:Y:S01]  /*1b30*/  IMAD.MOV.U32 R22, RZ, RZ, RZ ;  /* 0x000000ffff167224 */ /* 0x000fe200078e00ff */
[----:B------:R-:W-:Y:S01]  /*1b40*/  CS2R R16, SRZ ;  /* 0x0000000000107805 */ /* 0x000fe2000001ff00 */
[----:B------:R-:W-:-:S07]  /*1b50*/  IMAD.MOV.U32 R3, RZ, RZ, R4 ;  /* 0x000000ffff037224 */ /* 0x000fce00078e0004 */
.L_x_176:
[C---:B------:R-:W-:Y:S01]  /*1b60*/  ISETP.NE.AND P0, PT, R22.reuse, R4, PT ;  /* 0x000000041600720c */ /* 0x040fe20003f05270 */
[----:B0-----:R-:W-:Y:S01]  /*1b70*/  VIADD R7, R22, 0x1 ;  /* 0x0000000116077836 */ /* 0x001fe20000000000 */
[----:B------:R-:W-:Y:S01]  /*1b80*/  BSSY.RECONVERGENT B4, `(.L_x_165) ;  /* 0x0000022000047945 */ /* 0x000fe20003800200 */
[----:B------:R-:W-:-:S03]  /*1b90*/  IMAD R30, R4, 0x8, R1 ;  /* 0x00000008041e7824 */ /* 0x000fc600078e0201 */
[----:B------:R-:W-:-:S07]  /*1ba0*/  ISETP.NE.AND P1, PT, R7, R4, PT ;  /* 0x000000040700720c */ /* 0x000fce0003f25270 */
[----:B-1----:R1:W-:Y:S01]  /*1bb0*/  @!P0 STG.E.64 desc[UR6][R8.64], RZ ;  /* 0x000000ff08008986 */ /* 0x0023e2000c101b06 */
[----:B--234-:R-:W-:Y:S05]  /*1bc0*/  @!P0 BRA `(.L_x_166) ;  /* 0x0000000000748947 */ /* 0x01cfea0003800000 */
[----:B------:R-:W2:Y:S01]  /*1bd0*/  LDC.64 R32, c[0x0][0x3b8] ;  /* 0x0000ee00ff207b82 */ /* 0x000ea20000000a00 */
[----:B------:R-:W-:Y:S01]  /*1be0*/  IMAD.IADD R7, R23, 0x1, R22 ;  /* 0x0000000117077824 */ /* 0x000fe200078e0216 */
[----:B------:R-:W5:Y:S01]  /*1bf0*/  LDL.64 R26, [R30] ;  /* 0x000000001e1a7983 */ /* 0x000f620000100a00 */
[----:B------:R-:W-:-:S03]  /*1c00*/  IMAD R28, R22, 0x8, R1 ;  /* 0x00000008161c7824 */ /* 0x000fc600078e0201 */
[----:B------:R-:W3:Y:S04]  /*1c10*/  LDG.E.64.CONSTANT R24, desc[UR6][R20.64] ;  /* 0x0000000614187981 */ /* 0x000ee8000c1e9b00 */
[----:B------:R-:W5:Y:S01]  /*1c20*/  LDL.64 R28, [R28] ;  /* 0x000000001c1c7983 */ /* 0x000f620000100a00 */
[----:B--2---:R-:W-:-:S05]  /*1c30*/  IMAD.WIDE R32, R7, 0x8, R32 ;  /* 0x0000000807207825 */ /* 0x004fca00078e0220 */
[----:B------:R-:W3:Y:S01]  /*1c40*/  LDG.E.64.CONSTANT R6, desc[UR6][R32.64] ;  /* 0x0000000620067981 */ /* 0x000ee2000c1e9b00 */
[----:B------:R-:W-:Y:S01]  /*1c50*/  UMOV UR4, 0x9999999a ;  /* 0x9999999a00047882 */ /* 0x000fe20000000000 */
[----:B------:R-:W-:Y:S02]  /*1c60*/  UMOV UR5, 0x3fe99999 ;  /* 0x3fe9999900057882 */ /* 0x000fe40000000000 */
[----:B------:R-:W-:Y:S02]  /*1c70*/  DSETP.GT.AND P2, PT, R14, UR4, PT ;  /* 0x000000040e007e2a */ /* 0x000fe4000bf44000 */
[----:B-----5:R-:W-:Y:S02]  /*1c80*/  DADD R26, R28, -R26 ;  /* 0x000000001c1a7229 */ /* 0x020fe4000000081a */
[----:B---3--:R-:W-:-:S08]  /*1c90*/  DADD R6, -R24, R6 ;  /* 0x0000000018067229 */ /* 0x008fd00000000106 */
[----:B------:R-:W-:Y:S02]  /*1ca0*/  DFMA R26, -R6, R18, R26 ;  /* 0x00000012061a722b */ /* 0x000fe4000000011a */
[----:B------:R-:W2:Y:S06]  /*1cb0*/  LDC.64 R6, c[0x0][0x3c8] ;  /* 0x0000f200ff067b82 */ /* 0x000eac0000000a00 */
[----:B0-----:R-:W-:Y:S02]  /*1cc0*/  DMUL R24, R12, R26 ;  /* 0x0000001a0c187228 */ /* 0x001fe40000000000 */
[----:B------:R-:W-:-:S08]  /*1cd0*/  DSETP.GEU.AND P0, PT, R26, RZ, PT ;  /* 0x000000ff1a00722a */ /* 0x000fd00003f0e000 */
[-C--:B------:R-:W-:Y:S02]  /*1ce0*/  FSEL R29, R24, R26.reuse, !P0 ;  /* 0x0000001a181d7208 */ /* 0x080fe40004000000 */
[-C--:B------:R-:W-:Y:S02]  /*1cf0*/  FSEL R25, R25, R27.reuse, !P0 ;  /* 0x0000001b19197208 */ /* 0x080fe40004000000 */
[----:B------:R-:W-:Y:S02]  /*1d00*/  FSEL R24, R29, R26, P2 ;  /* 0x0000001a1d187208 */ /* 0x000fe40001000000 */
[----:B------:R-:W-:Y:S01]  /*1d10*/  FSEL R25, R25, R27, P2 ;  /* 0x0000001b19197208 */ /* 0x000fe20001000000 */
[----:B------:R-:W-:-:S05]  /*1d20*/  IMAD.IADD R27, R5, 0x1, R22 ;  /* 0x00000001051b7824 */ /* 0x000fca00078e0216 */
[----:B------:R-:W-:Y:S01]  /*1d30*/  DADD R24, R10, R24 ;  /* 0x000000000a187229 */ /* 0x000fe20000000018 */
[----:B--2---:R-:W-:-:S06]  /*1d40*/  IMAD.WIDE R6, R27, 0x8, R6 ;  /* 0x000000081b067825 */ /* 0x004fcc00078e0206 */
[----:B------:R2:W-:Y:S01]  /*1d50*/  STG.E.64 desc[UR6][R6.64], R24 ;  /* 0x0000001806007986 */ /* 0x0005e2000c101b06 */
[----:B------:R-:W-:-:S06]  /*1d60*/  DSETP.GEU.AND P0, PT, R24, R16, PT ;  /* 0x000000101800722a */ /* 0x000fcc0003f0e000 */
[----:B------:R-:W-:Y:S02]  /*1d70*/  FSEL R16, R24, R16, !P0 ;  /* 0x0000001018107208 */ /* 0x000fe40004000000 */
[----:B------:R-:W-:Y:S02]  /*1d80*/  FSEL R17, R25, R17, !P0 ;  /* 0x0000001119117208 */ /* 0x000fe40004000000 */
[----:B------:R-:W-:-:S07]  /*1d90*/  SEL R3, R22, R3, !P0 ;  /* 0x0000000316037207 */ /* 0x000fce0004000000 */
.L_x_166:
[----:B---34-:R-:W-:Y:S05]  /*1da0*/  BSYNC.RECONVERGENT B4 ;  /* 0x0000000000047941 */ /* 0x018fea0003800200 */
.L_x_165:
[----:B------:R-:W-:Y:S04]  /*1db0*/  BSSY.RECONVERGENT B4, `(.L_x_167) ;  /* 0x0000027000047945 */ /* 0x000fe80003800200 */
[----:B------:R-:W-:Y:S05]  /*1dc0*/  @!P1 BRA `(.L_x_168) ;  /* 0x0000000000909947 */ /* 0x000fea0003800000 */
[----:B--2---:R-:W-:Y:S01]  /*1dd0*/  SHF.R.S32.HI R7, RZ, 0x1f, R23 ;  /* 0x0000001fff077819 */ /* 0x004fe20000011417 */
[----:B------:R-:W-:Y:S01]  /*1de0*/  IMAD R26, R22, 0x8, R1 ;  /* 0x00000008161a7824 */ /* 0x000fe200078e0201 */
[----:B------:R-:W-:Y:S01]  /*1df0*/  IADD3 R6, P0, PT, R23, R22, RZ ;  /* 0x0000001617067210 */ /* 0x000fe20007f1e0ff */
[----:B------:R-:W2:Y:S01]  /*1e00*/  LDG.E.64.CONSTANT R24, desc[UR6][R20.64] ;  /* 0x0000000614187981 */ /* 0x000ea2000c1e9b00 */
[----:B------:R-:W-:-:S03]  /*1e10*/  SHF.R.S32.HI R32, RZ, 0x1f, R22 ;  /* 0x0000001fff207819 */ /* 0x000fc60000011416 */
[----:B------:R-:W3:Y:S02]  /*1e20*/  LDL.64 R26, [R26+0x8] ;  /* 0x000008001a1a7983 */ /* 0x000ee40000100a00 */
[----:B------:R-:W-:Y:S01]  /*1e30*/  IMAD.X R7, R7, 0x1, R32, P0 ;  /* 0x0000000107077824 */ /* 0x000fe200000e0620 */
[----:B------:R-:W-:-:S04]  /*1e40*/  LEA R28, P0, R6, UR14, 0x3 ;  /* 0x0000000e061c7c11 */ /* 0x000fc8000f8018ff */
[----:B------:R-:W-:Y:S02]  /*1e50*/  LEA.HI.X R29, R6, UR15, R7, 0x3, P0 ;  /* 0x0000000f061d7c11 */ /* 0x000fe400080f1c07 */
[----:B------:R-:W3:Y:S04]  /*1e60*/  LDL.64 R6, [R30] ;  /* 0x000000001e067983 */ /* 0x000ee80000100a00 */
[----:B------:R-:W2:Y:S01]  /*1e70*/  LDG.E.64.CONSTANT R28, desc[UR6][R28.64+0x8] ;  /* 0x000008061c1c7981 */ /* 0x000ea2000c1e9b00 */
[----:B------:R-:W-:Y:S01]  /*1e80*/  UMOV UR4, 0x9999999a ;  /* 0x9999999a00047882 */ /* 0x000fe20000000000 */
[----:B------:R-:W-:Y:S02]  /*1e90*/  UMOV UR5, 0x3fe99999 ;  /* 0x3fe9999900057882 */ /* 0x000fe40000000000 */
[----:B------:R-:W-:-:S02]  /*1ea0*/  DSETP.GT.AND P1, PT, R14, UR4, PT ;  /* 0x000000040e007e2a */ /* 0x000fc4000bf24000 */
[----:B---3--:R-:W-:Y:S02]  /*1eb0*/  DADD R6, -R6, R26 ;  /* 0x0000000006067229 */ /* 0x008fe4000000011a */
[----:B--2---:R-:W-:-:S08]  /*1ec0*/  DADD R24, -R24, R28 ;  /* 0x0000000018187229 */ /* 0x004fd0000000011c */
[----:B------:R-:W-:-:S08]  /*1ed0*/  DFMA R24, -R24, R18, R6 ;  /* 0x000000121818722b */ /* 0x000fd00000000106 */
[----:B0-----:R-:W-:Y:S02]  /*1ee0*/  DMUL R6, R12, R24 ;  /* 0x000000180c067228 */ /* 0x001fe40000000000 */
[----:B------:R-:W-:Y:S01]  /*1ef0*/  DSETP.GEU.AND P0, PT, R24, RZ, PT ;  /* 0x000000ff1800722a */ /* 0x000fe20003f0e000 */
[----:B------:R-:W-:-:S07]  /*1f00*/  SHF.R.S32.HI R29, RZ, 0x1f, R5 ;  /* 0x0000001fff1d7819 */ /* 0x000fce0000011405 */
[----:B------:R-:W-:Y:S02]  /*1f10*/  FSEL R27, R6, R24, !P0 ;  /* 0x00000018061b7208 */ /* 0x000fe40004000000 */
[-C--:B------:R-:W-:Y:S02]  /*1f20*/  FSEL R7, R7, R25.reuse, !P0 ;  /* 0x0000001907077208 */ /* 0x080fe40004000000 */
[----:B------:R-:W-:Y:S02]  /*1f30*/  IADD3 R26, P0, PT, R5, R22, RZ ;  /* 0x00000016051a7210 */ /* 0x000fe40007f1e0ff */
[----:B------:R-:W-:Y:S02]  /*1f40*/  FSEL R6, R27, R24, P1 ;  /* 0x000000181b067208 */ /* 0x000fe40000800000 */
[----:B------:R-:W-:Y:S01]  /*1f50*/  FSEL R7, R7, R25, P1 ;  /* 0x0000001907077208 */ /* 0x000fe20000800000 */
[----:B------:R-:W-:Y:S01]  /*1f60*/  IMAD.X R25, R29, 0x1, R32, P0 ;  /* 0x000000011d197824 */ /* 0x000fe200000e0620 */
[----:B------:R-:W-:-:S04]  /*1f70*/  LEA R24, P0, R26, UR12, 0x3 ;  /* 0x0000000c1a187c11 */ /* 0x000fc8000f8018ff */
[----:B------:R-:W-:Y:S01]  /*1f80*/  DADD R6, R10, R6 ;  /* 0x000000000a067229 */ /* 0x000fe20000000006 */
[----:B------:R-:W-:-:S06]  /*1f90*/  LEA.HI.X R25, R26, UR13, R25, 0x3, P0 ;  /* 0x0000000d1a197c11 */ /* 0x000fcc00080f1c19 */
[----:B------:R0:W-:Y:S01]  /*1fa0*/  STG.E.64 desc[UR6][R24.64+0x8], R6 ;  /* 0x0000080618007986 */ /* 0x0001e2000c101b06 */
[----:B------:R-:W-:Y:S01]  /*1fb0*/  DSETP.GEU.AND P0, PT, R6, R16, PT ;  /* 0x000000100600722a */ /* 0x000fe20003f0e000 */
[----:B------:R-:W-:-:S05]  /*1fc0*/  VIADD R26, R22, 0x1 ;  /* 0x00000001161a7836 */ /* 0x000fca0000000000 */
[----:B------:R-:W-:Y:S02]  /*1fd0*/  FSEL R16, R6, R16, !P0 ;  /* 0x0000001006107208 */ /* 0x000fe40004000000 */
[----:B------:R-:W-:Y:S02]  /*1fe0*/  FSEL R17, R7, R17, !P0 ;  /* 0x0000001107117208 */ /* 0x000fe40004000000 */
[----:B------:R-:W-:Y:S01]  /*1ff0*/  SEL R3, R26, R3, !P0 ;  /* 0x000000031a037207 */ /* 0x000fe20004000000 */
[----:B------:R-:W-:Y:S06]  /*2000*/  BRA `(.L_x_169) ;  /* 0x0000000000047947 */ /* 0x000fec0003800000 */
.L_x_168:
[----:B------:R3:W-:Y:S02]  /*2010*/  STG.E.64 desc[UR6][R8.64], RZ ;  /* 0x000000ff08007986 */ /* 0x0007e4000c101b06 */
.L_x_169:
[----:B------:R-:W-:Y:S05]  /*2020*/  BSYNC.RECONVERGENT B4 ;  /* 0x0000000000047941 */ /* 0x000fea0003800200 */
.L_x_167:
[----:B0-2---:R-:W-:Y:S01]  /*2030*/  VIADD R7, R22, 0x2 ;  /* 0x0000000216077836 */ /* 0x005fe20000000000 */
[----:B------:R-:W-:Y:S04]  /*2040*/  BSSY.RECONVERGENT B4, `(.L_x_170) ;  /* 0x0000029000047945 */ /* 0x000fe80003800200 */
[----:B------:R-:W-:-:S13]  /*2050*/  ISETP.NE.AND P0, PT, R7, R4, PT ;  /* 0x000000040700720c */ /* 0x000fda0003f05270 */
[----:B------:R-:W-:Y:S05]  /*2060*/  @!P0 BRA `(.L_x_171) ;  /* 0x0000000000948947 */ /* 0x000fea0003800000 */
[----:B------:R-:W-:Y:S01]  /*2070*/  SHF.R.S32.HI R7, RZ, 0x1f, R23 ;  /* 0x0000001fff077819 */ /* 0x000fe20000011417 */
[--C-:B------:R-:W-:Y:S01]  /*2080*/  IMAD R28, R22, 0x8, R1.reuse ;  /* 0x00000008161c7824 */ /* 0x100fe200078e0201 */
[----:B------:R-:W-:Y:S01]  /*2090*/  IADD3 R6, P0, PT, R23, R22, RZ ;  /* 0x0000001617067210 */ /* 0x000fe20007f1e0ff */
[----:B------:R-:W-:Y:S01]  /*20a0*/  IMAD R32, R4, 0x8, R1 ;  /* 0x0000000804207824 */ /* 0x000fe200078e0201 */
[----:B------:R-:W-:Y:S01]  /*20b0*/  SHF.R.S32.HI R30, RZ, 0x1f, R22 ;  /* 0x0000001fff1e7819 */ /* 0x000fe20000011416 */
[----:B------:R-:W2:Y:S04]  /*20c0*/  LDG.E.64.CONSTANT R26, desc[UR6][R20.64] ;  /* 0x00000006141a7981 */ /* 0x000ea8000c1e9b00 */
[----:B------:R-:W-:Y:S01]  /*20d0*/  IMAD.X R7, R7, 0x1, R30, P0 ;  /* 0x0000000107077824 */ /* 0x000fe200000e061e */
[C---:B------:R-:W-:Y:S01]  /*20e0*/  LEA R24, P0, R6.reuse, UR14, 0x3 ;  /* 0x0000000e06187c11 */ /* 0x040fe2000f8018ff */
[----:B------:R-:W4:Y:S03]  /*20f0*/  LDL.64 R28, [R28+0x10] ;  /* 0x000010001c1c7983 */ /* 0x000f260000100a00 */
[----:B------:R-:W-:-:S02]  /*2100*/  LEA.HI.X R25, R6, UR15, R7, 0x3, P0 ;  /* 0x0000000f06197c11 */ /* 0x000fc400080f1c07 */
[----:B------:R-:W4:Y:S04]  /*2110*/  LDL.64 R6, [R32] ;  /* 0x0000000020067983 */ /* 0x000f280000100a00 */
[----:B------:R-:W2:Y:S01]  /*2120*/  LDG.E.64.CONSTANT R24, desc[UR6][R24.64+0x10] ;  /* 0x0000100618187981 */ /* 0x000ea2000c1e9b00 */
[----:B------:R-:W-:Y:S01]  /*2130*/  UMOV UR4, 0x9999999a ;  /* 0x9999999a00047882 */ /* 0x000fe20000000000 */
[----:B------:R-:W-:Y:S02]  /*2140*/  UMOV UR5, 0x3fe99999 ;  /* 0x3fe9999900057882 */ /* 0x000fe40000000000 */
[----:B------:R-:W-:Y:S01]  /*2150*/  DSETP.GT.AND P1, PT, R14, UR4, PT ;  /* 0x000000040e007e2a */ /* 0x000fe2000bf24000 */
[----:B------:R-:W-:Y:S01]  /*2160*/  SHF.R.S32.HI R33, RZ, 0x1f, R5 ;  /* 0x0000001fff217819 */ /* 0x000fe20000011405 */
[----:B----4-:R-:W-:-:S02]  /*2170*/  DADD R6, -R6, R28 ;  /* 0x0000000006067229 */ /* 0x010fc4000000011c */
[----:B--2---:R-:W-:-:S08]  /*2180*/  DADD R26, -R26, R24 ;  /* 0x000000001a1a7229 */ /* 0x004fd00000000118 */
[----:B------:R-:W-:-:S08]  /*2190*/  DFMA R26, -R26, R18, R6 ;  /* 0x000000121a1a722b */ /* 0x000fd00000000106 */
[----:B------:R-:W-:Y:S02]  /*21a0*/  DMUL R6, R12, R26 ;  /* 0x0000001a0c067228 */ /* 0x000fe40000000000 */
[----:B------:R-:W-:-:S08]  /*21b0*/  DSETP.GEU.AND P0, PT, R26, RZ, PT ;  /* 0x000000ff1a00722a */ /* 0x000fd00003f0e000 */
        /* <DEDUP_REMOVED lines=16> */
.L_x_171:
[----:B------:R2:W-:Y:S02]  /*22c0*/  STG.E.64 desc[UR6][R8.64], RZ ;  /* 0x000000ff08007986 */ /* 0x0005e4000c101b06 */
.L_x_172:
[----:B------:R-:W-:Y:S05]  /*22d0*/  BSYNC.RECONVERGENT B4 ;  /* 0x0000000000047941 */ /* 0x000fea0003800200 */
.L_x_170:
[----:B0-----:R-:W-:Y:S01]  /*22e0*/  VIADD R7, R22, 0x3 ;  /* 0x0000000316077836 */ /* 0x001fe20000000000 */
        /* <DEDUP_REMOVED lines=8> */
[----:B------:R-:W4:Y:S04]  /*2370*/  LDG.E.64.CONSTANT R28, desc[UR6][R20.64] ;  /* 0x00000006141c7981 */ /* 0x000f28000c1e9b00 */
[----:B------:R-:W-:Y:S01]  /*2380*/  IMAD.X R7, R7, 0x1, R30, P0 ;  /* 0x0000000107077824 */ /* 0x000fe200000e061e */
[C---:B------:R-:W-:Y:S01]  /*2390*/  LEA R26, P0, R6.reuse, UR14, 0x3 ;  /* 0x0000000e061a7c11 */ /* 0x040fe2000f8018ff */
[----:B------:R-:W5:Y:S03]  /*23a0*/  LDL.64 R24, [R33] ;  /* 0x0000000021187983 */ /* 0x000f660000100a00 */
[----:B------:R-:W-:-:S02]  /*23b0*/  LEA.HI.X R27, R6, UR15, R7, 0x3, P0 ;  /* 0x0000000f061b7c11 */ /* 0x000fc400080f1c07 */
[----:B------:R-:W5:Y:S04]  /*23c0*/  LDL.64 R6, [R32+0x18] ;  /* 0x0000180020067983 */ /* 0x000f680000100a00 */
[----:B------:R-:W4:Y:S01]  /*23d0*/  LDG.E.64.CONSTANT R26, desc[UR6][R26.64+0x18] ;  /* 0x000018061a1a7981 */ /* 0x000f22000c1e9b00 */
[----:B------:R-:W-:Y:S01]  /*23e0*/  UMOV UR4, 0x9999999a ;  /* 0x9999999a00047882 */ /* 0x000fe20000000000 */
[----:B------:R-:W-:Y:S02]  /*23f0*/  UMOV UR5, 0x3fe99999 ;  /* 0x3fe9999900057882 */ /* 0x000fe40000000000 */
[----:B------:R-:W-:Y:S02]  /*2400*/  DSETP.GT.AND P1, PT, R14, UR4, PT ;  /* 0x000000040e007e2a */ /* 0x000fe4000bf24000 */
[----:B-----5:R-:W-:-:S02]  /*2410*/  DADD R6, -R24, R6 ;  /* 0x0000000018067229 */ /* 0x020fc40000000106 */
[----:B----4-:R-:W-:-:S08]  /*2420*/  DADD R24, -R28, R26 ;  /* 0x000000001c187229 */ /* 0x010fd0000000011a */
[----:B------:R-:W-:-:S08]  /*2430*/  DFMA R24, -R24, R18, R6 ;  /* 0x000000121818722b */ /* 0x000fd00000000106 */
[----:B------:R-:W-:Y:S02]  /*2440*/  DMUL R6, R12, R24 ;  /* 0x000000180c067228 */ /* 0x000fe40000000000 */
[----:B------:R-:W-:Y:S01]  /*2450*/  DSETP.GEU.AND P0, PT, R24, RZ, PT ;  /* 0x000000ff1800722a */ /* 0x000fe20003f0e000 */
[----:B------:R-:W-:-:S07]  /*2460*/  SHF.R.S32.HI R27, RZ, 0x1f, R5 ;  /* 0x0000001fff1b7819 */ /* 0x000fce0000011405 */
[----:B------:R-:W-:Y:S02]  /*2470*/  FSEL R29, R6, R24, !P0 ;  /* 0x00000018061d7208 */ /* 0x000fe40004000000 */
[-C--:B------:R-:W-:Y:S02]  /*2480*/  FSEL R7, R7, R25.reuse, !P0 ;  /* 0x0000001907077208 */ /* 0x080fe40004000000 */
[----:B------:R-:W-:Y:S02]  /*2490*/  IADD3 R26, P0, PT, R5, R22, RZ ;  /* 0x00000016051a7210 */ /* 0x000fe40007f1e0ff */
[----:B------:R-:W-:Y:S02]  /*24a0*/  FSEL R6, R29, R24, P1 ;  /* 0x000000181d067208 */ /* 0x000fe40000800000 */
[----:B------:R-:W-:Y:S02]  /*24b0*/  FSEL R7, R7, R25, P1 ;  /* 0x0000001907077208 */ /* 0x000fe40000800000 */
[----:B------:R-:W-:-:S02]  /*24c0*/  IADD3.X R25, PT, PT, R27, R30, RZ, P0, !PT ;  /* 0x0000001e1b197210 */ /* 0x000fc400007fe4ff */
[C---:B------:R-:W-:Y:S02]  /*24d0*/  LEA R24, P0, R26.reuse, UR12, 0x3 ;  /* 0x0000000c1a187c11 */ /* 0x040fe4000f8018ff */
[----:B------:R-:W-:Y:S02]  /*24e0*/  DADD R6, R10, R6 ;  /* 0x000000000a067229 */ /* 0x000fe40000000006 */
[----:B------:R-:W-:-:S05]  /*24f0*/  LEA.HI.X R25, R26, UR13, R25, 0x3, P0 ;  /* 0x0000000d1a197c11 */ /* 0x000fca00080f1c19 */
[----:B------:R0:W-:Y:S01]  /*2500*/  STG.E.64 desc[UR6][R24.64+0x18], R6 ;  /* 0x0000180618007986 */ /* 0x0001e2000c101b06 */
[----:B------:R-:W-:Y:S01]  /*2510*/  DSETP.GEU.AND P0, PT, R6, R16, PT ;  /* 0x000000100600722a */ /* 0x000fe20003f0e000 */
[----:B------:R-:W-:-:S05]  /*2520*/  VIADD R26, R22, 0x3 ;  /* 0x00000003161a7836 */ /* 0x000fca0000000000 */
[----:B------:R-:W-:Y:S02]  /*2530*/  FSEL R16, R6, R16, !P0 ;  /* 0x0000001006107208 */ /* 0x000fe40004000000 */
[----:B------:R-:W-:Y:S02]  /*2540*/  FSEL R17, R7, R17, !P0 ;  /* 0x0000001107117208 */ /* 0x000fe40004000000 */
[----:B------:R-:W-:Y:S01]  /*2550*/  SEL R3, R26, R3, !P0 ;  /* 0x000000031a037207 */ /* 0x000fe20004000000 */
[----:B------:R-:W-:Y:S06]  /*2560*/  BRA `(.L_x_175) ;  /* 0x0000000000047947 */ /* 0x000fec0003800000 */
.L_x_174:
[----:B------:R4:W-:Y:S02]  /*2570*/  STG.E.64 desc[UR6][R8.64], RZ ;  /* 0x000000ff08007986 */ /* 0x0009e4000c101b06 */
.L_x_175:
[----:B------:R-:W-:Y:S05]  /*2580*/  BSYNC.RECONVERGENT B4 ;  /* 0x0000000000047941 */ /* 0x000fea0003800200 */
.L_x_173:
[----:B------:R-:W-:-:S05]  /*2590*/  VIADD R22, R22, 0x4 ;  /* 0x0000000416167836 */ /* 0x000fca0000000000 */
[----:B------:R-:W-:-:S13]  /*25a0*/  ISETP.NE.AND P0, PT, R22, R31, PT ;  /* 0x0000001f1600720c */ /* 0x000fda0003f05270 */
[----:B------:R-:W-:Y:S05]  /*25b0*/  @P0 BRA `(.L_x_176) ;  /* 0xfffffff400680947 */ /* 0x000fea000383ffff */
[----:B------:R-:W-:Y:S05]  /*25c0*/  BSYNC.RECONVERGENT B2 ;  /* 0x0000000000027941 */ /* 0x000fea0003800200 */
.L_x_164:
[----:B0-----:R-:W-:-:S07]  /*25d0*/  IMAD.MOV.U32 R6, RZ, RZ, R31 ;  /* 0x000000ffff067224 */ /* 0x001fce00078e001f */
.L_x_163:
[----:B---34-:R-:W-:Y:S05]  /*25e0*/  BSYNC.RECONVERGENT B3 ;  /* 0x0000000000037941 */ /* 0x018fea0003800200 */
.L_x_162:
[----:B------:R-:W3:Y:S02]  /*25f0*/  LDCU UR4, c[0x0][0x3a4] ;  /* 0x00007480ff0477ac */ /* 0x000ee40008000800 */
[----:B---3--:R-:W-:-:S09]  /*2600*/  ULOP3.LUT UP0, UR4, UR4, 0x3, URZ, 0xc0, !UPT ;  /* 0x0000000304047892 */ /* 0x008fd2000f80c0ff */
[----:B------:R-:W-:Y:S05]  /*2610*/  BRA.U !UP0, `(.L_x_155) ;  /* 0x0000000108bc7547 */ /* 0x000fea000b800000 */
[----:B------:R-:W-:Y:S01]  /*2620*/  UIADD3 UR4, UPT, UPT, -UR4, URZ, URZ ;  /* 0x000000ff04047290 */ /* 0x000fe2000fffe1ff */
[--C-:B------:R-:W-:Y:S02]  /*2630*/  IMAD.IADD R7, R5, 0x1, R6.reuse ;  /* 0x0000000105077824 */ /* 0x100fe400078e0206 */
[----:B------:R-:W-:Y:S02]  /*2640*/  IMAD.IADD R30, R23, 0x1, R6 ;  /* 0x00000001171e7824 */ /* 0x000fe400078e0206 */
[C---:B------:R-:W-:Y:S02]  /*2650*/  IMAD R31, R6.reuse, 0x8, R1 ;  /* 0x00000008061f7824 */ /* 0x040fe400078e0201 */
[----:B------:R-:W-:Y:S02]  /*2660*/  IMAD.IADD R32, R6, 0x1, -R4 ;  /* 0x0000000106207824 */ /* 0x000fe400078e0a04 */
[----:B------:R-:W-:-:S07]  /*2670*/  IMAD.U32 R5, RZ, RZ, UR4 ;  /* 0x00000004ff057e24 */ /* 0x000fce000f8e00ff */
.L_x_180:
[----:B------:R-:W-:Y:S01]  /*2680*/  ISETP.NE.AND P0, PT, R32, RZ, PT ;  /* 0x000000ff2000720c */ /* 0x000fe20003f05270 */
[----:B------:R-:W-:-:S12]  /*2690*/  BSSY.RECONVERGENT B2, `(.L_x_177) ;  /* 0x000001f000027945 */ /* 0x000fd80003800200 */
[----:B0--3--:R-:W-:Y:S05]  /*26a0*/  @!P0 BRA `(.L_x_178) ;  /* 0x0000000000708947 */ /* 0x009fea0003800000 */
[----:B------:R-:W3:Y:S01]  /*26b0*/  LDC.64 R34, c[0x0][0x3b8] ;  /* 0x0000ee00ff227b82 */ /* 0x000ee20000000a00 */
[----:B------:R-:W-:Y:S01]  /*26c0*/  IMAD R33, R4, 0x8, R1 ;  /* 0x0000000804217824 */ /* 0x000fe200078e0201 */
[----:B------:R-:W4:Y:S04]  /*26d0*/  LDL.64 R22, [R31] ;  /* 0x000000001f167983 */ /* 0x000f280000100a00 */
[----:B------:R-:W4:Y:S04]  /*26e0*/  LDL.64 R24, [R33] ;  /* 0x0000000021187983 */ /* 0x000f280000100a00 */
[----:B------:R-:W5:Y:S01]  /*26f0*/  LDG.E.64.CONSTANT R28, desc[UR6][R20.64] ;  /* 0x00000006141c7981 */ /* 0x000f62000c1e9b00 */
[----:B---3--:R-:W-:-:S05]  /*2700*/  IMAD.WIDE R34, R30, 0x8, R34 ;  /* 0x000000081e227825 */ /* 0x008fca00078e0222 */
[----:B------:R-:W5:Y:S01]  /*2710*/  LDG.E.64.CONSTANT R26, desc[UR6][R34.64] ;  /* 0x00000006221a7981 */ /* 0x000f62000c1e9b00 */
[----:B------:R-:W-:Y:S01]  /*2720*/  UMOV UR4, 0x9999999a ;  /* 0x9999999a00047882 */ /* 0x000fe20000000000 */
[----:B------:R-:W-:Y:S02]  /*2730*/  UMOV UR5, 0x3fe99999 ;  /* 0x3fe9999900057882 */ /* 0x000fe40000000000 */
[----:B------:R-:W-:Y:S02]  /*2740*/  DSETP.GT.AND P1, PT, R14, UR4, PT ;  /* 0x000000040e007e2a */ /* 0x000fe4000bf24000 */
[----:B----4-:R-:W-:Y:S02]  /*2750*/  DADD R22, R22, -R24 ;  /* 0x0000000016167229 */ /* 0x010fe40000000818 */
[----:B-----5:R-:W-:-:S08]  /*2760*/  DADD R26, -R28, R26 ;  /* 0x000000001c1a7229 */ /* 0x020fd0000000011a */
[----:B------:R-:W-:Y:S01]  /*2770*/  DFMA R26, -R26, R18, R22 ;  /* 0x000000121a1a722b */ /* 0x000fe20000000116 */
[----:B------:R-:W3:Y:S07]  /*2780*/  LDC.64 R22, c[0x0][0x3c8] ;  /* 0x0000f200ff167b82 */ /* 0x000eee0000000a00 */
[----:B0-----:R-:W-:Y:S02]  /*2790*/  DMUL R24, R12, R26 ;  /* 0x0000001a0c187228 */ /* 0x001fe40000000000 */
[----:B------:R-:W-:-:S08]  /*27a0*/  DSETP.GEU.AND P0, PT, R26, RZ, PT ;  /* 0x000000ff1a00722a */ /* 0x000fd00003f0e000 */
[-C--:B------:R-:W-:Y:S02]  /*27b0*/  FSEL R29, R24, R26.reuse, !P0 ;  /* 0x0000001a181d7208 */ /* 0x080fe40004000000 */
[-C--:B------:R-:W-:Y:S02]  /*27c0*/  FSEL R25, R25, R27.reuse, !P0 ;  /* 0x0000001b19197208 */ /* 0x080fe40004000000 */
[----:B------:R-:W-:Y:S02]  /*27d0*/  FSEL R24, R29, R26, P1 ;  /* 0x0000001a1d187208 */ /* 0x000fe40000800000 */
[----:B------:R-:W-:Y:S01]  /*27e0*/  FSEL R25, R25, R27, P1 ;  /* 0x0000001b19197208 */ /* 0x000fe20000800000 */
[----:B---3--:R-:W-:-:S05]  /*27f0*/  IMAD.WIDE R22, R7, 0x8, R22 ;  /* 0x0000000807167825 */ /* 0x008fca00078e0216 */
[----:B------:R-:W-:-:S07]  /*2800*/  DADD R24, R10, R24 ;  /* 0x000000000a187229 */ /* 0x000fce0000000018 */
[----:B------:R0:W-:Y:S01]  /*2810*/  STG.E.64 desc[UR6][R22.64], R24 ;  /* 0x0000001816007986 */ /* 0x0001e2000c101b06 */
[----:B------:R-:W-:-:S06]  /*2820*/  DSETP.GEU.AND P0, PT, R24, R16, PT ;  /* 0x000000101800722a */ /* 0x000fcc0003f0e000 */
[----:B------:R-:W-:Y:S02]  /*2830*/  FSEL R16, R24, R16, !P0 ;  /* 0x0000001018107208 */ /* 0x000fe40004000000 */
[----:B------:R-:W-:Y:S02]  /*2840*/  FSEL R17, R25, R17, !P0 ;  /* 0x0000001119117208 */ /* 0x000fe40004000000 */
[----:B------:R-:W-:Y:S01]  /*2850*/  SEL R3, R6, R3, !P0 ;  /* 0x0000000306037207 */ /* 0x000fe20004000000 */
[----:B------:R-:W-:Y:S06]  /*2860*/  BRA `(.L_x_179) ;  /* 0x0000000000047947 */ /* 0x000fec0003800000 */
.L_x_178:
[----:B------:R3:W-:Y:S02]  /*2870*/  STG.E.64 desc[UR6][R8.64], RZ ;  /* 0x000000ff08007986 */ /* 0x0007e4000c101b06 */
.L_x_179:
[----:B------:R-:W-:Y:S05]  /*2880*/  BSYNC.RECONVERGENT B2 ;  /* 0x0000000000027941 */ /* 0x000fea0003800200 */
.L_x_177:
[----:B------:R-:W-:Y:S02]  /*2890*/  VIADD R5, R5, 0x1 ;  /* 0x0000000105057836 */ /* 0x000fe40000000000 */
[----:B------:R-:W-:Y:S02]  /*28a0*/  VIADD R6, R6, 0x1 ;  /* 0x0000000106067836 */ /* 0x000fe40000000000 */
[----:B------:R-:W-:Y:S01]  /*28b0*/  VIADD R7, R7, 0x1 ;  /* 0x0000000107077836 */ /* 0x000fe20000000000 */
[----:B------:R-:W-:Y:S01]  /*28c0*/  ISETP.NE.AND P0, PT, R5, RZ, PT ;  /* 0x000000ff0500720c */ /* 0x000fe20003f05270 */
[----:B------:R-:W-:Y:S02]  /*28d0*/  VIADD R30, R30, 0x1 ;  /* 0x000000011e1e7836 */ /* 0x000fe40000000000 */
[----:B------:R-:W-:Y:S02]  /*28e0*/  VIADD R31, R31, 0x8 ;  /* 0x000000081f1f7836 */ /* 0x000fe40000000000 */
[----:B------:R-:W-:-:S08]  /*28f0*/  VIADD R32, R32, 0x1 ;  /* 0x0000000120207836 */ /* 0x000fd00000000000 */
[----:B------:R-:W-:Y:S05]  /*2900*/  @P0 BRA `(.L_x_180) ;  /* 0xfffffffc005c0947 */ /* 0x000fea000383ffff */
.L_x_155:
[----:B------:R-:W-:Y:S05]  /*2910*/  BSYNC.RECONVERGENT B0 ;  /* 0x0000000000007941 */ /* 0x000fea0003800200 */
.L_x_147:
[----:B------:R-:W-:-:S14]  /*2920*/  DSETP.LTU.AND P0, PT, R16, RZ, PT ;  /* 0x000000ff1000722a */ /* 0x000fdc0003f09000 */
.L_x_146:
[----:B0--34-:R-:W-:Y:S05]  /*2930*/  BSYNC.RECONVERGENT B1 ;  /* 0x0000000000017941 */ /* 0x019fea0003800200 */
.L_x_145:
[----:B------:R-:W-:Y:S04]  /*2940*/  BSSY.RECONVERGENT B0, `(.L_x_181) ;  /* 0x0000037000007945 */ /* 0x000fe80003800200 */
[----:B------:R-:W-:Y:S05]  /*2950*/  @P0 BRA `(.L_x_182) ;  /* 0x0000000000d40947 */ /* 0x000fea0003800000 */
[----:B------:R-:W0:Y:S01]  /*2960*/  LDC R5, c[0x0][0x3a4] ;  /* 0x0000e900ff057b82 */ /* 0x000e220000000800 */
[----:B-1----:R-:W-:Y:S01]  /*2970*/  IMAD.MOV.U32 R7, RZ, RZ, 0x19660d ;  /* 0x0019660dff077424 */ /* 0x002fe200078e00ff */
[----:B------:R-:W-:Y:S01]  /*2980*/  BSSY.RECONVERGENT B1, `(.L_x_183) ;  /* 0x000002c000017945 */ /* 0x000fe20003800200 */
[----:B------:R-:W-:Y:S02]  /*2990*/  IMAD.MOV.U32 R11, RZ, RZ, 0x3fa99999 ;  /* 0x3fa99999ff0b7424 */ /* 0x000fe400078e00ff */
[----:B--2---:R-:W-:Y:S02]  /*29a0*/  IMAD R8, R2, R7, 0x3c6ef35f ;  /* 0x3c6ef35f02087424 */ /* 0x004fe400078e0207 */
[----:B------:R-:W-:-:S03]  /*29b0*/  IMAD.MOV.U32 R2, RZ, RZ, RZ ;  /* 0x000000ffff027224 */ /* 0x000fc600078e00ff */
[----:B------:R-:W-:Y:S02]  /*29c0*/  IABS R9, R8 ;  /* 0x0000000800097213 */ /* 0x000fe40000000000 */
[C---:B------:R-:W-:Y:S02]  /*29d0*/  ISETP.GE.AND P1, PT, R8.reuse, RZ, PT ;  /* 0x000000ff0800720c */ /* 0x040fe40003f26270 */
[----:B------:R-:W-:Y:S02]  /*29e0*/  LOP3.LUT R8, R8, 0xf, RZ, 0xc0, !PT ;  /* 0x0000000f08087812 */ /* 0x000fe400078ec0ff */
[-C--:B0-----:R-:W-:Y:S02]  /*29f0*/  IABS R13, R5.reuse ;  /* 0x00000005000d7213 */ /* 0x081fe40000000000 */
[----:B------:R-:W-:Y:S02]  /*2a00*/  LOP3.LUT R12, RZ, R5, RZ, 0x33, !PT ;  /* 0x00000005ff0c7212 */ /* 0x000fe400078e33ff */
[----:B------:R-:W0:Y:S08]  /*2a10*/  I2F.RP R6, R13 ;  /* 0x0000000d00067306 */ /* 0x000e300000209400 */
[----:B0-----:R-:W0:Y:S02]  /*2a20*/  MUFU.RCP R6, R6 ;  /* 0x0000000600067308 */ /* 0x001e240000001000 */
[----:B0-----:R-:W-:-:S06]  /*2a30*/  VIADD R3, R6, 0xffffffe ;  /* 0x0ffffffe06037836 */ /* 0x001fcc0000000000 */
[----:B------:R-:W0:Y:S02]  /*2a40*/  F2I.FTZ.U32.TRUNC.NTZ R3, R3 ;  /* 0x0000000300037305 */ /* 0x000e24000021f000 */
[----:B0-----:R-:W-:-:S04]  /*2a50*/  IMAD.MOV R10, RZ, RZ, -R3 ;  /* 0x000000ffff0a7224 */ /* 0x001fc800078e0a03 */
[----:B------:R-:W-:Y:S02]  /*2a60*/  IMAD R7, R10, R13, RZ ;  /* 0x0000000d0a077224 */ /* 0x000fe400078e02ff */
[----:B------:R-:W-:Y:S02]  /*2a70*/  IMAD.MOV.U32 R10, RZ, RZ, -0x66666666 ;  /* 0x9999999aff0a7424 */ /* 0x000fe400078e00ff */
[----:B------:R-:W-:-:S04]  /*2a80*/  IMAD.HI.U32 R2, R3, R7, R2 ;  /* 0x0000000703027227 */ /* 0x000fc800078e0002 */
[----:B------:R-:W-:Y:S02]  /*2a90*/  IMAD.MOV.U32 R7, RZ, RZ, R9 ;  /* 0x000000ffff077224 */ /* 0x000fe400078e0009 */
[----:B------:R-:W0:Y:S02]  /*2aa0*/  I2F.F64.U32 R8, R8 ;  /* 0x0000000800087312 */ /* 0x000e240000201800 */
[----:B------:R-:W-:-:S04]  /*2ab0*/  IMAD.HI.U32 R6, R2, R7, RZ ;  /* 0x0000000702067227 */ /* 0x000fc800078e00ff */
[----:B------:R-:W-:-:S04]  /*2ac0*/  IMAD.MOV R6, RZ, RZ, -R6 ;  /* 0x000000ffff067224 */ /* 0x000fc800078e0a06 */
[C---:B------:R-:W-:Y:S02]  /*2ad0*/  IMAD R3, R13.reuse, R6, R7 ;  /* 0x000000060d037224 */ /* 0x040fe400078e0207 */
[----:B------:R-:W1:Y:S03]  /*2ae0*/  LDC.64 R6, c[0x0][0x3c8] ;  /* 0x0000f200ff067b82 */ /* 0x000e660000000a00 */
[----:B------:R-:W-:-:S13]  /*2af0*/  ISETP.GT.U32.AND P0, PT, R13, R3, PT ;  /* 0x000000030d00720c */ /* 0x000fda0003f04070 */
[----:B------:R-:W-:-:S05]  /*2b00*/  @!P0 IMAD.IADD R3, R3, 0x1, -R13 ;  /* 0x0000000103038824 */ /* 0x000fca00078e0a0d */
[----:B------:R-:W-:-:S13]  /*2b10*/  ISETP.GT.U32.AND P0, PT, R13, R3, PT ;  /* 0x000000030d00720c */ /* 0x000fda0003f04070 */
[----:B------:R-:W-:Y:S01]  /*2b20*/  @!P0 IMAD.IADD R3, R3, 0x1, -R13 ;  /* 0x0000000103038824 */ /* 0x000fe200078e0a0d */
[----:B------:R-:W-:-:S03]  /*2b30*/  ISETP.NE.AND P0, PT, R5, RZ, PT ;  /* 0x000000ff0500720c */ /* 0x000fc60003f05270 */
[----:B------:R-:W-:-:S05]  /*2b40*/  @!P1 IMAD.MOV R3, RZ, RZ, -R3 ;  /* 0x000000ffff039224 */ /* 0x000fca00078e0a03 */
[----:B------:R-:W-:-:S04]  /*2b50*/  SEL R3, R12, R3, !P0 ;  /* 0x000000030c037207 */ /* 0x000fc80004000000 */
[----:B------:R-:W-:-:S13]  /*2b60*/  ISETP.NE.AND P1, PT, R3, R4, PT ;  /* 0x000000040300720c */ /* 0x000fda0003f25270 */
[----:B01----:R-:W-:Y:S05]  /*2b70*/  @P1 BRA `(.L_x_184) ;  /* 0x0000000000301947 */ /* 0x003fea0003800000 */
[----:B------:R-:W-:-:S05]  /*2b80*/  VIADD R4, R4, 0x1 ;  /* 0x0000000104047836 */ /* 0x000fca0000000000 */
[----:B------:R-:W-:Y:S02]  /*2b90*/  IABS R3, R4 ;  /* 0x0000000400037213 */ /* 0x000fe40000000000 */
[----:B------:R-:W-:-:S03]  /*2ba0*/  ISETP.GE.AND P2, PT, R4, RZ, PT ;  /* 0x000000ff0400720c */ /* 0x000fc60003f46270 */
[----:B------:R-:W-:-:S04]  /*2bb0*/  IMAD.HI.U32 R2, R2, R3, RZ ;  /* 0x0000000302027227 */ /* 0x000fc800078e00ff */
[----:B------:R-:W-:-:S04]  /*2bc0*/  IMAD.MOV R2, RZ, RZ, -R2 ;  /* 0x000000ffff027224 */ /* 0x000fc800078e0a02 */
[----:B------:R-:W-:-:S05]  /*2bd0*/  IMAD R2, R13, R2, R3 ;  /* 0x000000020d027224 */ /* 0x000fca00078e0203 */
[----:B------:R-:W-:-:S13]  /*2be0*/  ISETP.GT.U32.AND P1, PT, R13, R2, PT ;  /* 0x000000020d00720c */ /* 0x000fda0003f24070 */
[----:B------:R-:W-:-:S05]  /*2bf0*/  @!P1 IMAD.IADD R2, R2, 0x1, -R13 ;  /* 0x0000000102029824 */ /* 0x000fca00078e0a0d */
[----:B------:R-:W-:-:S13]  /*2c00*/  ISETP.GT.U32.AND P1, PT, R13, R2, PT ;  /* 0x000000020d00720c */ /* 0x000fda0003f24070 */
[----:B------:R-:W-:-:S04]  /*2c10*/  @!P1 IMAD.IADD R2, R2, 0x1, -R13 ;  /* 0x0000000102029824 */ /* 0x000fc800078e0a0d */
[----:B------:R-:W-:-:S05]  /*2c20*/  @!P2 IMAD.MOV R2, RZ, RZ, -R2 ;  /* 0x000000ffff02a224 */ /* 0x000fca00078e0a02 */
[----:B------:R-:W-:-:S07]  /*2c30*/  SEL R3, R12, R2, !P0 ;  /* 0x000000020c037207 */ /* 0x000fce0004000000 */
.L_x_184:
[----:B------:R-:W-:Y:S05]  /*2c40*/  BSYNC.RECONVERGENT B1 ;  /* 0x0000000000017941 */ /* 0x000fea0003800200 */
.L_x_183:
[----:B------:R-:W-:Y:S01]  /*2c50*/  UMOV UR4, 0xd2f1a9fc ;  /* 0xd2f1a9fc00047882 */ /* 0x000fe20000000000 */
[----:B------:R-:W-:Y:S01]  /*2c60*/  UMOV UR5, 0x3f50624d ;  /* 0x3f50624d00057882 */ /* 0x000fe20000000000 */
[----:B------:R-:W-:Y:S01]  /*2c70*/  IMAD R5, R0, R5, R3 ;  /* 0x0000000500057224 */ /* 0x000fe200078e0203 */
[----:B------:R-:W-:-:S03]  /*2c80*/  DFMA R8, R8, -UR4, -R10 ;  /* 0x8000000408087c2b */ /* 0x000fc6000800080a */
[----:B------:R-:W-:-:S05]  /*2c90*/  IMAD.WIDE R6, R5, 0x8, R6 ;  /* 0x0000000805067825 */ /* 0x000fca00078e0206 */
[----:B------:R0:W-:Y:S03]  /*2ca0*/  STG.E.64 desc[UR6][R6.64], R8 ;  /* 0x0000000806007986 */ /* 0x0001e6000c101b06 */
.L_x_182:
[----:B------:R-:W-:Y:S05]  /*2cb0*/  BSYNC.RECONVERGENT B0 ;  /* 0x0000000000007941 */ /* 0x000fea0003800200 */
.L_x_181:
[----:B------:R-:W3:Y:S02]  /*2cc0*/  LDC.64 R4, c[0x0][0x3d0] ;  /* 0x0000f400ff047b82 */ /* 0x000ee40000000a00 */
[----:B---3--:R-:W-:-:S05]  /*2cd0*/  IMAD.WIDE R4, R0, 0x4, R4 ;  /* 0x0000000400047825 */ /* 0x008fca00078e0204 */
[----:B------:R-:W-:Y:S01]  /*2ce0*/  STG.E desc[UR6][R4.64], R3 ;  /* 0x0000000304007986 */ /* 0x000fe2000c101906 */
[----:B------:R-:W-:Y:S05]  /*2cf0*/  EXIT ;  /* 0x000000000000794d */ /* 0x000fea0003800000 */
.L_x_185:
        /* <DEDUP_REMOVED lines=16> */
.L_x_298:


//--------------------- .text.evaluate_moves_f32  --------------------------
	.section	.text.evaluate_moves_f32,"ax",@progbits
	.align	128
        .global         evaluate_moves_f32
        .type           evaluate_moves_f32,@function
        .size           evaluate_moves_f32,(.L_x_299 - evaluate_moves_f32)
        .other          evaluate_moves_f32,@"STO_CUDA_ENTRY STV_DEFAULT"
evaluate_moves_f32:
.text.evaluate_moves_f32:
[----:B------:R-:W0:Y:S01]  /*0000*/  LDC R1, c[0x0][0x37c] ;  /* 0x0000df00ff017b82 */ /* 0x000e220000000800 */
[----:B------:R-:W1:Y:S07]  /*0010*/  S2R R3, SR_TID.X ;  /* 0x0000000000037919 */ /* 0x000e6e0000002100 */
[----:B------:R-:W1:Y:S01]  /*0020*/  S2UR UR4, SR_CTAID.X ;  /* 0x00000000000479c3 */ /* 0x000e620000002500 */
[----:B------:R-:W2:Y:S01]  /*0030*/  LDCU UR5, c[0x0][0x3a0] ;  /* 0x00007400ff0577ac */ /* 0x000ea20008000800 */
[----:B0-----:R-:W-:-:S06]  /*0040*/  VIADD R1, R1, 0xfffffc00 ;  /* 0xfffffc0001017836 */ /* 0x001fcc0000000000 */
[----:B------:R-:W1:Y:S02]  /*0050*/  LDC R0, c[0x0][0x360] ;  /* 0x0000d800ff007b82 */ /* 0x000e640000000800 */
[----:B-1----:R-:W-:-:S05]  /*0060*/  IMAD R0, R0, UR4, R3 ;  /* 0x0000000400007c24 */ /* 0x002fca000f8e0203 */
[----:B--2---:R-:W-:-:S13]  /*0070*/  ISETP.GE.AND P0, PT, R0, UR5, PT ;  /* 0x0000000500007c0c */ /* 0x004fda000bf06270 */
[----:B------:R-:W-:Y:S05]  /*0080*/  @P0 EXIT ;  /* 0x000000000000094d */ /* 0x000fea0003800000 */
[----:B------:R-:W0:Y:S02]  /*0090*/  LDCU UR4, c[0x0][0x3a4] ;  /* 0x00007480ff0477ac */ /* 0x000e240008000800 */
[----:B0-----:R-:W-:-:S05]  /*00a0*/  IMAD.U32 R9, RZ, RZ, UR4 ;  /* 0x00000004ff097e24 */ /* 0x001fca000f8e00ff */
[----:B------:R-:W-:-:S13]  /*00b0*/  ISETP.GT.AND P0, PT, R9, 0x100, PT ;  /* 0x000001000900780c */ /* 0x000fda0003f04270 */
[----:B------:R-:W-:Y:S05]  /*00c0*/  @P0 EXIT ;  /* 0x000000000000094d */ /* 0x000fea0003800000 */
[----:B------:R-:W0:Y:S01]  /*00d0*/  LDC.64 R4, c[0x0][0x398] ;  /* 0x0000e600ff047b82 */ /* 0x000e220000000a00 */
[----:B------:R-:W1:Y:S07]  /*00e0*/  LDCU.64 UR4, c[0x0][0x358] ;  /* 0x00006b00ff0477ac */ /* 0x000e6e0008000a00 */
[----:B------:R-:W2:Y:S08]  /*00f0*/  LDC.64 R10, c[0x0][0x380] ;  /* 0x0000e000ff0a7b82 */ /* 0x000eb00000000a00 */
[----:B------:R-:W3:Y:S01]  /*0100*/  LDC.64 R6, c[0x0][0x388] ;  /* 0x0000e200ff067b82 */ /* 0x000ee20000000a00 */
[----:B0-----:R-:W-:-:S05]  /*0110*/  IMAD.WIDE R4, R0, 0x4, R4 ;  /* 0x0000000400047825 */ /* 0x001fca00078e0204 */
[----:B-1----:R-:W2:Y:S01]  /*0120*/  LDG.E.CONSTANT R8, desc[UR4][R4.64] ;  /* 0x0000000404087981 */ /* 0x002ea2000c1e9900 */
[----:B------:R-:W-:Y:S01]  /*0130*/  ISETP.GE.AND P0, PT, R9, 0x1, PT ;  /* 0x000000010900780c */ /* 0x000fe20003f06270 */
[----:B--2---:R-:W-:-:S04]  /*0140*/  IMAD.WIDE R10, R8, 0x4, R10 ;  /* 0x00000004080a7825 */ /* 0x004fc800078e020a */
[----:B---3--:R-:W-:Y:S02]  /*0150*/  IMAD.WIDE R6, R8, 0x4, R6 ;  /* 0x0000000408067825 */ /* 0x008fe400078e0206 */
[----:B------:R0:W5:Y:S04]  /*0160*/  LDG.E.CONSTANT R10, desc[UR4][R10.64] ;  /* 0x000000040a0a7981 */ /* 0x000168000c1e9900 */
[----:B------:R0:W5:Y:S04]  /*0170*/  LDG.E.CONSTANT R2, desc[UR4][R6.64] ;  /* 0x0000000406027981 */ /* 0x000168000c1e9900 */
[----:B------:R0:W5:Y:S01]  /*0180*/  LDG.E.CONSTANT R3, desc[UR4][R6.64+0x4] ;  /* 0x0000040406037981 */ /* 0x000162000c1e9900 */
[----:B------:R-:W-:Y:S05]  /*0190*/  @!P0 BRA `(.L_x_186) ;  /* 0x00000000009c8947 */ /* 0x000fea0003800000 */
        /* <DEDUP_REMOVED lines=8> */
.L_x_188:
[----:B------:R-:W-:Y:S01]  /*0220*/  VIADD R5, R5, 0x10 ;  /* 0x0000001005057836 */ /* 0x000fe20000000000 */
[----:B------:R-:W-:Y:S04]  /*0230*/  STL.128 [R6+-0x20], RZ ;  /* 0xffffe0ff06007387 */ /* 0x000fe80000100c00 */
[----:B------:R-:W-:Y:S01]  /*0240*/  ISETP.NE.AND P0, PT, R5, RZ, PT ;  /* 0x000000ff0500720c */ /* 0x000fe20003f05270 */
[----:B------:R-:W-:Y:S04]  /*0250*/  STL.128 [R6+-0x10], RZ ;  /* 0xfffff0ff06007387 */ /* 0x000fe80000100c00 */
[----:B------:R-:W-:Y:S04]  /*0260*/  STL.128 [R6], RZ ;  /* 0x000000ff06007387 */ /* 0x000fe80000100c00 */
[----:B------:R0:W-:Y:S02]  /*0270*/  STL.128 [R6+0x10], RZ ;  /* 0x000010ff06007387 */ /* 0x0001e40000100c00 */
[----:B0-----:R-:W-:-:S02]  /*0280*/  VIADD R6, R6, 0x40 ;  /* 0x0000004006067836 */ /* 0x001fc40000000000 */
[----:B------:R-:W-:Y:S05]  /*0290*/  @P0 BRA `(.L_x_188) ;  /* 0xfffffffc00e00947 */ /* 0x000fea000383ffff */
.L_x_187:
[----:B------:R-:W-:Y:S05]  /*02a0*/  @!P1 BRA `(.L_x_186) ;  /* 0x0000000000589947 */ /* 0x000fea0003800000 */
[----:B------:R-:W-:Y:S02]  /*02b0*/  ISETP.GE.U32.AND P0, PT, R7, 0x8, PT ;  /* 0x000000080700780c */ /* 0x000fe40003f06070 */
[----:B------:R-:W-:-:S04]  /*02c0*/  LOP3.LUT R5, R9, 0x7, RZ, 0xc0, !PT ;  /* 0x0000000709057812 */ /* 0x000fc800078ec0ff */
[----:B------:R-:W-:-:S07]  /*02d0*/  ISETP.NE.AND P1, PT, R5, RZ, PT ;  /* 0x000000ff0500720c */ /* 0x000fce0003f25270 */
[C---:B------:R-:W-:Y:S02]  /*02e0*/  @P0 IMAD R6, R4.reuse, 0x4, R1 ;  /* 0x0000000404060824 */ /* 0x040fe400078e0201 */
[----:B------:R-:W-:-:S03]  /*02f0*/  @P0 VIADD R4, R4, 0x8 ;  /* 0x0000000804040836 */ /* 0x000fc60000000000 */
[----:B------:R1:W-:Y:S04]  /*0300*/  @P0 STL.128 [R6], RZ ;  /* 0x000000ff06000387 */ /* 0x0003e80000100c00 */
[----:B------:R1:W-:Y:S01]  /*0310*/  @P0 STL.128 [R6+0x10], RZ ;  /* 0x000010ff06000387 */ /* 0x0003e20000100c00 */
[----:B------:R-:W-:Y:S05]  /*0320*/  @!P1 BRA `(.L_x_186) ;  /* 0x0000000000389947 */ /* 0x000fea0003800000 */
[----:B------:R-:W-:Y:S02]  /*0330*/  ISETP.GE.U32.AND P0, PT, R5, 0x4, PT ;  /* 0x000000040500780c */ /* 0x000fe40003f06070 */
[----:B------:R-:W-:-:S04]  /*0340*/  LOP3.LUT R5, R9, 0x3, RZ, 0xc0, !PT ;  /* 0x0000000309057812 */ /* 0x000fc800078ec0ff */
[----:B------:R-:W-:-:S07]  /*0350*/  ISETP.NE.AND P1, PT, R5, RZ, PT ;  /* 0x000000ff0500720c */ /* 0x000fce0003f25270 */
[C---:B-1----:R-:W-:Y:S02]  /*0360*/  @P0 IMAD R6, R4.reuse, 0x4, R1 ;  /* 0x0000000404060824 */ /* 0x042fe400078e0201 */
[----:B------:R-:W-:-:S03]  /*0370*/  @P0 VIADD R4, R4, 0x4 ;  /* 0x0000000404040836 */ /* 0x000fc60000000000 */
[----:B------:R2:W-:Y:S01]  /*0380*/  @P0 STL.128 [R6], RZ ;  /* 0x000000ff06000387 */ /* 0x0005e20000100c00 */
[----:B------:R-:W-:Y:S05]  /*0390*/  @!P1 BRA `(.L_x_186) ;  /* 0x00000000001c9947 */ /* 0x000fea0003800000 */
[----:B------:R-:W-:Y:S02]  /*03a0*/  IMAD R4, R4, 0x4, R1 ;  /* 0x0000000404047824 */ /* 0x000fe400078e0201 */
[----:B------:R-:W-:-:S07]  /*03b0*/  IMAD.MOV R5, RZ, RZ, -R5 ;  /* 0x000000ffff057224 */ /* 0x000fce00078e0a05 */
.L_x_189:
[----:B------:R-:W-:Y:S01]  /*03c0*/  VIADD R5, R5, 0x1 ;  /* 0x0000000105057836 */ /* 0x000fe20000000000 */
[----:B------:R0:W-:Y:S04]  /*03d0*/  STL [R4], RZ ;  /* 0x000000ff04007387 */ /* 0x0001e80000100800 */
[----:B------:R-:W-:Y:S01]  /*03e0*/  ISETP.NE.AND P0, PT, R5, RZ, PT ;  /* 0x000000ff0500720c */ /* 0x000fe20003f05270 */
[----:B0-----:R-:W-:-:S12]  /*03f0*/  VIADD R4, R4, 0x4 ;  /* 0x0000000404047836 */ /* 0x001fd80000000000 */
[----:B------:R-:W-:Y:S05]  /*0400*/  @P0 BRA `(.L_x_189) ;  /* 0xfffffffc00ec0947 */ /* 0x000fea000383ffff */
.L_x_186:
[----:B-----5:R-:W-:Y:S01]  /*0410*/  ISETP.GE.AND P0, PT, R2, R3, PT ;  /* 0x000000030200720c */ /* 0x020fe20003f06270 */
[----:B------:R-:W3:Y:S01]  /*0420*/  LDCU UR7, c[0x0][0x3a4] ;  /* 0x00007480ff0777ac */ /* 0x000ee20008000800 */
[----:B------:R-:W-:Y:S01]  /*0430*/  BSSY.RECONVERGENT B0, `(.L_x_190) ;  /* 0x0000047000007945 */ /* 0x000fe20003800200 */
[----:B------:R-:W4:Y:S10]  /*0440*/  LDCU UR6, c[0x0][0x3a4] ;  /* 0x00007480ff0677ac */ /* 0x000f340008000800 */
[----:B------:R-:W-:Y:S05]  /*0450*/  @P0 BRA `(.L_x_191) ;  /* 0x0000000400100947 */ /* 0x000fea0003800000 */
[----:B------:R-:W-:Y:S01]  /*0460*/  IMAD.IADD R4, R3, 0x1, -R2 ;  /* 0x0000000103047824 */ /* 0x000fe200078e0a02 */
[----:B------:R-:W-:Y:S01]  /*0470*/  BSSY.RECONVERGENT B1, `(.L_x_192) ;  /* 0x0000016000017945 */ /* 0x000fe20003800200 */
[----:B------:R-:W-:-:S03]  /*0480*/  IMAD.IADD R5, R2, 0x1, -R3 ;  /* 0x0000000102057824 */ /* 0x000fc600078e0a03 */
[----:B0-----:R-:W-:Y:S02]  /*0490*/  LOP3.LUT P0, R11, R4, 0x3, RZ, 0xc0, !PT ;  /* 0x00000003040b7812 */ /* 0x001fe4000780c0ff */
[----:B------:R-:W-:-:S11]  /*04a0*/  ISETP.GT.U32.AND P1, PT, R5, -0x4, PT ;  /* 0xfffffffc0500780c */ /* 0x000fd60003f24070 */
[----:B------:R-:W-:Y:S05]  /*04b0*/  @!P0 BRA `(.L_x_193) ;  /* 0x0000000000448947 */ /* 0x000fea0003800000 */
[----:B------:R-:W0:Y:S01]  /*04c0*/  LDC.64 R4, c[0x0][0x380] ;  /* 0x0000e000ff047b82 */ /* 0x000e220000000a00 */
[----:B------:R-:W-:-:S07]  /*04d0*/  IMAD.MOV R11, RZ, RZ, -R11 ;  /* 0x000000ffff0b7224 */ /* 0x000fce00078e0a0b */
[----:B-12---:R-:W1:Y:S02]  /*04e0*/  LDC.64 R6, c[0x0][0x390] ;  /* 0x0000e400ff067b82 */ /* 0x006e640000000a00 */
.L_x_194:
[----:B-1----:R-:W-:-:S06]  /*04f0*/  IMAD.WIDE R12, R2, 0x4, R6 ;  /* 0x00000004020c7825 */ /* 0x002fcc00078e0206 */
[----:B------:R-:W0:Y:S02]  /*0500*/  LDG.E.CONSTANT R13, desc[UR4][R12.64] ;  /* 0x000000040c0d7981 */ /* 0x000e24000c1e9900 */
[----:B0-----:R-:W-:-:S06]  /*0510*/  IMAD.WIDE R14, R13, 0x4, R4 ;  /* 0x000000040d0e7825 */ /* 0x001fcc00078e0204 */
[----:B------:R-:W2:Y:S01]  /*0520*/  LDG.E.CONSTANT R14, desc[UR4][R14.64] ;  /* 0x000000040e0e7981 */ /* 0x000ea2000c1e9900 */
[----:B----4-:R-:W-:-:S05]  /*0530*/  IMAD.U32 R9, RZ, RZ, UR6 ;  /* 0x00000006ff097e24 */ /* 0x010fca000f8e00ff */
[----:B--2---:R-:W-:-:S13]  /*0540*/  ISETP.GE.AND P0, PT, R14, R9, PT ;  /* 0x000000090e00720c */ /* 0x004fda0003f06270 */
[----:B------:R-:W-:-:S05]  /*0550*/  @!P0 IMAD R16, R14, 0x4, R1 ;  /* 0x000000040e108824 */ /* 0x000fca00078e0201 */
[----:B------:R-:W2:Y:S01]  /*0560*/  @!P0 LDL R17, [R16] ;  /* 0x0000000010118983 */ /* 0x000ea20000100800 */
[----:B------:R-:W-:Y:S02]  /*0570*/  VIADD R11, R11, 0x1 ;  /* 0x000000010b0b7836 */ /* 0x000fe40000000000 */
[----:B------:R-:W-:Y:S02]  /*0580*/  VIADD R2, R2, 0x1 ;  /* 0x0000000102027836 */ /* 0x000fe40000000000 */
[----:B--2---:R-:W-:-:S05]  /*0590*/  @!P0 VIADD R17, R17, 0x1 ;  /* 0x0000000111118836 */ /* 0x004fca0000000000 */
[----:B------:R0:W-:Y:S01]  /*05a0*/  @!P0 STL [R16], R17 ;  /* 0x0000001110008387 */ /* 0x0001e20000100800 */
[----:B------:R-:W-:-:S13]  /*05b0*/  ISETP.NE.AND P0, PT, R11, RZ, PT ;  /* 0x000000ff0b00720c */ /* 0x000fda0003f05270 */
[----:B0-----:R-:W-:Y:S05]  /*05c0*/  @P0 BRA `(.L_x_194) ;  /* 0xfffffffc00c80947 */ /* 0x001fea000383ffff */
.L_x_193:
[----:B---34-:R-:W-:Y:S05]  /*05d0*/  BSYNC.RECONVERGENT B1 ;  /* 0x0000000000017941 */ /* 0x018fea0003800200 */
.L_x_192:
[----:B------:R-:W-:Y:S05]  /*05e0*/  @P1 BRA `(.L_x_191) ;  /* 0x0000000000ac1947 */ /* 0x000fea0003800000 */
[----:B-12---:R-:W0:Y:S01]  /*05f0*/  LDC.64 R6, c[0x0][0x390] ;  /* 0x0000e400ff067b82 */ /* 0x006e220000000a00 */
[----:B------:R-:W-:-:S07]  /*0600*/  IMAD.IADD R3, R2, 0x1, -R3 ;  /* 0x0000000102037824 */ /* 0x000fce00078e0a03 */
[----:B------:R-:W1:Y:S01]  /*0610*/  LDC.64 R4, c[0x0][0x380] ;  /* 0x0000e000ff047b82 */ /* 0x000e620000000a00 */
[----:B0-----:R-:W-:-:S05]  /*0620*/  IADD3 R6, P0, PT, R6, 0x8, RZ ;  /* 0x0000000806067810 */ /* 0x001fca0007f1e0ff */
[----:B------:R-:W-:-:S08]  /*0630*/  IMAD.X R7, RZ, RZ, R7, P0 ;  /* 0x000000ffff077224 */ /* 0x000fd000000e0607 */
.L_x_195:
[----:B-1----:R-:W-:-:S05]  /*0640*/  IMAD.WIDE R12, R2, 0x4, R6 ;  /* 0x00000004020c7825 */ /* 0x002fca00078e0206 */
[----:B------:R-:W1:Y:S04]  /*0650*/  LDG.E.CONSTANT R15, desc[UR4][R12.64+-0x8] ;  /* 0xfffff8040c0f7981 */ /* 0x000e68000c1e9900 */
[----:B------:R-:W2:Y:S01]  /*0660*/  LDG.E.CONSTANT R17, desc[UR4][R12.64+-0x4] ;  /* 0xfffffc040c117981 */ /* 0x000ea2000c1e9900 */
[----:B------:R-:W-:-:S03]  /*0670*/  IMAD.U32 R9, RZ, RZ, UR7 ;  /* 0x00000007ff097e24 */ /* 0x000fc6000f8e00ff */
[----:B------:R-:W3:Y:S01]  /*0680*/  LDG.E.CONSTANT R19, desc[UR4][R12.64] ;  /* 0x000000040c137981 */ /* 0x000ee2000c1e9900 */
[----:B-1----:R-:W-:-:S06]  /*0690*/  IMAD.WIDE R14, R15, 0x4, R4 ;  /* 0x000000040f0e7825 */ /* 0x002fcc00078e0204 */
[----:B------:R-:W4:Y:S01]  /*06a0*/  LDG.E.CONSTANT R14, desc[UR4][R14.64] ;  /* 0x000000040e0e7981 */ /* 0x000f22000c1e9900 */
[----:B--2---:R-:W-:-:S06]  /*06b0*/  IMAD.WIDE R16, R17, 0x4, R4 ;  /* 0x0000000411107825 */ /* 0x004fcc00078e0204 */
[----:B------:R-:W2:Y:S01]  /*06c0*/  LDG.E.CONSTANT R16, desc[UR4][R16.64] ;  /* 0x0000000410107981 */ /* 0x000ea2000c1e9900 */
[----:B---3--:R-:W-:-:S03]  /*06d0*/  IMAD.WIDE R18, R19, 0x4, R4 ;  /* 0x0000000413127825 */ /* 0x008fc600078e0204 */
[----:B------:R-:W3:Y:S04]  /*06e0*/  LDG.E.CONSTANT R15, desc[UR4][R12.64+0x4] ;  /* 0x000004040c0f7981 */ /* 0x000ee8000c1e9900 */
[----:B------:R-:W5:Y:S01]  /*06f0*/  LDG.E.CONSTANT R18, desc[UR4][R18.64] ;  /* 0x0000000412127981 */ /* 0x000f62000c1e9900 */
[----:B----4-:R-:W-:-:S13]  /*0700*/  ISETP.GE.AND P0, PT, R14, R9, PT ;  /* 0x000000090e00720c */ /* 0x010fda0003f06270 */
[----:B------:R-:W-:-:S05]  /*0710*/  @!P0 IMAD R11, R14, 0x4, R1 ;  /* 0x000000040e0b8824 */ /* 0x000fca00078e0201 */
[----:B------:R-:W4:Y:S01]  /*0720*/  @!P0 LDL R20, [R11] ;  /* 0x000000000b148983 */ /* 0x000f220000100800 */
[----:B--2---:R-:W-:-:S13]  /*0730*/  ISETP.GE.AND P1, PT, R16, R9, PT ;  /* 0x000000091000720c */ /* 0x004fda0003f26270 */
[----:B------:R-:W-:Y:S02]  /*0740*/  @!P1 IMAD R21, R16, 0x4, R1 ;  /* 0x0000000410159824 */ /* 0x000fe400078e0201 */
[----:B----4-:R-:W-:-:S05]  /*0750*/  @!P0 VIADD R20, R20, 0x1 ;  /* 0x0000000114148836 */ /* 0x010fca0000000000 */
[----:B------:R0:W-:Y:S04]  /*0760*/  @!P0 STL [R11], R20 ;  /* 0x000000140b008387 */ /* 0x0001e80000100800 */
[----:B------:R-:W2:Y:S01]  /*0770*/  @!P1 LDL R16, [R21] ;  /* 0x0000000015109983 */ /* 0x000ea20000100800 */
[----:B-----5:R-:W-:Y:S01]  /*0780*/  ISETP.GE.AND P0, PT, R18, R9, PT ;  /* 0x000000091200720c */ /* 0x020fe20003f06270 */
[----:B---3--:R-:W-:-:S06]  /*0790*/  IMAD.WIDE R14, R15, 0x4, R4 ;  /* 0x000000040f0e7825 */ /* 0x008fcc00078e0204 */
[----:B------:R-:W3:Y:S06]  /*07a0*/  LDG.E.CONSTANT R14, desc[UR4][R14.64] ;  /* 0x000000040e0e7981 */ /* 0x000eec000c1e9900 */
[----:B------:R-:W-:Y:S02]  /*07b0*/  @!P0 IMAD R17, R18, 0x4, R1 ;  /* 0x0000000412118824 */ /* 0x000fe400078e0201 */
[----:B--2---:R-:W-:-:S05]  /*07c0*/  @!P1 VIADD R16, R16, 0x1 ;  /* 0x0000000110109836 */ /* 0x004fca0000000000 */
[----:B------:R1:W-:Y:S04]  /*07d0*/  @!P1 STL [R21], R16 ;  /* 0x0000001015009387 */ /* 0x0003e80000100800 */
[----:B------:R-:W2:Y:S01]  /*07e0*/  @!P0 LDL R12, [R17] ;  /* 0x00000000110c8983 */ /* 0x000ea20000100800 */
[----:B---3--:R-:W-:-:S13]  /*07f0*/  ISETP.GE.AND P1, PT, R14, R9, PT ;  /* 0x000000090e00720c */ /* 0x008fda0003f26270 */
[----:B0-----:R-:W-:Y:S02]  /*0800*/  @!P1 IMAD R11, R14, 0x4, R1 ;  /* 0x000000040e0b9824 */ /* 0x001fe400078e0201 */
[----:B--2---:R-:W-:-:S05]  /*0810*/  @!P0 VIADD R12, R12, 0x1 ;  /* 0x000000010c0c8836 */ /* 0x004fca0000000000 */
[----:B------:R1:W-:Y:S04]  /*0820*/  @!P0 STL [R17], R12 ;  /* 0x0000000c11008387 */ /* 0x0003e80000100800 */
[----:B------:R-:W2:Y:S01]  /*0830*/  @!P1 LDL R13, [R11] ;  /* 0x000000000b0d9983 */ /* 0x000ea20000100800 */
[----:B------:R-:W-:-:S05]  /*0840*/  VIADD R3, R3, 0x4 ;  /* 0x0000000403037836 */ /* 0x000fca0000000000 */
[----:B------:R-:W-:Y:S01]  /*0850*/  ISETP.NE.AND P0, PT, R3, RZ, PT ;  /* 0x000000ff0300720c */ /* 0x000fe20003f05270 */
[----:B------:R-:W-:Y:S02]  /*0860*/  VIADD R2, R2, 0x4 ;  /* 0x0000000402027836 */ /* 0x000fe40000000000 */
[----:B--2---:R-:W-:-:S05]  /*0870*/  @!P1 VIADD R18, R13, 0x1 ;  /* 0x000000010d129836 */ /* 0x004fca0000000000 */
[----:B------:R1:W-:Y:S05]  /*0880*/  @!P1 STL [R11], R18 ;  /* 0x000000120b009387 */ /* 0x0003ea0000100800 */
[----:B------:R-:W-:Y:S05]  /*0890*/  @P0 BRA `(.L_x_195) ;  /* 0xfffffffc00680947 */ /* 0x000fea000383ffff */
.L_x_191:
[----:B---34-:R-:W-:Y:S05]  /*08a0*/  BSYNC.RECONVERGENT B0 ;  /* 0x0000000000007941 */ /* 0x018fea0003800200 */
.L_x_190:
[----:B01----:R-:W-:Y:S01]  /*08b0*/  IMAD R11, R10, 0x4, R1 ;  /* 0x000000040a0b7824 */ /* 0x003fe200078e0201 */
[----:B------:R-:W0:Y:S05]  /*08c0*/  LDC.64 R2, c[0x0][0x3a8] ;  /* 0x0000ea00ff027b82 */ /* 0x000e2a0000000a00 */
[----:B------:R-:W5:Y:S01]  /*08d0*/  LDL R11, [R11] ;  /* 0x000000000b0b7983 */ /* 0x000f620000100800 */
[----:B------:R-:W-:Y:S01]  /*08e0*/  IMAD R13, R0, R9, RZ ;  /* 0x00000009000d7224 */ /* 0x000fe200078e02ff */
[----:B------:R-:W-:Y:S01]  /*08f0*/  ISETP.GE.AND P1, PT, R9, 0x1, PT ;  /* 0x000000010900780c */ /* 0x000fe20003f26270 */
[----:B------:R-:W-:Y:S01]  /*0900*/  BSSY.RECONVERGENT B1, `(.L_x_196) ;  /* 0x0000167000017945 */ /* 0x000fe20003800200 */
[----:B------:R-:W-:Y:S01]  /*0910*/  PLOP3.LUT P0, PT, PT, PT, PT, 0x80, 0x8 ;  /* 0x000000000008781c */ /* 0x000fe20003f0f070 */
[----:B------:R-:W-:-:S02]  /*0920*/  IMAD.IADD R5, R10, 0x1, R13 ;  /* 0x000000010a057824 */ /* 0x000fc400078e020d */
[----:B------:R-:W-:Y:S02]  /*0930*/  IMAD.MOV.U32 R19, RZ, RZ, R10 ;  /* 0x000000ffff137224 */ /* 0x000fe400078e000a */
[----:B0-----:R-:W-:-:S05]  /*0940*/  IMAD.WIDE R4, R5, 0x4, R2 ;  /* 0x0000000405047825 */ /* 0x001fca00078e0202 */
[----:B------:R0:W-:Y:S01]  /*0950*/  STG.E desc[UR4][R4.64], RZ ;  /* 0x000000ff04007986 */ /* 0x0001e2000c101904 */
[----:B------:R-:W-:Y:S05]  /*0960*/  @!P1 BRA `(.L_x_197) ;  /* 0x0000001400809947 */ /* 0x000fea0003800000 */
[----:B------:R-:W1:Y:S01]  /*0970*/  LDCU.64 UR6, c[0x0][0x3b8] ;  /* 0x00007700ff0677ac */ /* 0x000e620008000a00 */
[----:B------:R-:W-:Y:S01]  /*0980*/  BSSY.RECONVERGENT B0, `(.L_x_198) ;  /* 0x000015c000007945 */ /* 0x000fe20003800200 */
[----:B-1----:R-:W-:-:S04]  /*0990*/  UISETP.NE.U32.AND UP0, UPT, UR6, URZ, UPT ;  /* 0x000000ff0600728c */ /* 0x002fc8000bf05070 */
[----:B------:R-:W-:-:S09]  /*09a0*/  UISETP.NE.AND.EX UP0, UPT, UR7, URZ, UPT, UP0 ;  /* 0x000000ff0700728c */ /* 0x000fd2000bf05300 */
[----:B------:R-:W-:Y:S05]  /*09b0*/  BRA.U UP0, `(.L_x_199) ;  /* 0x0000000900887547 */ /* 0x000fea000b800000 */
[C---:B------:R-:W-:Y:S01]  /*09c0*/  ISETP.GE.U32.AND P0, PT, R9.reuse, 0x8, PT ;  /* 0x000000080900780c */ /* 0x040fe20003f06070 */
[----:B------:R-:W-:Y:S01]  /*09d0*/  BSSY.RECONVERGENT B2, `(.L_x_200) ;  /* 0x0000051000027945 */ /* 0x000fe20003800200 */
[----:B------:R-:W-:Y:S02]  /*09e0*/  LOP3.LUT R24, R9, 0x7, RZ, 0xc0, !PT ;  /* 0x0000000709187812 */ /* 0x000fe400078ec0ff */
[----:B------:R-:W-:Y:S02]  /*09f0*/  CS2R R22, SRZ ;  /* 0x0000000000167805 */ /* 0x000fe4000001ff00 */
[----:B------:R-:W-:Y:S01]  /*0a00*/  PRMT R12, RZ, 0x7610, R12 ;  /* 0x00007610ff0c7816 */ /* 0x000fe2000000000c */
[----:B------:R-:W-:Y:S01]  /*0a10*/  IMAD.MOV.U32 R19, RZ, RZ, R10 ;  /* 0x000000ffff137224 */ /* 0x000fe200078e000a */
[----:B------:R-:W-:-:S05]  /*0a20*/  ISETP.NE.AND P2, PT, R24, RZ, PT ;  /* 0x000000ff1800720c */ /* 0x000fca0003f45270 */
[----:B------:R-:W-:Y:S08]  /*0a30*/  @!P0 BRA `(.L_x_201) ;  /* 0x0000000400288947 */ /* 0x000ff00003800000 */
[----:B------:R-:W1:Y:S01]  /*0a40*/  LDC.64 R14, c[0x0][0x3a8] ;  /* 0x0000ea00ff0e7b82 */ /* 0x000e620000000a00 */
[----:B------:R-:W-:Y:S01]  /*0a50*/  LOP3.LUT R22, R9, 0x7ffffff8, RZ, 0xc0, !PT ;  /* 0x7ffffff809167812 */ /* 0x000fe200078ec0ff */
[----:B------:R-:W-:Y:S01]  /*0a60*/  VIADD R20, R1, 0x10 ;  /* 0x0000001001147836 */ /* 0x000fe20000000000 */
[----:B------:R-:W-:Y:S01]  /*0a70*/  PRMT R12, RZ, 0x7610, R12 ;  /* 0x00007610ff0c7816 */ /* 0x000fe2000000000c */
[----:B------:R-:W-:Y:S02]  /*0a80*/  IMAD.MOV.U32 R23, RZ, RZ, RZ ;  /* 0x000000ffff177224 */ /* 0x000fe400078e00ff */
[----:B------:R-:W-:Y:S02]  /*0a90*/  IMAD.MOV.U32 R18, RZ, RZ, RZ ;  /* 0x000000ffff127224 */ /* 0x000fe400078e00ff */
[----:B------:R-:W-:Y:S02]  /*0aa0*/  IMAD.MOV.U32 R21, RZ, RZ, R13 ;  /* 0x000000ffff157224 */ /* 0x000fe400078e000d */
[----:B------:R-:W-:Y:S01]  /*0ab0*/  IMAD.MOV.U32 R19, RZ, RZ, R10 ;  /* 0x000000ffff137224 */ /* 0x000fe200078e000a */
[----:B-1----:R-:W-:-:S05]  /*0ac0*/  IADD3 R14, P0, PT, R14, 0x10, RZ ;  /* 0x000000100e0e7810 */ /* 0x002fca0007f1e0ff */
[----:B------:R-:W-:-:S08]  /*0ad0*/  IMAD.X R15, RZ, RZ, R15, P0 ;  /* 0x000000ffff0f7224 */ /* 0x000fd000000e060f */
.L_x_202:
[----:B0-2---:R-:W2:Y:S01]  /*0ae0*/  LDL.128 R4, [R20+-0x10] ;  /* 0xfffff00014047983 */ /* 0x005ea20000100c00 */
[----:B------:R-:W-:-:S04]  /*0af0*/  IMAD.WIDE R16, R21, 0x4, R14 ;  /* 0x0000000415107825 */ /* 0x000fc800078e020e */
[--C-:B--2--5:R-:W-:Y:S02]  /*0b00*/  IMAD.IADD R4, R4, 0x1, -R11.reuse ;  /* 0x0000000104047824 */ /* 0x124fe400078e0a0b */
[--C-:B------:R-:W-:Y:S02]  /*0b10*/  IMAD.IADD R5, R5, 0x1, -R11.reuse ;  /* 0x0000000105057824 */ /* 0x100fe400078e0a0b */
[--C-:B------:R-:W-:Y:S01]  /*0b20*/  IMAD.IADD R6, R6, 0x1, -R11.reuse ;  /* 0x0000000106067824 */ /* 0x100fe200078e0a0b */
[----:B------:R-:W-:Y:S01]  /*0b30*/  I2FP.F32.S32 R26, R4 ;  /* 0x00000004001a7245 */ /* 0x000fe20000201400 */
[----:B------:R-:W-:Y:S01]  /*0b40*/  IMAD.IADD R7, R7, 0x1, -R11 ;  /* 0x0000000107077824 */ /* 0x000fe200078e0a0b */
[----:B------:R-:W-:Y:S02]  /*0b50*/  I2FP.F32.S32 R27, R5 ;  /* 0x00000005001b7245 */ /* 0x000fe40000201400 */
[----:B------:R-:W-:Y:S01]  /*0b60*/  FSETP.GT.AND P3, PT, R23, R26, PT ;  /* 0x0000001a1700720b */ /* 0x000fe20003f64000 */
[----:B------:R-:W-:Y:S01]  /*0b70*/  STG.E desc[UR4][R16.64+-0x10], R26 ;  /* 0xfffff01a10007986 */ /* 0x000fe2000c101904 */
[----:B------:R-:W-:-:S02]  /*0b80*/  I2FP.F32.S32 R25, R6 ;  /* 0x0000000600197245 */ /* 0x000fc40000201400 */
[----:B------:R-:W-:Y:S01]  /*0b90*/  FSEL R4, R26, R23, P3 ;  /* 0x000000171a047208 */ /* 0x000fe20001800000 */
[----:B------:R-:W-:Y:S01]  /*0ba0*/  STG.E desc[UR4][R16.64+-0xc], R27 ;  /* 0xfffff41b10007986 */ /* 0x000fe2000c101904 */
[----:B------:R-:W-:Y:S02]  /*0bb0*/  SEL R19, R18, R19, P3 ;  /* 0x0000001312137207 */ /* 0x000fe40001800000 */
[----:B------:R-:W-:Y:S01]  /*0bc0*/  FSETP.GT.AND P6, PT, R4, R27, PT ;  /* 0x0000001b0400720b */ /* 0x000fe20003fc4000 */
[----:B------:R-:W-:Y:S03]  /*0bd0*/  STG.E desc[UR4][R16.64+-0x8], R25 ;  /* 0xfffff81910007986 */ /* 0x000fe6000c101904 */
[----:B------:R-:W-:Y:S02]  /*0be0*/  FSEL R4, R27, R4, P6 ;  /* 0x000000041b047208 */ /* 0x000fe40003000000 */
[----:B------:R-:W-:-:S02]  /*0bf0*/  FSETP.GT.OR P0, PT, R23, R26, P6 ;  /* 0x0000001a1700720b */ /* 0x000fc40003704400 */
[----:B------:R-:W-:Y:S02]  /*0c00*/  FSETP.GT.AND P4, PT, R4, R25, PT ;  /* 0x000000190400720b */ /* 0x000fe40003f84000 */
[----:B------:R-:W-:Y:S02]  /*0c10*/  I2FP.F32.S32 R23, R7 ;  /* 0x0000000700177245 */ /* 0x000fe40000201400 */
[----:B------:R-:W-:-:S04]  /*0c20*/  FSEL R28, R25, R4, P4 ;  /* 0x00000004191c7208 */ /* 0x000fc80002000000 */
[----:B------:R-:W-:-:S04]  /*0c30*/  FSETP.GT.AND P5, PT, R28, R23, PT ;  /* 0x000000171c00720b */ /* 0x000fc80003fa4000 */
[----:B------:R-:W-:Y:S02]  /*0c40*/  FSETP.GT.OR P3, PT, R4, R25, P5 ;  /* 0x000000190400720b */ /* 0x000fe40002f64400 */
[----:B------:R0:W2:Y:S01]  /*0c50*/  LDL.128 R4, [R20] ;  /* 0x0000000014047983 */ /* 0x0000a20000100c00 */
[----:B------:R-:W-:Y:S01]  /*0c60*/  FSEL R28, R23, R28, P5 ;  /* 0x0000001c171c7208 */ /* 0x000fe20002800000 */
[----:B------:R-:W-:Y:S01]  /*0c70*/  @P6 VIADD R19, R18, 0x1 ;  /* 0x0000000112136836 */ /* 0x000fe20000000000 */
[----:B------:R-:W-:Y:S01]  /*0c80*/  SEL R12, R12, 0x1, !P0 ;  /* 0x000000010c0c7807 */ /* 0x000fe20004000000 */
[----:B------:R1:W-:Y:S01]  /*0c90*/  STG.E desc[UR4][R16.64+-0x4], R23 ;  /* 0xfffffc1710007986 */ /* 0x0003e2000c101904 */
[C---:B------:R-:W-:Y:S02]  /*0ca0*/  @P4 VIADD R19, R18.reuse, 0x2 ;  /* 0x0000000212134836 */ /* 0x040fe40000000000 */
[----:B------:R-:W-:Y:S01]  /*0cb0*/  @P5 VIADD R19, R18, 0x3 ;  /* 0x0000000312135836 */ /* 0x000fe20000000000 */
[----:B------:R-:W-:Y:S01]  /*0cc0*/  SEL R12, R12, 0x1, !P3 ;  /* 0x000000010c0c7807 */ /* 0x000fe20005800000 */
[----:B0-----:R-:W-:-:S02]  /*0cd0*/  VIADD R20, R20, 0x20 ;  /* 0x0000002014147836 */ /* 0x001fc40000000000 */
[----:B------:R-:W-:Y:S02]  /*0ce0*/  VIADD R21, R21, 0x8 ;  /* 0x0000000815157836 */ /* 0x000fe40000000000 */
[--C-:B--2---:R-:W-:Y:S02]  /*0cf0*/  IMAD.IADD R4, R4, 0x1, -R11.reuse ;  /* 0x0000000104047824 */ /* 0x104fe400078e0a0b */
[--C-:B------:R-:W-:Y:S02]  /*0d00*/  IMAD.IADD R5, R5, 0x1, -R11.reuse ;  /* 0x0000000105057824 */ /* 0x100fe400078e0a0b */
[--C-:B------:R-:W-:Y:S01]  /*0d10*/  IMAD.IADD R6, R6, 0x1, -R11.reuse ;  /* 0x0000000106067824 */ /* 0x100fe200078e0a0b */
[----:B------:R-:W-:Y:S01]  /*0d20*/  I2FP.F32.S32 R29, R4 ;  /* 0x00000004001d7245 */ /* 0x000fe20000201400 */
[----:B------:R-:W-:Y:S01]  /*0d30*/  IMAD.IADD R7, R7, 0x1, -R11 ;  /* 0x0000000107077824 */ /* 0x000fe200078e0a0b */
[----:B------:R-:W-:Y:S02]  /*0d40*/  I2FP.F32.S32 R5, R5 ;  /* 0x0000000500057245 */ /* 0x000fe40000201400 */
[----:B------:R-:W-:Y:S01]  /*0d50*/  FSETP.GT.AND P6, PT, R28, R29, PT ;  /* 0x0000001d1c00720b */ /* 0x000fe20003fc4000 */
[----:B------:R-:W-:Y:S01]  /*0d60*/  STG.E desc[UR4][R16.64], R29 ;  /* 0x0000001d10007986 */ /* 0x000fe2000c101904 */
[----:B-1----:R-:W-:-:S02]  /*0d70*/  I2FP.F32.S32 R23, R6 ;  /* 0x0000000600177245 */ /* 0x002fc40000201400 */
[----:B------:R-:W-:Y:S01]  /*0d80*/  FSEL R4, R29, R28, P6 ;  /* 0x0000001c1d047208 */ /* 0x000fe20003000000 */
[----:B------:R-:W-:Y:S01]  /*0d90*/  STG.E desc[UR4][R16.64+0x4], R5 ;  /* 0x0000040510007986 */ /* 0x000fe2000c101904 */
[----:B------:R-:W-:Y:S02]  /*0da0*/  I2FP.F32.S32 R7, R7 ;  /* 0x0000000700077245 */ /* 0x000fe40000201400 */
[----:B------:R-:W-:Y:S01]  /*0db0*/  FSETP.GT.AND P0, PT, R4, R5, PT ;  /* 0x000000050400720b */ /* 0x000fe20003f04000 */
[----:B------:R0:W-:Y:S03]  /*0dc0*/  STG.E desc[UR4][R16.64+0x8], R23 ;  /* 0x0000081710007986 */ /* 0x0001e6000c101904 */
[----:B------:R-:W-:Y:S01]  /*0dd0*/  FSEL R4, R5, R4, P0 ;  /* 0x0000000405047208 */ /* 0x000fe20000000000 */
[----:B------:R-:W-:Y:S01]  /*0de0*/  @P6 VIADD R19, R18, 0x4 ;  /* 0x0000000412136836 */ /* 0x000fe20000000000 */
[----:B------:R1:W-:Y:S02]  /*0df0*/  STG.E desc[UR4][R16.64+0xc], R7 ;  /* 0x00000c0710007986 */ /* 0x0003e4000c101904 */
[----:B------:R-:W-:-:S04]  /*0e00*/  FSETP.GT.AND P4, PT, R4, R23, PT ;  /* 0x000000170400720b */ /* 0x000fc80003f84000 */
[----:B------:R-:W-:Y:S01]  /*0e10*/  FSEL R4, R23, R4, P4 ;  /* 0x0000000417047208 */ /* 0x000fe20002000000 */
[----:B------:R-:W-:Y:S01]  /*0e20*/  @P0 VIADD R19, R18, 0x5 ;  /* 0x0000000512130836 */ /* 0x000fe20000000000 */
[----:B------:R-:W-:Y:S02]  /*0e30*/  FSETP.GT.OR P0, PT, R28, R29, P0 ;  /* 0x0000001d1c00720b */ /* 0x000fe40000704400 */
[----:B------:R-:W-:Y:S02]  /*0e40*/  FSETP.GT.AND P5, PT, R4, R7, PT ;  /* 0x000000070400720b */ /* 0x000fe40003fa4000 */
[----:B------:R-:W-:Y:S02]  /*0e50*/  SEL R12, R12, 0x1, !P0 ;  /* 0x000000010c0c7807 */ /* 0x000fe40004000000 */
[----:B0-----:R-:W-:Y:S01]  /*0e60*/  FSEL R23, R7, R4, P5 ;  /* 0x0000000407177208 */ /* 0x001fe20002800000 */
[----:B------:R-:W-:Y:S01]  /*0e70*/  @P4 VIADD R19, R18, 0x6 ;  /* 0x0000000612134836 */ /* 0x000fe20000000000 */
[----:B------:R-:W-:-:S04]  /*0e80*/  SEL R12, R12, 0x1, !P5 ;  /* 0x000000010c0c7807 */ /* 0x000fc80006800000 */
[----:B------:R-:W-:-:S03]  /*0e90*/  SEL R12, R12, 0x1, !P4 ;  /* 0x000000010c0c7807 */ /* 0x000fc60006000000 */
[C---:B------:R-:W-:Y:S02]  /*0ea0*/  @P5 VIADD R19, R18.reuse, 0x7 ;  /* 0x0000000712135836 */ /* 0x040fe40000000000 */
[----:B------:R-:W-:-:S05]  /*0eb0*/  VIADD R18, R18, 0x8 ;  /* 0x0000000812127836 */ /* 0x000fca0000000000 */
[----:B------:R-:W-:-:S13]  /*0ec0*/  ISETP.NE.AND P0, PT, R18, R22, PT ;  /* 0x000000161200720c */ /* 0x000fda0003f05270 */
[----:B-1----:R-:W-:Y:S05]  /*0ed0*/  @P0 BRA `(.L_x_202) ;  /* 0xfffffffc00000947 */ /* 0x002fea000383ffff */
.L_x_201:
[----:B------:R-:W-:Y:S05]  /*0ee0*/  BSYNC.RECONVERGENT B2 ;  /* 0x0000000000027941 */ /* 0x000fea0003800200 */
.L_x_200:
[----:B------:R-:W-:Y:S05]  /*0ef0*/  @!P2 BRA `(.L_x_203) ;  /* 0x000000100010a947 */ /* 0x000fea0003800000 */
[----:B------:R-:W-:Y:S01]  /*0f00*/  ISETP.GE.U32.AND P2, PT, R24, 0x4, PT ;  /* 0x000000041800780c */ /* 0x000fe20003f46070 */
[----:B------:R-:W-:Y:S01]  /*0f10*/  BSSY.RECONVERGENT B2, `(.L_x_204) ;  /* 0x0000026000027945 */ /* 0x000fe20003800200 */
[----:B------:R-:W-:-:S04]  /*0f20*/  LOP3.LUT R17, R9, 0x3, RZ, 0xc0, !PT ;  /* 0x0000000309117812 */ /* 0x000fc800078ec0ff */
[----:B------:R-:W-:-:S07]  /*0f30*/  ISETP.NE.AND P0, PT, R17, RZ, PT ;  /* 0x000000ff1100720c */ /* 0x000fce0003f05270 */
[----:B------:R-:W-:Y:S06]  /*0f40*/  @!P2 BRA `(.L_x_205) ;  /* 0x000000000088a947 */ /* 0x000fec0003800000 */
[----:B------:R-:W-:-:S05]  /*0f50*/  IMAD R14, R22, 0x4, R1 ;  /* 0x00000004160e7824 */ /* 0x000fca00078e0201 */
[----:B--2---:R-:W2:Y:S04]  /*0f60*/  LDL.64 R6, [R14] ;  /* 0x000000000e067983 */ /* 0x004ea80000100a00 */
[----:B0-----:R-:W3:Y:S01]  /*0f70*/  LDL.64 R4, [R14+0x8] ;  /* 0x000008000e047983 */ /* 0x001ee20000100a00 */
[--C-:B--2--5:R-:W-:Y:S02]  /*0f80*/  IMAD.IADD R6, R6, 0x1, -R11.reuse ;  /* 0x0000000106067824 */ /* 0x124fe400078e0a0b */
[--C-:B------:R-:W-:Y:S02]  /*0f90*/  IMAD.IADD R7, R7, 0x1, -R11.reuse ;  /* 0x0000000107077824 */ /* 0x100fe400078e0a0b */
[--C-:B---3--:R-:W-:Y:S01]  /*0fa0*/  IMAD.IADD R4, R4, 0x1, -R11.reuse ;  /* 0x0000000104047824 */ /* 0x108fe200078e0a0b */
[----:B------:R-:W-:Y:S01]  /*0fb0*/  I2FP.F32.S32 R6, R6 ;  /* 0x0000000600067245 */ /* 0x000fe20000201400 */
[----:B------:R-:W-:Y:S01]  /*0fc0*/  IMAD.IADD R14, R5, 0x1, -R11 ;  /* 0x00000001050e7824 */ /* 0x000fe200078e0a0b */
[----:B------:R-:W-:Y:S01]  /*0fd0*/  I2FP.F32.S32 R16, R7 ;  /* 0x0000000700107245 */ /* 0x000fe20000201400 */
[----:B------:R-:W-:Y:S01]  /*0fe0*/  IMAD.IADD R7, R13, 0x1, R22 ;  /* 0x000000010d077824 */ /* 0x000fe200078e0216 */
[----:B------:R-:W-:-:S02]  /*0ff0*/  FSETP.GT.AND P2, PT, R23, R6, PT ;  /* 0x000000061700720b */ /* 0x000fc40003f44000 */
[----:B------:R-:W-:Y:S01]  /*1000*/  I2FP.F32.S32 R18, R4 ;  /* 0x0000000400127245 */ /* 0x000fe20000201400 */
[----:B------:R-:W-:Y:S01]  /*1010*/  IMAD.WIDE R4, R7, 0x4, R2 ;  /* 0x0000000407047825 */ /* 0x000fe200078e0202 */
[----:B------:R-:W-:Y:S02]  /*1020*/  FSEL R15, R6, R23, P2 ;  /* 0x00000017060f7208 */ /* 0x000fe40001000000 */
[----:B------:R-:W-:Y:S02]  /*1030*/  I2FP.F32.S32 R14, R14 ;  /* 0x0000000e000e7245 */ /* 0x000fe40000201400 */
[----:B------:R-:W-:Y:S01]  /*1040*/  FSETP.GT.AND P3, PT, R15, R16, PT ;  /* 0x000000100f00720b */ /* 0x000fe20003f64000 */
[----:B------:R1:W-:Y:S01]  /*1050*/  STG.E desc[UR4][R4.64+0x4], R16 ;  /* 0x0000041004007986 */ /* 0x0003e2000c101904 */
[----:B------:R-:W-:Y:S02]  /*1060*/  SEL R19, R22, R19, P2 ;  /* 0x0000001316137207 */ /* 0x000fe40001000000 */
[----:B------:R-:W-:Y:S01]  /*1070*/  FSEL R15, R16, R15, P3 ;  /* 0x0000000f100f7208 */ /* 0x000fe20001800000 */
[----:B------:R1:W-:Y:S01]  /*1080*/  STG.E desc[UR4][R4.64+0x8], R18 ;  /* 0x0000081204007986 */ /* 0x0003e2000c101904 */
[----:B------:R-:W-:-:S02]  /*1090*/  FSETP.GT.OR P2, PT, R23, R6, P3 ;  /* 0x000000061700720b */ /* 0x000fc40001f44400 */
[----:B------:R-:W-:Y:S01]  /*10a0*/  FSETP.GT.AND P4, PT, R15, R18, PT ;  /* 0x000000120f00720b */ /* 0x000fe20003f84000 */
[----:B------:R1:W-:Y:S01]  /*10b0*/  STG.E desc[UR4][R4.64], R6 ;  /* 0x0000000604007986 */ /* 0x0003e2000c101904 */
[----:B------:R-:W-:Y:S02]  /*10c0*/  SEL R12, R12, 0x1, !P2 ;  /* 0x000000010c0c7807 */ /* 0x000fe40005000000 */
[----:B------:R-:W-:Y:S01]  /*10d0*/  FSEL R15, R18, R15, P4 ;  /* 0x0000000f120f7208 */ /* 0x000fe20002000000 */
[----:B------:R1:W-:Y:S01]  /*10e0*/  STG.E desc[UR4][R4.64+0xc], R14 ;  /* 0x00000c0e04007986 */ /* 0x0003e2000c101904 */
[----:B------:R-:W-:Y:S02]  /*10f0*/  @P3 VIADD R19, R22, 0x1 ;  /* 0x0000000116133836 */ /* 0x000fe40000000000 */
[----:B------:R-:W-:-:S04]  /*1100*/  FSETP.GT.AND P5, PT, R15, R14, PT ;  /* 0x0000000e0f00720b */ /* 0x000fc80003fa4000 */
[----:B------:R-:W-:Y:S01]  /*1110*/  SEL R12, R12, 0x1, !P5 ;  /* 0x000000010c0c7807 */ /* 0x000fe20006800000 */
[----:B------:R-:W-:Y:S01]  /*1120*/  @P4 VIADD R19, R22, 0x2 ;  /* 0x0000000216134836 */ /* 0x000fe20000000000 */
[----:B------:R-:W-:Y:S02]  /*1130*/  FSEL R23, R14, R15, P5 ;  /* 0x0000000f0e177208 */ /* 0x000fe40002800000 */
[----:B------:R-:W-:-:S05]  /*1140*/  SEL R12, R12, 0x1, !P4 ;  /* 0x000000010c0c7807 */ /* 0x000fca0006000000 */
[C---:B------:R-:W-:Y:S02]  /*1150*/  @P5 VIADD R19, R22.reuse, 0x3 ;  /* 0x0000000316135836 */ /* 0x040fe40000000000 */
[----:B-1----:R-:W-:-:S07]  /*1160*/  VIADD R22, R22, 0x4 ;  /* 0x0000000416167836 */ /* 0x002fce0000000000 */
.L_x_205:
[----:B------:R-:W-:Y:S05]  /*1170*/  BSYNC.RECONVERGENT B2 ;  /* 0x0000000000027941 */ /* 0x000fea0003800200 */
.L_x_204:
[----:B------:R-:W-:Y:S05]  /*1180*/  @!P0 BRA `(.L_x_203) ;  /* 0x0000000c006c8947 */ /* 0x000fea0003800000 */
[----:B------:R-:W-:Y:S01]  /*1190*/  ISETP.NE.AND P0, PT, R17, 0x1, PT ;  /* 0x000000011100780c */ /* 0x000fe20003f05270 */
[----:B------:R-:W-:Y:S01]  /*11a0*/  BSSY.RECONVERGENT B2, `(.L_x_206) ;  /* 0x0000017000027945 */ /* 0x000fe20003800200 */
[----:B------:R-:W-:-:S04]  /*11b0*/  LOP3.LUT R9, R9, 0x1, RZ, 0xc0, !PT ;  /* 0x0000000109097812 */ /* 0x000fc800078ec0ff */
[----:B------:R-:W-:-:S07]  /*11c0*/  ISETP.NE.U32.AND P2, PT, R9, 0x1, PT ;  /* 0x000000010900780c */ /* 0x000fce0003f45070 */
[----:B------:R-:W-:Y:S06]  /*11d0*/  @!P0 BRA `(.L_x_207) ;  /* 0x00000000004c8947 */ /* 0x000fec0003800000 */
[----:B--2---:R-:W-:-:S05]  /*11e0*/  IMAD R6, R22, 0x4, R1 ;  /* 0x0000000416067824 */ /* 0x004fca00078e0201 */
[----:B0-----:R-:W2:Y:S01]  /*11f0*/  LDL.64 R4, [R6] ;  /* 0x0000000006047983 */ /* 0x001ea20000100a00 */
[----:B------:R-:W-:Y:S02]  /*1200*/  IMAD.IADD R7, R13, 0x1, R22 ;  /* 0x000000010d077824 */ /* 0x000fe400078e0216 */
[--C-:B--2--5:R-:W-:Y:S02]  /*1210*/  IMAD.IADD R4, R4, 0x1, -R11.reuse ;  /* 0x0000000104047824 */ /* 0x124fe400078e0a0b */
[----:B------:R-:W-:-:S03]  /*1220*/  IMAD.IADD R9, R5, 0x1, -R11 ;  /* 0x0000000105097824 */ /* 0x000fc600078e0a0b */
[----:B------:R-:W-:Y:S01]  /*1230*/  I2FP.F32.S32 R14, R4 ;  /* 0x00000004000e7245 */ /* 0x000fe20000201400 */
[----:B------:R-:W-:Y:S01]  /*1240*/  IMAD.WIDE R4, R7, 0x4, R2 ;  /* 0x0000000407047825 */ /* 0x000fe200078e0202 */
[----:B------:R-:W-:Y:S02]  /*1250*/  I2FP.F32.S32 R16, R9 ;  /* 0x0000000900107245 */ /* 0x000fe40000201400 */
[----:B------:R-:W-:Y:S02]  /*1260*/  FSETP.GT.AND P0, PT, R23, R14, PT ;  /* 0x0000000e1700720b */ /* 0x000fe40003f04000 */
[----:B------:R1:W-:Y:S02]  /*1270*/  STG.E desc[UR4][R4.64], R14 ;  /* 0x0000000e04007986 */ /* 0x0003e4000c101904 */
[----:B------:R-:W-:Y:S02]  /*1280*/  FSEL R23, R14, R23, P0 ;  /* 0x000000170e177208 */ /* 0x000fe40000000000 */
[----:B------:R1:W-:Y:S01]  /*1290*/  STG.E desc[UR4][R4.64+0x4], R16 ;  /* 0x0000041004007986 */ /* 0x0003e2000c101904 */
[----:B------:R-:W-:-:S02]  /*12a0*/  SEL R19, R22, R19, P0 ;  /* 0x0000001316137207 */ /* 0x000fc40000000000 */
[----:B------:R-:W-:-:S04]  /*12b0*/  FSETP.GT.AND P3, PT, R23, R16, PT ;  /* 0x000000101700720b */ /* 0x000fc80003f64000 */
[----:B------:R-:W-:Y:S02]  /*12c0*/  SEL R12, R12, 0x1, !P3 ;  /* 0x000000010c0c7807 */ /* 0x000fe40005800000 */
[----:B------:R-:W-:Y:S02]  /*12d0*/  FSEL R23, R16, R23, P3 ;  /* 0x0000001710177208 */ /* 0x000fe40001800000 */
[----:B------:R-:W-:-:S05]  /*12e0*/  SEL R12, R12, 0x1, !P0 ;  /* 0x000000010c0c7807 */ /* 0x000fca0004000000 */
[C---:B------:R-:W-:Y:S02]  /*12f0*/  @P3 VIADD R19, R22.reuse, 0x1 ;  /* 0x0000000116133836 */ /* 0x040fe40000000000 */
[----:B-1----:R-:W-:-:S07]  /*1300*/  VIADD R22, R22, 0x2 ;  /* 0x0000000216167836 */ /* 0x002fce0000000000 */
.L_x_207:
[----:B------:R-:W-:Y:S05]  /*1310*/  BSYNC.RECONVERGENT B2 ;  /* 0x0000000000027941 */ /* 0x000fea0003800200 */
.L_x_206:
[----:B------:R-:W-:Y:S05]  /*1320*/  @P2 BRA `(.L_x_203) ;  /* 0x0000000c00042947 */ /* 0x000fea0003800000 */
[----:B0-----:R-:W-:-:S06]  /*1330*/  IMAD R4, R22, 0x4, R1 ;  /* 0x0000000416047824 */ /* 0x001fcc00078e0201 */
[----:B------:R-:W3:Y:S01]  /*1340*/  LDL R4, [R4] ;  /* 0x0000000004047983 */ /* 0x000ee20000100800 */
[----:B------:R-:W-:-:S04]  /*1350*/  IMAD.IADD R7, R13, 0x1, R22 ;  /* 0x000000010d077824 */ /* 0x000fc800078e0216 */
[----:B------:R-:W-:-:S04]  /*1360*/  IMAD.WIDE R2, R7, 0x4, R2 ;  /* 0x0000000407027825 */ /* 0x000fc800078e0202 */
[----:B---3-5:R-:W-:-:S05]  /*1370*/  IMAD.IADD R5, R4, 0x1, -R11 ;  /* 0x0000000104057824 */ /* 0x028fca00078e0a0b */
[----:B------:R-:W-:-:S04]  /*1380*/  I2FP.F32.S32 R5, R5 ;  /* 0x0000000500057245 */ /* 0x000fc80000201400 */
[----:B------:R-:W-:Y:S01]  /*1390*/  FSETP.GT.AND P0, PT, R23, R5, PT ;  /* 0x000000051700720b */ /* 0x000fe20003f04000 */
[----:B------:R1:W-:Y:S03]  /*13a0*/  STG.E desc[UR4][R2.64], R5 ;  /* 0x0000000502007986 */ /* 0x0003e6000c101904 */
[----:B------:R-:W-:Y:S02]  /*13b0*/  SEL R12, R12, 0x1, !P0 ;  /* 0x000000010c0c7807 */ /* 0x000fe40004000000 */
[----:B------:R-:W-:Y:S01]  /*13c0*/  SEL R19, R22, R19, P0 ;  /* 0x0000001316137207 */ /* 0x000fe20000000000 */
[----:B------:R-:W-:Y:S06]  /*13d0*/  BRA `(.L_x_203) ;  /* 0x0000000800d87947 */ /* 0x000fec0003800000 */
.L_x_199:
[----:B0-----:R-:W0:Y:S01]  /*13e0*/  LDC.64 R4, c[0x0][0x3b8] ;  /* 0x0000ee00ff047b82 */ /* 0x001e220000000a00 */
[C---:B------:R-:W-:Y:S01]  /*13f0*/  ISETP.GE.U32.AND P0, PT, R9.reuse, 0x8, PT ;  /* 0x000000080900780c */ /* 0x040fe20003f06070 */
[----:B------:R-:W-:Y:S01]  /*1400*/  BSSY.RECONVERGENT B2, `(.L_x_208) ;  /* 0x0000059000027945 */ /* 0x000fe20003800200 */
[----:B------:R-:W-:Y:S01]  /*1410*/  LOP3.LUT R24, R9, 0x7, RZ, 0xc0, !PT ;  /* 0x0000000709187812 */ /* 0x000fe200078ec0ff */
[----:B------:R-:W-:Y:S01]  /*1420*/  IMAD.MOV.U32 R22, RZ, RZ, RZ ;  /* 0x000000ffff167224 */ /* 0x000fe200078e00ff */
[----:B------:R-:W-:Y:S01]  /*1430*/  PRMT R12, RZ, 0x7610, R12 ;  /* 0x00007610ff0c7816 */ /* 0x000fe2000000000c */
[----:B------:R-:W-:Y:S01]  /*1440*/  IMAD.MOV.U32 R16, RZ, RZ, RZ ;  /* 0x000000ffff107224 */ /* 0x000fe200078e00ff */
[----:B------:R-:W-:Y:S01]  /*1450*/  ISETP.NE.AND P2, PT, R24, RZ, PT ;  /* 0x000000ff1800720c */ /* 0x000fe20003f45270 */
[----:B------:R-:W-:Y:S02]  /*1460*/  IMAD.MOV.U32 R19, RZ, RZ, R10 ;  /* 0x000000ffff137224 */ /* 0x000fe400078e000a */
[----:B0-----:R-:W-:-:S04]  /*1470*/  IMAD.WIDE R4, R8, 0x4, R4 ;  /* 0x0000000408047825 */ /* 0x001fc800078e0204 */
[----:B------:R-:W-:Y:S06]  /*1480*/  @!P0 BRA `(.L_x_209) ;  /* 0x0000000400408947 */ /* 0x000fec0003800000 */
[----:B------:R0:W5:Y:S01]  /*1490*/  LDG.E.CONSTANT R20, desc[UR4][R4.64] ;  /* 0x0000000404147981 */ /* 0x000162000c1e9900 */
[----:B------:R-:W-:Y:S01]  /*14a0*/  LOP3.LUT R16, R9, 0x7ffffff8, RZ, 0xc0, !PT ;  /* 0x7ffffff809107812 */ /* 0x000fe200078ec0ff */
[----:B------:R-:W-:Y:S01]  /*14b0*/  VIADD R18, R1, 0x10 ;  /* 0x0000001001127836 */ /* 0x000fe20000000000 */
[----:B------:R-:W-:Y:S01]  /*14c0*/  PRMT R12, RZ, 0x7610, R12 ;  /* 0x00007610ff0c7816 */ /* 0x000fe2000000000c */
[----:B------:R-:W-:Y:S02]  /*14d0*/  IMAD.MOV.U32 R22, RZ, RZ, RZ ;  /* 0x000000ffff167224 */ /* 0x000fe400078e00ff */
[----:B------:R-:W-:Y:S02]  /*14e0*/  IMAD.MOV.U32 R21, RZ, RZ, RZ ;  /* 0x000000ffff157224 */ /* 0x000fe400078e00ff */
[----:B------:R-:W-:Y:S02]  /*14f0*/  IMAD.MOV.U32 R17, RZ, RZ, R13 ;  /* 0x000000ffff117224 */ /* 0x000fe400078e000d */
[----:B0-----:R-:W-:-:S07]  /*1500*/  IMAD.MOV.U32 R19, RZ, RZ, R10 ;  /* 0x000000ffff137224 */ /* 0x001fce00078e000a */
.L_x_210:
[----:B--2---:R-:W2:Y:S01]  /*1510*/  LDL.128 R4, [R18+-0x10] ;  /* 0xfffff00012047983 */ /* 0x004ea20000100c00 */
[----:B------:R-:W-:-:S04]  /*1520*/  IMAD.WIDE R14, R17, 0x4, R2 ;  /* 0x00000004110e7825 */ /* 0x000fc800078e0202 */
[--C-:B--2--5:R-:W-:Y:S02]  /*1530*/  IMAD.IADD R4, R4, 0x1, -R11.reuse ;  /* 0x0000000104047824 */ /* 0x124fe400078e0a0b */
[--C-:B------:R-:W-:Y:S02]  /*1540*/  IMAD.IADD R5, R5, 0x1, -R11.reuse ;  /* 0x0000000105057824 */ /* 0x100fe400078e0a0b */
[--C-:B------:R-:W-:Y:S01]  /*1550*/  IMAD.IADD R6, R6, 0x1, -R11.reuse ;  /* 0x0000000106067824 */ /* 0x100fe200078e0a0b */
[----:B------:R-:W-:Y:S01]  /*1560*/  I2FP.F32.S32 R27, R4 ;  /* 0x00000004001b7245 */ /* 0x000fe20000201400 */
[----:B------:R-:W-:Y:S01]  /*1570*/  IMAD.IADD R7, R7, 0x1, -R11 ;  /* 0x0000000107077824 */ /* 0x000fe200078e0a0b */
[----:B------:R-:W-:Y:S02]  /*1580*/  I2FP.F32.S32 R5, R5 ;  /* 0x0000000500057245 */ /* 0x000fe40000201400 */
[----:B------:R-:W-:Y:S01]  /*1590*/  I2FP.F32.S32 R23, R6 ;  /* 0x0000000600177245 */ /* 0x000fe20000201400 */
[C---:B------:R-:W-:Y:S01]  /*15a0*/  FFMA R27, R20.reuse, -0.25, R27 ;  /* 0xbe800000141b7823 */ /* 0x040fe2000000001b */
[----:B------:R-:W-:Y:S01]  /*15b0*/  I2FP.F32.S32 R7, R7 ;  /* 0x0000000700077245 */ /* 0x000fe20000201400 */
[----:B------:R-:W-:-:S02]  /*15c0*/  FFMA R29, R20, -0.25, R5 ;  /* 0xbe800000141d7823 */ /* 0x000fc40000000005 */
[C---:B------:R-:W-:Y:S01]  /*15d0*/  FFMA R23, R20.reuse, -0.25, R23 ;  /* 0xbe80000014177823 */ /* 0x040fe20000000017 */
[CC--:B------:R-:W-:Y:S01]  /*15e0*/  FSETP.GEU.AND P3, PT, R27.reuse, R22.reuse, PT ;  /* 0x000000161b00720b */ /* 0x0c0fe20003f6e000 */
[----:B------:R-:W-:Y:S01]  /*15f0*/  FFMA R25, R20, -0.25, R7 ;  /* 0xbe80000014197823 */ /* 0x000fe20000000007 */
[----:B------:R0:W-:Y:S02]  /*1600*/  STG.E desc[UR4][R14.64], R27 ;  /* 0x0000001b0e007986 */ /* 0x0001e4000c101904 */
[----:B------:R-:W-:Y:S02]  /*1610*/  FSEL R4, R27, R22, !P3 ;  /* 0x000000161b047208 */ /* 0x000fe40005800000 */
[----:B------:R-:W-:Y:S01]  /*1620*/  SEL R19, R21, R19, !P3 ;  /* 0x0000001315137207 */ /* 0x000fe20005800000 */
[----:B------:R-:W-:Y:S01]  /*1630*/  STG.E desc[UR4][R14.64+0x4], R29 ;  /* 0x0000041d0e007986 */ /* 0x000fe2000c101904 */
[----:B------:R-:W-:-:S04]  /*1640*/  FSETP.GEU.AND P6, PT, R29, R4, PT ;  /* 0x000000041d00720b */ /* 0x000fc80003fce000 */
[----:B------:R-:W-:Y:S02]  /*1650*/  FSEL R4, R29, R4, !P6 ;  /* 0x000000041d047208 */ /* 0x000fe40007000000 */
[----:B------:R-:W-:Y:S02]  /*1660*/  FSETP.LT.OR P0, PT, R27, R22, !P6 ;  /* 0x000000161b00720b */ /* 0x000fe40007701400 */
[----:B------:R-:W-:-:S04]  /*1670*/  FSETP.GEU.AND P4, PT, R23, R4, PT ;  /* 0x000000041700720b */ /* 0x000fc80003f8e000 */
[----:B------:R-:W-:-:S04]  /*1680*/  FSEL R22, R23, R4, !P4 ;  /* 0x0000000417167208 */ /* 0x000fc80006000000 */
[----:B------:R-:W-:-:S04]  /*1690*/  FSETP.GEU.AND P5, PT, R25, R22, PT ;  /* 0x000000161900720b */ /* 0x000fc80003fae000 */
[----:B------:R-:W-:Y:S02]  /*16a0*/  FSETP.LT.OR P3, PT, R23, R4, !P5 ;  /* 0x000000041700720b */ /* 0x000fe40006f61400 */
[----:B------:R1:W2:Y:S01]  /*16b0*/  LDL.128 R4, [R18] ;  /* 0x0000000012047983 */ /* 0x0002a20000100c00 */
[----:B------:R-:W-:Y:S01]  /*16c0*/  FSEL R22, R25, R22, !P5 ;  /* 0x0000001619167208 */ /* 0x000fe20006800000 */
[C---:B------:R-:W-:Y:S01]  /*16d0*/  @!P6 VIADD R19, R21.reuse, 0x1 ;  /* 0x000000011513e836 */ /* 0x040fe20000000000 */
[----:B------:R-:W-:Y:S01]  /*16e0*/  SEL R12, R12, 0x1, !P0 ;  /* 0x000000010c0c7807 */ /* 0x000fe20004000000 */
[----:B------:R3:W-:Y:S01]  /*16f0*/  STG.E desc[UR4][R14.64+0x8], R23 ;  /* 0x000008170e007986 */ /* 0x0007e2000c101904 */
[C---:B------:R-:W-:Y:S02]  /*1700*/  @!P4 VIADD R19, R21.reuse, 0x2 ;  /* 0x000000021513c836 */ /* 0x040fe40000000000 */
[----:B------:R-:W-:Y:S01]  /*1710*/  @!P5 VIADD R19, R21, 0x3 ;  /* 0x000000031513d836 */ /* 0x000fe20000000000 */
[----:B------:R4:W-:Y:S01]  /*1720*/  STG.E desc[UR4][R14.64+0xc], R25 ;  /* 0x00000c190e007986 */ /* 0x0009e2000c101904 */
[----:B------:R-:W-:Y:S01]  /*1730*/  SEL R12, R12, 0x1, !P3 ;  /* 0x000000010c0c7807 */ /* 0x000fe20005800000 */
[----:B------:R-:W-:-:S02]  /*1740*/  VIADD R17, R17, 0x8 ;  /* 0x0000000811117836 */ /* 0x000fc40000000000 */
[----:B-1----:R-:W-:Y:S02]  /*1750*/  VIADD R18, R18, 0x20 ;  /* 0x0000002012127836 */ /* 0x002fe40000000000 */
[--C-:B--2---:R-:W-:Y:S02]  /*1760*/  IMAD.IADD R4, R4, 0x1, -R11.reuse ;  /* 0x0000000104047824 */ /* 0x104fe400078e0a0b */
[--C-:B------:R-:W-:Y:S02]  /*1770*/  IMAD.IADD R26, R5, 0x1, -R11.reuse ;  /* 0x00000001051a7824 */ /* 0x100fe400078e0a0b */
[--C-:B------:R-:W-:Y:S01]  /*1780*/  IMAD.IADD R6, R6, 0x1, -R11.reuse ;  /* 0x0000000106067824 */ /* 0x100fe200078e0a0b */
[----:B------:R-:W-:Y:S01]  /*1790*/  I2FP.F32.S32 R4, R4 ;  /* 0x0000000400047245 */ /* 0x000fe20000201400 */
[----:B------:R-:W-:Y:S01]  /*17a0*/  IMAD.IADD R7, R7, 0x1, -R11 ;  /* 0x0000000107077824 */ /* 0x000fe200078e0a0b */
[----:B0-----:R-:W-:Y:S02]  /*17b0*/  I2FP.F32.S32 R27, R26 ;  /* 0x0000001a001b7245 */ /* 0x001fe40000201400 */
[----:B---3--:R-:W-:Y:S01]  /*17c0*/  I2FP.F32.S32 R23, R6 ;  /* 0x0000000600177245 */ /* 0x008fe20000201400 */
        /* <DEDUP_REMOVED lines=8> */
[----:B------:R4:W-:Y:S02]  /*1850*/  STG.E desc[UR4][R14.64+0x18], R23 ;  /* 0x000018170e007986 */ /* 0x0009e4000c101904 */
[CC--:B------:R-:W-:Y:S02]  /*1860*/  FSETP.GEU.AND P0, PT, R27.reuse, R4.reuse, PT ;  /* 0x000000041b00720b */ /* 0x0c0fe40003f0e000 */
[----:B------:R4:W-:Y:S02]  /*1870*/  STG.E desc[UR4][R14.64+0x10], R5 ;  /* 0x000010050e007986 */ /* 0x0009e4000c101904 */
[----:B------:R-:W-:Y:S01]  /*1880*/  FSEL R4, R27, R4, !P0 ;  /* 0x000000041b047208 */ /* 0x000fe20004000000 */
[----:B------:R-:W-:Y:S01]  /*1890*/  @!P6 VIADD R19, R21, 0x4 ;  /* 0x000000041513e836 */ /* 0x000fe20000000000 */
[----:B------:R4:W-:Y:S02]  /*18a0*/  STG.E desc[UR4][R14.64+0x1c], R7 ;  /* 0x00001c070e007986 */ /* 0x0009e4000c101904 */
[----:B------:R-:W-:-:S04]  /*18b0*/  FSETP.GEU.AND P4, PT, R23, R4, PT ;  /* 0x000000041700720b */ /* 0x000fc80003f8e000 */
[----:B------:R-:W-:Y:S01]  /*18c0*/  FSEL R4, R23, R4, !P4 ;  /* 0x0000000417047208 */ /* 0x000fe20006000000 */
[----:B------:R-:W-:Y:S01]  /*18d0*/  @!P0 VIADD R19, R21, 0x5 ;  /* 0x0000000515138836 */ /* 0x000fe20000000000 */
[----:B------:R-:W-:Y:S02]  /*18e0*/  FSETP.LT.OR P0, PT, R5, R22, !P0 ;  /* 0x000000160500720b */ /* 0x000fe40004701400 */
[CC--:B------:R-:W-:Y:S02]  /*18f0*/  FSETP.GEU.AND P5, PT, R7.reuse, R4.reuse, PT ;  /* 0x000000040700720b */ /* 0x0c0fe40003fae000 */
[----:B------:R-:W-:Y:S02]  /*1900*/  SEL R12, R12, 0x1, !P0 ;  /* 0x000000010c0c7807 */ /* 0x000fe40004000000 */
[----:B------:R-:W-:Y:S01]  /*1910*/  FSEL R22, R7, R4, !P5 ;  /* 0x0000000407167208 */ /* 0x000fe20006800000 */
[----:B------:R-:W-:Y:S01]  /*1920*/  @!P4 VIADD R19, R21, 0x6 ;  /* 0x000000061513c836 */ /* 0x000fe20000000000 */
[----:B------:R-:W-:-:S04]  /*1930*/  SEL R12, R12, 0x1, P5 ;  /* 0x000000010c0c7807 */ /* 0x000fc80002800000 */
[----:B------:R-:W-:-:S03]  /*1940*/  SEL R12, R12, 0x1, P4 ;  /* 0x000000010c0c7807 */ /* 0x000fc60002000000 */
[C---:B------:R-:W-:Y:S02]  /*1950*/  @!P5 VIADD R19, R21.reuse, 0x7 ;  /* 0x000000071513d836 */ /* 0x040fe40000000000 */
[----:B------:R-:W-:-:S05]  /*1960*/  VIADD R21, R21, 0x8 ;  /* 0x0000000815157836 */ /* 0x000fca0000000000 */
[----:B------:R-:W-:-:S13]  /*1970*/  ISETP.NE.AND P0, PT, R21, R16, PT ;  /* 0x000000101500720c */ /* 0x000fda0003f05270 */
[----:B----4-:R-:W-:Y:S05]  /*1980*/  @P0 BRA `(.L_x_210) ;  /* 0xfffffff800e00947 */ /* 0x010fea000383ffff */
.L_x_209:
[----:B------:R-:W-:Y:S05]  /*1990*/  BSYNC.RECONVERGENT B2 ;  /* 0x0000000000027941 */ /* 0x000fea0003800200 */
.L_x_208:
[----:B------:R-:W-:Y:S05]  /*19a0*/  @!P2 BRA `(.L_x_203) ;  /* 0x000000040064a947 */ /* 0x000fea0003800000 */
[----:B------:R-:W0:Y:S01]  /*19b0*/  LDC.64 R4, c[0x0][0x3b8] ;  /* 0x0000ee00ff047b82 */ /* 0x000e220000000a00 */
[----:B------:R-:W-:Y:S01]  /*19c0*/  ISETP.GE.U32.AND P2, PT, R24, 0x4, PT ;  /* 0x000000041800780c */ /* 0x000fe20003f46070 */
[----:B------:R-:W-:Y:S01]  /*19d0*/  BSSY.RECONVERGENT B2, `(.L_x_211) ;  /* 0x000002c000027945 */ /* 0x000fe20003800200 */
[----:B------:R-:W-:-:S04]  /*19e0*/  LOP3.LUT R20, R9, 0x3, RZ, 0xc0, !PT ;  /* 0x0000000309147812 */ /* 0x000fc800078ec0ff */
[----:B------:R-:W-:Y:S01]  /*19f0*/  ISETP.NE.AND P0, PT, R20, RZ, PT ;  /* 0x000000ff1400720c */ /* 0x000fe20003f05270 */
[----:B0-----:R-:W-:-:S06]  /*1a00*/  IMAD.WIDE R4, R8, 0x4, R4 ;  /* 0x0000000408047825 */ /* 0x001fcc00078e0204 */
[----:B------:R-:W-:Y:S06]  /*1a10*/  @!P2 BRA `(.L_x_212) ;  /* 0x00000000009ca947 */ /* 0x000fec0003800000 */
[----:B------:R-:W-:Y:S01]  /*1a20*/  IMAD R18, R16, 0x4, R1 ;  /* 0x0000000410127824 */ /* 0x000fe200078e0201 */
[----:B------:R-:W3:Y:S04]  /*1a30*/  LDG.E.CONSTANT R17, desc[UR4][R4.64] ;  /* 0x0000000404117981 */ /* 0x000ee8000c1e9900 */
[----:B--2---:R-:W2:Y:S04]  /*1a40*/  LDL.64 R6, [R18] ;  /* 0x0000000012067983 */ /* 0x004ea80000100a00 */
[----:B------:R-:W4:Y:S01]  /*1a50*/  LDL.64 R14, [R18+0x8] ;  /* 0x00000800120e7983 */ /* 0x000f220000100a00 */
[----:B--2--5:R-:W-:-:S02]  /*1a60*/  IMAD.IADD R6, R6, 0x1, -R11 ;  /* 0x0000000106067824 */ /* 0x024fc400078e0a0b */
[----:B------:R-:W-:-:S03]  /*1a70*/  IMAD.IADD R7, R7, 0x1, -R11 ;  /* 0x0000000107077824 */ /* 0x000fc600078e0a0b */
[----:B------:R-:W-:-:S05]  /*1a80*/  I2FP.F32.S32 R6, R6 ;  /* 0x0000000600067245 */ /* 0x000fca0000201400 */
[----:B---3--:R-:W-:Y:S01]  /*1a90*/  FFMA R21, R17, -0.25, R6 ;  /* 0xbe80000011157823 */ /* 0x008fe20000000006 */
[----:B------:R-:W-:Y:S01]  /*1aa0*/  I2FP.F32.S32 R6, R7 ;  /* 0x0000000700067245 */ /* 0x000fe20000201400 */
[----:B----4-:R-:W-:-:S03]  /*1ab0*/  IMAD.IADD R14, R14, 0x1, -R11 ;  /* 0x000000010e0e7824 */ /* 0x010fc600078e0a0b */
[-C--:B------:R-:W-:Y:S01]  /*1ac0*/  FSETP.GEU.AND P2, PT, R21, R22.reuse, PT ;  /* 0x000000161500720b */ /* 0x080fe20003f4e000 */
[----:B------:R-:W-:Y:S01]  /*1ad0*/  FFMA R23, R17, -0.25, R6 ;  /* 0xbe80000011177823 */ /* 0x000fe20000000006 */
[----:B------:R-:W-:Y:S02]  /*1ae0*/  IMAD.IADD R18, R15, 0x1, -R11 ;  /* 0x000000010f127824 */ /* 0x000fe400078e0a0b */
[----:B------:R-:W-:Y:S02]  /*1af0*/  FSEL R6, R21, R22, !P2 ;  /* 0x0000001615067208 */ /* 0x000fe40005000000 */
[----:B------:R-:W-:Y:S01]  /*1b00*/  I2FP.F32.S32 R14, R14 ;  /* 0x0000000e000e7245 */ /* 0x000fe20000201400 */
[----:B------:R-:W-:Y:S01]  /*1b10*/  IMAD.IADD R7, R13, 0x1, R16 ;  /* 0x000000010d077824 */ /* 0x000fe200078e0210 */
[----:B------:R-:W-:Y:S02]  /*1b20*/  FSETP.GEU.AND P3, PT, R23, R6, PT ;  /* 0x000000061700720b */ /* 0x000fe40003f6e000 */
[----:B------:R-:W-:Y:S01]  /*1b30*/  I2FP.F32.S32 R18, R18 ;  /* 0x0000001200127245 */ /* 0x000fe20000201400 */
[----:B------:R-:W-:Y:S01]  /*1b40*/  FFMA R15, R17, -0.25, R14 ;  /* 0xbe800000110f7823 */ /* 0x000fe2000000000e */
[----:B------:R-:W-:Y:S01]  /*1b50*/  FSEL R14, R23, R6, !P3 ;  /* 0x00000006170e7208 */ /* 0x000fe20005800000 */
[----:B------:R-:W-:-:S04]  /*1b60*/  IMAD.WIDE R6, R7, 0x4, R2 ;  /* 0x0000000407067825 */ /* 0x000fc800078e0202 */
[----:B------:R-:W-:Y:S01]  /*1b70*/  FFMA R17, R17, -0.25, R18 ;  /* 0xbe80000011117823 */ /* 0x000fe20000000012 */
[CC--:B------:R-:W-:Y:S01]  /*1b80*/  FSETP.GEU.AND P4, PT, R15.reuse, R14.reuse, PT ;  /* 0x0000000e0f00720b */ /* 0x0c0fe20003f8e000 */
[----:B------:R0:W-:Y:S03]  /*1b90*/  STG.E desc[UR4][R6.64+0x4], R23 ;  /* 0x0000041706007986 */ /* 0x0001e6000c101904 */
[----:B------:R-:W-:Y:S01]  /*1ba0*/  FSEL R14, R15, R14, !P4 ;  /* 0x0000000e0f0e7208 */ /* 0x000fe20006000000 */
[----:B------:R0:W-:Y:S04]  /*1bb0*/  STG.E desc[UR4][R6.64+0x8], R15 ;  /* 0x0000080f06007986 */ /* 0x0001e8000c101904 */
[----:B------:R0:W-:Y:S04]  /*1bc0*/  STG.E desc[UR4][R6.64], R21 ;  /* 0x0000001506007986 */ /* 0x0001e8000c101904 */
[----:B------:R0:W-:Y:S01]  /*1bd0*/  STG.E desc[UR4][R6.64+0xc], R17 ;  /* 0x00000c1106007986 */ /* 0x0001e2000c101904 */
[----:B------:R-:W-:-:S02]  /*1be0*/  FSETP.GEU.AND P5, PT, R17, R14, PT ;  /* 0x0000000e1100720b */ /* 0x000fc40003fae000 */
[----:B------:R-:W-:Y:S02]  /*1bf0*/  SEL R19, R16, R19, !P2 ;  /* 0x0000001310137207 */ /* 0x000fe40005000000 */
[----:B------:R-:W-:-:S04]  /*1c00*/  FSETP.LT.OR P2, PT, R21, R22, !P3 ;  /* 0x000000161500720b */ /* 0x000fc80005f41400 */
[----:B------:R-:W-:Y:S01]  /*1c10*/  SEL R12, R12, 0x1, !P2 ;  /* 0x000000010c0c7807 */ /* 0x000fe20005000000 */
[----:B------:R-:W-:-:S03]  /*1c20*/  @!P3 VIADD R19, R16, 0x1 ;  /* 0x000000011013b836 */ /* 0x000fc60000000000 */
[----:B------:R-:W-:Y:S01]  /*1c30*/  SEL R12, R12, 0x1, P5 ;  /* 0x000000010c0c7807 */ /* 0x000fe20002800000 */
[C---:B------:R-:W-:Y:S01]  /*1c40*/  @!P4 VIADD R19, R16.reuse, 0x2 ;  /* 0x000000021013c836 */ /* 0x040fe20000000000 */
[----:B------:R-:W-:Y:S01]  /*1c50*/  FSEL R22, R17, R14, !P5 ;  /* 0x0000000e11167208 */ /* 0x000fe20006800000 */
[----:B------:R-:W-:Y:S01]  /*1c60*/  @!P5 VIADD R19, R16, 0x3 ;  /* 0x000000031013d836 */ /* 0x000fe20000000000 */
[----:B------:R-:W-:Y:S01]  /*1c70*/  SEL R12, R12, 0x1, P4 ;  /* 0x000000010c0c7807 */ /* 0x000fe20002000000 */
[----:B0-----:R-:W-:-:S07]  /*1c80*/  VIADD R16, R16, 0x4 ;  /* 0x0000000410107836 */ /* 0x001fce0000000000 */
.L_x_212:
[----:B------:R-:W-:Y:S05]  /*1c90*/  BSYNC.RECONVERGENT B2 ;  /* 0x0000000000027941 */ /* 0x000fea0003800200 */
.L_x_211:
[----:B------:R-:W-:Y:S05]  /*1ca0*/  @!P0 BRA `(.L_x_203) ;  /* 0x0000000000a48947 */ /* 0x000fea0003800000 */
[----:B------:R-:W-:Y:S01]  /*1cb0*/  ISETP.NE.AND P0, PT, R20, 0x1, PT ;  /* 0x000000011400780c */ /* 0x000fe20003f05270 */
[----:B------:R-:W-:Y:S01]  /*1cc0*/  BSSY.RECONVERGENT B2, `(.L_x_213) ;  /* 0x000001a000027945 */ /* 0x000fe20003800200 */
[----:B------:R-:W-:-:S04]  /*1cd0*/  LOP3.LUT R9, R9, 0x1, RZ, 0xc0, !PT ;  /* 0x0000000109097812 */ /* 0x000fc800078ec0ff */
[----:B------:R-:W-:-:S07]  /*1ce0*/  ISETP.NE.U32.AND P3, PT, R9, 0x1, PT ;  /* 0x000000010900780c */ /* 0x000fce0003f65070 */
[----:B------:R-:W-:Y:S06]  /*1cf0*/  @!P0 BRA `(.L_x_214) ;  /* 0x0000000000588947 */ /* 0x000fec0003800000 */
[----:B------:R-:W-:Y:S01]  /*1d00*/  IMAD R9, R16, 0x4, R1 ;  /* 0x0000000410097824 */ /* 0x000fe200078e0201 */
[----:B------:R-:W3:Y:S04]  /*1d10*/  LDG.E.CONSTANT R15, desc[UR4][R4.64] ;  /* 0x00000004040f7981 */ /* 0x000ee8000c1e9900 */
[----:B--2---:R-:W2:Y:S02]  /*1d20*/  LDL.64 R6, [R9] ;  /* 0x0000000009067983 */ /* 0x004ea40000100a00 */
[--C-:B--2--5:R-:W-:Y:S02]  /*1d30*/  IMAD.IADD R6, R6, 0x1, -R11.reuse ;  /* 0x0000000106067824 */ /* 0x124fe400078e0a0b */
[----:B------:R-:W-:-:S03]  /*1d40*/  IMAD.IADD R14, R7, 0x1, -R11 ;  /* 0x00000001070e7824 */ /* 0x000fc600078e0a0b */
[----:B------:R-:W-:Y:S01]  /*1d50*/  I2FP.F32.S32 R6, R6 ;  /* 0x0000000600067245 */ /* 0x000fe20000201400 */
[----:B------:R-:W-:Y:S01]  /*1d60*/  IMAD.IADD R7, R13, 0x1, R16 ;  /* 0x000000010d077824 */ /* 0x000fe200078e0210 */
[----:B------:R-:W-:-:S03]  /*1d70*/  I2FP.F32.S32 R14, R14 ;  /* 0x0000000e000e7245 */ /* 0x000fc60000201400 */
[----:B---3--:R-:W-:Y:S01]  /*1d80*/  FFMA R17, R15, -0.25, R6 ;  /* 0xbe8000000f117823 */ /* 0x008fe20000000006 */
[----:B------:R-:W-:-:S04]  /*1d90*/  IMAD.WIDE R6, R7, 0x4, R2 ;  /* 0x0000000407067825 */ /* 0x000fc800078e0202 */
[----:B------:R-:W-:Y:S01]  /*1da0*/  FFMA R15, R15, -0.25, R14 ;  /* 0xbe8000000f0f7823 */ /* 0x000fe2000000000e */
[CC--:B------:R-:W-:Y:S01]  /*1db0*/  FSETP.GEU.AND P0, PT, R17.reuse, R22.reuse, PT ;  /* 0x000000161100720b */ /* 0x0c0fe20003f0e000 */
[----:B------:R0:W-:Y:S04]  /*1dc0*/  STG.E desc[UR4][R6.64], R17 ;  /* 0x0000001106007986 */ /* 0x0001e8000c101904 */
[----:B------:R0:W-:Y:S01]  /*1dd0*/  STG.E desc[UR4][R6.64+0x4], R15 ;  /* 0x0000040f06007986 */ /* 0x0001e2000c101904 */
[----:B------:R-:W-:-:S04]  /*1de0*/  FSEL R22, R17, R22, !P0 ;  /* 0x0000001611167208 */ /* 0x000fc80004000000 */
[CC--:B------:R-:W-:Y:S02]  /*1df0*/  FSETP.GEU.AND P2, PT, R15.reuse, R22.reuse, PT ;  /* 0x000000160f00720b */ /* 0x0c0fe40003f4e000 */
[----:B------:R-:W-:Y:S02]  /*1e00*/  SEL R19, R16, R19, !P0 ;  /* 0x0000001310137207 */ /* 0x000fe40004000000 */
[----:B------:R-:W-:Y:S02]  /*1e10*/  SEL R12, R12, 0x1, P2 ;  /* 0x000000010c0c7807 */ /* 0x000fe40001000000 */
[----:B------:R-:W-:Y:S02]  /*1e20*/  FSEL R22, R15, R22, !P2 ;  /* 0x000000160f167208 */ /* 0x000fe40005000000 */
[----:B------:R-:W-:-:S05]  /*1e30*/  SEL R12, R12, 0x1, P0 ;  /* 0x000000010c0c7807 */ /* 0x000fca0000000000 */
[C---:B------:R-:W-:Y:S02]  /*1e40*/  @!P2 VIADD R19, R16.reuse, 0x1 ;  /* 0x000000011013a836 */ /* 0x040fe40000000000 */
[----:B0-----:R-:W-:-:S07]  /*1e50*/  VIADD R16, R16, 0x2 ;  /* 0x0000000210107836 */ /* 0x001fce0000000000 */
.L_x_214:
[----:B------:R-:W-:Y:S05]  /*1e60*/  BSYNC.RECONVERGENT B2 ;  /* 0x0000000000027941 */ /* 0x000fea0003800200 */
.L_x_213:
[----:B------:R-:W-:Y:S05]  /*1e70*/  @P3 BRA `(.L_x_203) ;  /* 0x0000000000303947 */ /* 0x000fea0003800000 */
[----:B--2---:R-:W-:Y:S01]  /*1e80*/  IMAD R6, R16, 0x4, R1 ;  /* 0x0000000410067824 */ /* 0x004fe200078e0201 */
[----:B------:R-:W2:Y:S05]  /*1e90*/  LDG.E.CONSTANT R4, desc[UR4][R4.64] ;  /* 0x0000000404047981 */ /* 0x000eaa000c1e9900 */
[----:B------:R-:W3:Y:S01]  /*1ea0*/  LDL R6, [R6] ;  /* 0x0000000006067983 */ /* 0x000ee20000100800 */
[----:B------:R-:W-:-:S04]  /*1eb0*/  IMAD.IADD R9, R13, 0x1, R16 ;  /* 0x000000010d097824 */ /* 0x000fc800078e0210 */
[----:B------:R-:W-:-:S04]  /*1ec0*/  IMAD.WIDE R2, R9, 0x4, R2 ;  /* 0x0000000409027825 */ /* 0x000fc800078e0202 */
[----:B---3-5:R-:W-:-:S05]  /*1ed0*/  IMAD.IADD R7, R6, 0x1, -R11 ;  /* 0x0000000106077824 */ /* 0x028fca00078e0a0b */
[----:B------:R-:W-:-:S05]  /*1ee0*/  I2FP.F32.S32 R7, R7 ;  /* 0x0000000700077245 */ /* 0x000fca0000201400 */
[----:B--2---:R-:W-:-:S05]  /*1ef0*/  FFMA R7, R4, -0.25, R7 ;  /* 0xbe80000004077823 */ /* 0x004fca0000000007 */
[----:B------:R3:W-:Y:S01]  /*1f00*/  STG.E desc[UR4][R2.64], R7 ;  /* 0x0000000702007986 */ /* 0x0007e2000c101904 */
[----:B------:R-:W-:-:S04]  /*1f10*/  FSETP.GEU.AND P0, PT, R7, R22, PT ;  /* 0x000000160700720b */ /* 0x000fc80003f0e000 */
[----:B------:R-:W-:Y:S02]  /*1f20*/  SEL R12, R12, 0x1, P0 ;  /* 0x000000010c0c7807 */ /* 0x000fe40000000000 */
[----:B------:R-:W-:-:S07]  /*1f30*/  SEL R19, R16, R19, !P0 ;  /* 0x0000001310137207 */ /* 0x000fce0004000000 */
.L_x_203:
[----:B------:R-:W-:Y:S05]  /*1f40*/  BSYNC.RECONVERGENT B0 ;  /* 0x0000000000007941 */ /* 0x000fea0003800200 */
.L_x_198:
[----:B------:R-:W-:-:S04]  /*1f50*/  LOP3.LUT P0, RZ, R12, 0xff, RZ, 0xc0, !PT ;  /* 0x000000ff0cff7812 */ /* 0x000fc8000780c0ff */
[----:B------:R-:W-:-:S13]  /*1f60*/  PLOP3.LUT P0, PT, P0, PT, PT, 0x8, 0x80 ;  /* 0x000000000080781c */ /* 0x000fda000070e170 */
.L_x_197:
[----:B------:R-:W-:Y:S05]  /*1f70*/  BSYNC.RECONVERGENT B1 ;  /* 0x0000000000017941 */ /* 0x000fea0003800200 */
.L_x_196:
[----:B------:R-:W4:Y:S01]  /*1f80*/  LDCU UR6, c[0x0][0x3a4] ;  /* 0x00007480ff0677ac */ /* 0x000f220008000800 */
[----:B------:R-:W-:Y:S04]  /*1f90*/  BSSY.RECONVERGENT B0, `(.L_x_215) ;  /* 0x0000049000007945 */ /* 0x000fe80003800200 */
[----:B------:R-:W-:Y:S05]  /*1fa0*/  @!P0 BRA `(.L_x_216) ;  /* 0x00000004001c8947 */ /* 0x000fea0003800000 */
[----:B------:R-:W-:Y:S04]  /*1fb0*/  BSSY.RECONVERGENT B1, `(.L_x_217) ;  /* 0x0000012000017945 */ /* 0x000fe80003800200 */
[----:B------:R-:W-:Y:S05]  /*1fc0*/  @!P1 BRA `(.L_x_218) ;  /* 0x0000000000409947 */ /* 0x000fea0003800000 */
[----:B0-----:R-:W-:-:S07]  /*1fd0*/  IMAD.MOV.U32 R4, RZ, RZ, RZ ;  /* 0x000000ffff047224 */ /* 0x001fce00078e00ff */
.L_x_220:
[----:B-1-3--:R-:W-:-:S06]  /*1fe0*/  IMAD R2, R4, 0x4, R1 ;  /* 0x0000000404027824 */ /* 0x00afcc00078e0201 */
[----:B------:R-:W3:Y:S01]  /*1ff0*/  LDL R2, [R2] ;  /* 0x0000000002027983 */ /* 0x000ee20000100800 */
[----:B------:R-:W-:-:S04]  /*2000*/  ISETP.NE.AND P0, PT, R4, R10, PT ;  /* 0x0000000a0400720c */ /* 0x000fc80003f05270 */
[----:B---3-5:R-:W-:-:S13]  /*2010*/  ISETP.NE.OR P0, PT, R2, R11, !P0 ;  /* 0x0000000b0200720c */ /* 0x028fda0004705670 */
[----:B------:R-:W-:Y:S05]  /*2020*/  @!P0 BRA `(.L_x_219) ;  /* 0x0000000000108947 */ /* 0x000fea0003800000 */
[----:B------:R-:W-:-:S05]  /*2030*/  VIADD R4, R4, 0x1 ;  /* 0x0000000104047836 */ /* 0x000fca0000000000 */
[----:B----4-:R-:W-:-:S13]  /*2040*/  ISETP.NE.AND P0, PT, R4, UR6, PT ;  /* 0x0000000604007c0c */ /* 0x010fda000bf05270 */
[----:B------:R-:W-:Y:S05]  /*2050*/  @P0 BRA `(.L_x_220) ;  /* 0xfffffffc00e00947 */ /* 0x000fea000383ffff */
[----:B------:R-:W-:Y:S05]  /*2060*/  BRA `(.L_x_218) ;  /* 0x0000000000187947 */ /* 0x000fea0003800000 */
.L_x_219:
[----:B------:R-:W0:Y:S01]  /*2070*/  LDC.64 R2, c[0x0][0x3a8] ;  /* 0x0000ea00ff027b82 */ /* 0x000e220000000a00 */
[--C-:B------:R-:W-:Y:S02]  /*2080*/  IMAD.IADD R5, R13, 0x1, R4.reuse ;  /* 0x000000010d057824 */ /* 0x100fe400078e0204 */
[----:B------:R-:W-:Y:S02]  /*2090*/  IMAD.MOV.U32 R7, RZ, RZ, -0x43dc28f6 ;  /* 0xbc23d70aff077424 */ /* 0x000fe400078e00ff */
[----:B------:R-:W-:Y:S02]  /*20a0*/  IMAD.MOV.U32 R19, RZ, RZ, R4 ;  /* 0x000000ffff137224 */ /* 0x000fe400078e0004 */
[----:B0-----:R-:W-:-:S05]  /*20b0*/  IMAD.WIDE R2, R5, 0x4, R2 ;  /* 0x0000000405027825 */ /* 0x001fca00078e0202 */
[----:B------:R0:W-:Y:S02]  /*20c0*/  STG.E desc[UR4][R2.64], R7 ;  /* 0x0000000702007986 */ /* 0x0001e4000c101904 */
.L_x_218:
[----:B----4-:R-:W-:Y:S05]  /*20d0*/  BSYNC.RECONVERGENT B1 ;  /* 0x0000000000017941 */ /* 0x010fea0003800200 */
.L_x_217:
[----:B------:R-:W-:-:S13]  /*20e0*/  ISETP.NE.AND P0, PT, R19, R10, PT ;  /* 0x0000000a1300720c */ /* 0x000fda0003f05270 */
[----:B------:R-:W-:Y:S05]  /*20f0*/  @P0 BRA `(.L_x_216) ;  /* 0x0000000000c80947 */ /* 0x000fea0003800000 */
[----:B------:R-:W4:Y:S01]  /*2100*/  LDC R12, c[0x0][0x3a4] ;  /* 0x0000e900ff0c7b82 */ /* 0x000f220000000800 */
[----:B0--3--:R-:W-:Y:S01]  /*2110*/  IMAD.MOV.U32 R7, RZ, RZ, 0x19660d ;  /* 0x0019660dff077424 */ /* 0x009fe200078e00ff */
[----:B------:R-:W-:Y:S03]  /*2120*/  BSSY.RECONVERGENT B1, `(.L_x_221) ;  /* 0x0000029000017945 */ /* 0x000fe60003800200 */
[----:B------:R-:W-:-:S05]  /*2130*/  IMAD R8, R8, R7, 0x3c6ef35f ;  /* 0x3c6ef35f08087424 */ /* 0x000fca00078e0207 */
[----:B------:R-:W-:Y:S02]  /*2140*/  ISETP.GE.AND P1, PT, R8, RZ, PT ;  /* 0x000000ff0800720c */ /* 0x000fe40003f26270 */
[----:B----4-:R-:W-:-:S04]  /*2150*/  IABS R4, R12 ;  /* 0x0000000c00047213 */ /* 0x010fc80000000000 */
[----:B-1----:R-:W0:Y:S08]  /*2160*/  I2F.RP R5, R4 ;  /* 0x0000000400057306 */ /* 0x002e300000209400 */
[----:B0-----:R-:W0:Y:S02]  /*2170*/  MUFU.RCP R5, R5 ;  /* 0x0000000500057308 */ /* 0x001e240000001000 */
[----:B0-----:R-:W-:Y:S01]  /*2180*/  VIADD R2, R5, 0xffffffe ;  /* 0x0ffffffe05027836 */ /* 0x001fe20000000000 */
[----:B------:R-:W-:-:S02]  /*2190*/  IABS R5, R8 ;  /* 0x0000000800057213 */ /* 0x000fc40000000000 */
[----:B------:R-:W-:-:S03]  /*21a0*/  LOP3.LUT R8, R8, 0xf, RZ, 0xc0, !PT ;  /* 0x0000000f08087812 */ /* 0x000fc600078ec0ff */
[----:B------:R0:W1:Y:S02]  /*21b0*/  F2I.FTZ.U32.TRUNC.NTZ R3, R2 ;  /* 0x0000000200037305 */ /* 0x000064000021f000 */
[----:B0-----:R-:W-:Y:S02]  /*21c0*/  IMAD.MOV.U32 R2, RZ, RZ, RZ ;  /* 0x000000ffff027224 */ /* 0x001fe400078e00ff */
[----:B-1----:R-:W-:-:S04]  /*21d0*/  IMAD.MOV R9, RZ, RZ, -R3 ;  /* 0x000000ffff097224 */ /* 0x002fc800078e0a03 */
[----:B------:R-:W-:-:S04]  /*21e0*/  IMAD R7, R9, R4, RZ ;  /* 0x0000000409077224 */ /* 0x000fc800078e02ff */
[----:B--2---:R-:W-:-:S06]  /*21f0*/  IMAD.HI.U32 R6, R3, R7, R2 ;  /* 0x0000000703067227 */ /* 0x004fcc00078e0002 */
[----:B------:R-:W-:-:S04]  /*2200*/  IMAD.HI.U32 R3, R6, R5, RZ ;  /* 0x0000000506037227 */ /* 0x000fc800078e00ff */
[----:B------:R-:W-:-:S04]  /*2210*/  IMAD.MOV R3, RZ, RZ, -R3 ;  /* 0x000000ffff037224 */ /* 0x000fc800078e0a03 */
[----:B------:R-:W-:-:S05]  /*2220*/  IMAD R3, R4, R3, R5 ;  /* 0x0000000304037224 */ /* 0x000fca00078e0205 */
[----:B------:R-:W-:-:S13]  /*2230*/  ISETP.GT.U32.AND P0, PT, R4, R3, PT ;  /* 0x000000030400720c */ /* 0x000fda0003f04070 */
[----:B------:R-:W-:-:S05]  /*2240*/  @!P0 IMAD.IADD R3, R3, 0x1, -R4 ;  /* 0x0000000103038824 */ /* 0x000fca00078e0a04 */
[----:B------:R-:W-:-:S13]  /*2250*/  ISETP.GT.U32.AND P0, PT, R4, R3, PT ;  /* 0x000000030400720c */ /* 0x000fda0003f04070 */
[----:B------:R-:W-:Y:S01]  /*2260*/  @!P0 IMAD.IADD R3, R3, 0x1, -R4 ;  /* 0x0000000103038824 */ /* 0x000fe200078e0a04 */
[----:B------:R-:W-:Y:S02]  /*2270*/  ISETP.NE.AND P0, PT, R12, RZ, PT ;  /* 0x000000ff0c00720c */ /* 0x000fe40003f05270 */
[----:B------:R-:W-:Y:S01]  /*2280*/  LOP3.LUT R12, RZ, R12, RZ, 0x33, !PT ;  /* 0x0000000cff0c7212 */ /* 0x000fe200078e33ff */
[----:B------:R-:W-:Y:S02]  /*2290*/  IMAD.MOV.U32 R19, RZ, RZ, R3 ;  /* 0x000000ffff137224 */ /* 0x000fe400078e0003 */
[----:B------:R-:W0:Y:S02]  /*22a0*/  LDC.64 R2, c[0x0][0x3a8] ;  /* 0x0000ea00ff027b82 */ /* 0x000e240000000a00 */
[----:B------:R-:W-:-:S05]  /*22b0*/  @!P1 IMAD.MOV R19, RZ, RZ, -R19 ;  /* 0x000000ffff139224 */ /* 0x000fca00078e0a13 */
[----:B------:R-:W-:-:S04]  /*22c0*/  SEL R19, R12, R19, !P0 ;  /* 0x000000130c137207 */ /* 0x000fc80004000000 */
[----:B------:R-:W-:-:S13]  /*22d0*/  ISETP.NE.AND P1, PT, R19, R10, PT ;  /* 0x0000000a1300720c */ /* 0x000fda0003f25270 */
[----:B------:R-:W-:Y:S05]  /*22e0*/  @P1 BRA `(.L_x_222) ;  /* 0x0000000000301947 */ /* 0x000fea0003800000 */
        /* <DEDUP_REMOVED lines=12> */
.L_x_222:
[----:B------:R-:W-:Y:S05]  /*23b0*/  BSYNC.RECONVERGENT B1 ;  /* 0x0000000000017941 */ /* 0x000fea0003800200 */
.L_x_221:
[----:B------:R-:W-:Y:S01]  /*23c0*/  I2FP.F32.U32 R8, R8 ;  /* 0x0000000800087245 */ /* 0x000fe20000201000 */
[----:B------:R-:W-:Y:S02]  /*23d0*/  IMAD.MOV.U32 R5, RZ, RZ, 0x3a83126f ;  /* 0x3a83126fff057424 */ /* 0x000fe400078e00ff */
[----:B------:R-:W-:Y:S02]  /*23e0*/  IMAD.IADD R13, R13, 0x1, R19 ;  /* 0x000000010d0d7824 */ /* 0x000fe400078e0213 */
[----:B------:R-:W-:Y:S02]  /*23f0*/  FFMA R5, R8, -R5, -0.050000000745058059692 ;  /* 0xbd4ccccd08057423 */ /* 0x000fe40000000805 */
[----:B0-----:R-:W-:-:S05]  /*2400*/  IMAD.WIDE R2, R13, 0x4, R2 ;  /* 0x000000040d027825 */ /* 0x001fca00078e0202 */
[----:B------:R0:W-:Y:S02]  /*2410*/  STG.E desc[UR4][R2.64], R5 ;  /* 0x0000000502007986 */ /* 0x0001e4000c101904 */
.L_x_216:
[----:B----4-:R-:W-:Y:S05]  /*2420*/  BSYNC.RECONVERGENT B0 ;  /* 0x0000000000007941 */ /* 0x010fea0003800200 */
.L_x_215:
[----:B01-3--:R-:W0:Y:S02]  /*2430*/  LDC.64 R2, c[0x0][0x3b0] ;  /* 0x0000ec00ff027b82 */ /* 0x00be240000000a00 */
[----:B0-----:R-:W-:-:S05]  /*2440*/  IMAD.WIDE R2, R0, 0x4, R2 ;  /* 0x0000000400027825 */ /* 0x001fca00078e0202 */
[----:B------:R-:W-:Y:S01]  /*2450*/  STG.E desc[UR4][R2.64], R19 ;  /* 0x0000001302007986 */ /* 0x000fe2000c101904 */
[----:B------:R-:W-:Y:S05]  /*2460*/  EXIT ;  /* 0x000000000000794d */ /* 0x000fea0003800000 */
.L_x_223:
        /* <DEDUP_REMOVED lines=9> */
.L_x_299:


//--------------------- .text.aggregate_to_coarse --------------------------
	.section	.text.aggregate_to_coarse,"ax",@progbits
	.align	128
        .global         aggregate_to_coarse
        .type           aggregate_to_coarse,@function
        .size           aggregate_to_coarse,(.L_x_300 - aggregate_to_coarse)
        .other          aggregate_to_coarse,@"STO_CUDA_ENTRY STV_DEFAULT"
aggregate_to_coarse:
.text.aggregate_to_coarse:
        /* <DEDUP_REMOVED lines=10> */
[----:B0-----:R-:W-:-:S05]  /*00a0*/  IMAD.WIDE R2, R0, 0x4, R2 ;  /* 0x0000000400027825 */ /* 0x001fca00078e0202 */
[----:B-1----:R-:W2:Y:S04]  /*00b0*/  LDG.E.CONSTANT R4, desc[UR4][R2.64] ;  /* 0x0000000402047981 */ /* 0x002ea8000c1e9900 */
[----:B------:R-:W2:Y:S01]  /*00c0*/  LDG.E.CONSTANT R7, desc[UR4][R2.64+0x4] ;  /* 0x0000040402077981 */ /* 0x000ea2000c1e9900 */
[----:B------:R-:W-:Y:S01]  /*00d0*/  BSSY.RECONVERGENT B0, `(.L_x_224) ;  /* 0x000010a000007945 */ /* 0x000fe20003800200 */
[----:B------:R-:W-:Y:S01]  /*00e0*/  HFMA2 R5, -RZ, RZ, 0, 0 ;  /* 0x00000000ff057431 */ /* 0x000fe200000001ff */
[----:B------:R-:W-:Y:S02]  /*00f0*/  MOV R6, RZ ;  /* 0x000000ff00067202 */ /* 0x000fe40000000f00 */
[----:B--2---:R-:W-:-:S13]  /*0100*/  ISETP.GE.AND P0, PT, R4, R7, PT ;  /* 0x000000070400720c */ /* 0x004fda0003f06270 */
[----:B------:R-:W-:Y:S05]  /*0110*/  @P0 BRA `(.L_x_225) ;  /* 0x0000001000140947 */ /* 0x000fea0003800000 */
[----:B------:R-:W-:Y:S01]  /*0120*/  MOV R2, R4 ;  /* 0x0000000400027202 */ /* 0x000fe20000000f00 */
[----:B------:R-:W-:Y:S01]  /*0130*/  BSSY.RECONVERGENT B1, `(.L_x_226) ;  /* 0x0000086000017945 */ /* 0x000fe20003800200 */
[----:B------:R-:W-:Y:S02]  /*0140*/  MOV R6, RZ ;  /* 0x000000ff00067202 */ /* 0x000fe40000000f00 */
[CC--:B------:R-:W-:Y:S02]  /*0150*/  IADD3 R3, PT, PT, -R7.reuse, R2.reuse, RZ ;  /* 0x0000000207037210 */ /* 0x0c0fe40007ffe1ff */
[----:B------:R-:W-:Y:S02]  /*0160*/  IADD3 R4, PT, PT, R7, -R2, RZ ;  /* 0x8000000207047210 */ /* 0x000fe40007ffe0ff */
[----:B------:R-:W-:Y:S02]  /*0170*/  ISETP.GT.U32.AND P1, PT, R3, -0x10, PT ;  /* 0xfffffff00300780c */ /* 0x000fe40003f24070 */
[----:B------:R-:W-:-:S02]  /*0180*/  LOP3.LUT R7, R4, 0xf, RZ, 0xc0, !PT ;  /* 0x0000000f04077812 */ /* 0x000fc400078ec0ff */
[----:B------:R-:W-:Y:S02]  /*0190*/  MOV R5, RZ ;  /* 0x000000ff00057202 */ /* 0x000fe40000000f00 */
[----:B------:R-:W-:-:S07]  /*01a0*/  ISETP.NE.AND P0, PT, R7, RZ, PT ;  /* 0x000000ff0700720c */ /* 0x000fce0003f05270 */
[----:B------:R-:W-:Y:S06]  /*01b0*/  @P1 BRA `(.L_x_227) ;  /* 0x0000000400f41947 */ /* 0x000fec0003800000 */
[----:B------:R-:W0:Y:S01]  /*01c0*/  LDC.64 R8, c[0x0][0x398] ;  /* 0x0000e600ff087b82 */ /* 0x000e220000000a00 */
[----:B------:R-:W-:Y:S01]  /*01d0*/  LOP3.LUT R3, R4, 0xfffffff0, RZ, 0xc0, !PT ;  /* 0xfffffff004037812 */ /* 0x000fe200078ec0ff */
[----:B------:R-:W-:-:S03]  /*01e0*/  HFMA2 R6, -RZ, RZ, 0, 0 ;  /* 0x00000000ff067431 */ /* 0x000fc600000001ff */
[----:B------:R-:W-:Y:S02]  /*01f0*/  IADD3 R3, PT, PT, -R3, RZ, RZ ;  /* 0x000000ff03037210 */ /* 0x000fe40007ffe1ff */
[----:B0-----:R-:W-:-:S04]  /*0200*/  IADD3 R8, P1, PT, R8, 0x20, RZ ;  /* 0x0000002008087810 */ /* 0x001fc80007f3e0ff */
[----:B------:R-:W-:-:S09]  /*0210*/  IADD3.X R9, PT, PT, RZ, R9, RZ, P1, !PT ;  /* 0x00000009ff097210 */ /* 0x000fd20000ffe4ff */
.L_x_228:
[----:B------:R-:W-:Y:S01]  /*0220*/  IMAD.WIDE R20, R2, 0x4, R8 ;  /* 0x0000000402147825 */ /* 0x000fe200078e0208 */
[----:B------:R-:W0:Y:S04]  /*0230*/  LDC.64 R10, c[0x0][0x380] ;  /* 0x0000e000ff0a7b82 */ /* 0x000e280000000a00 */
[----:B------:R-:W0:Y:S04]  /*0240*/  LDG.E.CONSTANT R23, desc[UR4][R20.64+-0x20] ;  /* 0xffffe00414177981 */ /* 0x000e28000c1e9900 */
[----:B------:R-:W2:Y:S01]  /*0250*/  LDG.E.CONSTANT R19, desc[UR4][R20.64+-0x1c] ;  /* 0xffffe40414137981 */ /* 0x000ea2000c1e9900 */
[----:B------:R-:W1:Y:S03]  /*0260*/  LDC.64 R14, c[0x0][0x388] ;  /* 0x0000e200ff0e7b82 */ /* 0x000e660000000a00 */
[----:B------:R-:W3:Y:S04]  /*0270*/  LDG.E.CONSTANT R27, desc[UR4][R20.64+-0x18] ;  /* 0xffffe804141b7981 */ /* 0x000ee8000c1e9900 */
[----:B------:R-:W4:Y:S04]  /*0280*/  LDG.E.CONSTANT R37, desc[UR4][R20.64+-0x14] ;  /* 0xffffec0414257981 */ /* 0x000f28000c1e9900 */
[----:B------:R-:W5:Y:S04]  /*0290*/  LDG.E.CONSTANT R33, desc[UR4][R20.64+-0x10] ;  /* 0xfffff00414217981 */ /* 0x000f68000c1e9900 */
[----:B------:R-:W4:Y:S01]  /*02a0*/  LDG.E.CONSTANT R31, desc[UR4][R20.64+-0xc] ;  /* 0xfffff404141f7981 */ /* 0x000f22000c1e9900 */
[----:B0-----:R-:W-:-:S04]  /*02b0*/  IMAD.WIDE R16, R23, 0x4, R10 ;  /* 0x0000000417107825 */ /* 0x001fc800078e020a */
[----:B-1----:R-:W-:Y:S02]  /*02c0*/  IMAD.WIDE R22, R23, 0x4, R14 ;  /* 0x0000000417167825 */ /* 0x002fe400078e020e */
[----:B------:R-:W4:Y:S02]  /*02d0*/  LDG.E.CONSTANT R16, desc[UR4][R16.64] ;  /* 0x0000000410107981 */ /* 0x000f24000c1e9900 */
[C---:B--2---:R-:W-:Y:S02]  /*02e0*/  IMAD.WIDE R12, R19.reuse, 0x4, R10 ;  /* 0x00000004130c7825 */ /* 0x044fe400078e020a */
[----:B------:R-:W2:Y:S02]  /*02f0*/  LDG.E.CONSTANT R23, desc[UR4][R22.64] ;  /* 0x0000000416177981 */ /* 0x000ea4000c1e9900 */
[----:B------:R-:W-:Y:S02]  /*0300*/  IMAD.WIDE R18, R19, 0x4, R14 ;  /* 0x0000000413127825 */ /* 0x000fe400078e020e */
[----:B------:R-:W2:Y:S04]  /*0310*/  LDG.E.CONSTANT R12, desc[UR4][R12.64] ;  /* 0x000000040c0c7981 */ /* 0x000ea8000c1e9900 */
[----:B------:R-:W2:Y:S01]  /*0320*/  LDG.E.CONSTANT R18, desc[UR4][R18.64] ;  /* 0x0000000412127981 */ /* 0x000ea2000c1e9900 */
[----:B---3--:R-:W-:-:S03]  /*0330*/  IMAD.WIDE R24, R27, 0x4, R10 ;  /* 0x000000041b187825 */ /* 0x008fc600078e020a */
[----:B------:R-:W3:Y:S01]  /*0340*/  LDG.E.CONSTANT R17, desc[UR4][R20.64+-0x8] ;  /* 0xfffff80414117981 */ /* 0x000ee2000c1e9900 */
[----:B------:R-:W-:-:S03]  /*0350*/  IMAD.WIDE R26, R27, 0x4, R14 ;  /* 0x000000041b1a7825 */ /* 0x000fc600078e020e */
[----:B------:R-:W3:Y:S04]  /*0360*/  LDG.E.CONSTANT R24, desc[UR4][R24.64] ;  /* 0x0000000418187981 */ /* 0x000ee8000c1e9900 */
[----:B------:R-:W3:Y:S01]  /*0370*/  LDG.E.CONSTANT R26, desc[UR4][R26.64] ;  /* 0x000000041a1a7981 */ /* 0x000ee2000c1e9900 */
[----:B-----5:R-:W-:-:S03]  /*0380*/  IMAD.WIDE R34, R33, 0x4, R10 ;  /* 0x0000000421227825 */ /* 0x020fc600078e020a */
[----:B------:R-:W5:Y:S01]  /*0390*/  LDG.E.CONSTANT R13, desc[UR4][R20.64+0x4] ;  /* 0x00000404140d7981 */ /* 0x000f62000c1e9900 */
[----:B----4-:R-:W-:-:S03]  /*03a0*/  IMAD.WIDE R28, R31, 0x4, R10 ;  /* 0x000000041f1c7825 */ /* 0x010fc600078e020a */
[----:B------:R-:W4:Y:S01]  /*03b0*/  LDG.E.CONSTANT R22, desc[UR4][R34.64] ;  /* 0x0000000422167981 */ /* 0x000f22000c1e9900 */
[----:B------:R-:W-:-:S03]  /*03c0*/  IMAD.WIDE R32, R33, 0x4, R14 ;  /* 0x0000000421207825 */ /* 0x000fc600078e020e */
[----:B------:R-:W5:Y:S04]  /*03d0*/  LDG.E.CONSTANT R29, desc[UR4][R28.64] ;  /* 0x000000041c1d7981 */ /* 0x000f68000c1e9900 */
[----:B------:R-:W5:Y:S01]  /*03e0*/  LDG.E.CONSTANT R25, desc[UR4][R32.64] ;  /* 0x0000000420197981 */ /* 0x000f62000c1e9900 */
[----:B------:R-:W-:-:S04]  /*03f0*/  IMAD.WIDE R30, R31, 0x4, R14 ;  /* 0x000000041f1e7825 */ /* 0x000fc800078e020e */
[----:B--2---:R-:W-:Y:S01]  /*0400*/  FADD R23, R23, R6 ;  /* 0x0000000617177221 */ /* 0x004fe20000000000 */
[----:B------:R-:W-:-:S03]  /*0410*/  FADD R5, R16, R5 ;  /* 0x0000000510057221 */ /* 0x000fc60000000000 */
[----:B------:R-:W-:Y:S01]  /*0420*/  FADD R23, R23, R18 ;  /* 0x0000001217177221 */ /* 0x000fe20000000000 */
[----:B------:R-:W-:-:S04]  /*0430*/  IMAD.WIDE R18, R37, 0x4, R10 ;  /* 0x0000000425127825 */ /* 0x000fc800078e020a */
[----:B------:R-:W-:Y:S01]  /*0440*/  FADD R5, R5, R12 ;  /* 0x0000000c05057221 */ /* 0x000fe20000000000 */
[----:B------:R-:W-:Y:S01]  /*0450*/  IMAD.WIDE R36, R37, 0x4, R14 ;  /* 0x0000000425247825 */ /* 0x000fe200078e020e */
[----:B------:R0:W2:Y:S03]  /*0460*/  LDG.E.CONSTANT R27, desc[UR4][R18.64] ;  /* 0x00000004121b7981 */ /* 0x0000a6000c1e9900 */
[----:B---3--:R-:W-:Y:S02]  /*0470*/  FADD R6, R5, R24 ;  /* 0x0000001805067221 */ /* 0x008fe40000000000 */
[----:B------:R-:W3:Y:S01]  /*0480*/  LDG.E.CONSTANT R5, desc[UR4][R20.64] ;  /* 0x0000000414057981 */ /* 0x000ee2000c1e9900 */
[----:B------:R-:W-:-:S03]  /*0490*/  FADD R12, R23, R26 ;  /* 0x0000001a170c7221 */ /* 0x000fc60000000000 */
[----:B------:R-:W5:Y:S04]  /*04a0*/  LDG.E.CONSTANT R26, desc[UR4][R36.64] ;  /* 0x00000004241a7981 */ /* 0x000f68000c1e9900 */
[----:B------:R-:W5:Y:S01]  /*04b0*/  LDG.E.CONSTANT R23, desc[UR4][R20.64+-0x4] ;  /* 0xfffffc0414177981 */ /* 0x000f62000c1e9900 */
[----:B0-----:R-:W-:-:S03]  /*04c0*/  IMAD.WIDE R18, R17, 0x4, R10 ;  /* 0x0000000411127825 */ /* 0x001fc600078e020a */
[----:B------:R-:W5:Y:S01]  /*04d0*/  LDG.E.CONSTANT R24, desc[UR4][R30.64] ;  /* 0x000000041e187981 */ /* 0x000f62000c1e9900 */
[----:B------:R-:W-:-:S03]  /*04e0*/  IMAD.WIDE R16, R17, 0x4, R14 ;  /* 0x0000000411107825 */ /* 0x000fc600078e020e */
[----:B------:R-:W5:Y:S04]  /*04f0*/  LDG.E.CONSTANT R18, desc[UR4][R18.64] ;  /* 0x0000000412127981 */ /* 0x000f68000c1e9900 */
[----:B------:R3:W5:Y:S01]  /*0500*/  LDG.E.CONSTANT R19, desc[UR4][R16.64] ;  /* 0x0000000410137981 */ /* 0x000762000c1e9900 */
[----:B--2---:R-:W-:-:S04]  /*0510*/  FADD R27, R6, R27 ;  /* 0x0000001b061b7221 */ /* 0x004fc80000000000 */
[----:B----4-:R-:W-:Y:S01]  /*0520*/  FADD R22, R27, R22 ;  /* 0x000000161b167221 */ /* 0x010fe20000000000 */
[----:B---3--:R-:W-:-:S04]  /*0530*/  IMAD.WIDE R16, R5, 0x4, R10 ;  /* 0x0000000405107825 */ /* 0x008fc800078e020a */
[----:B-----5:R-:W-:Y:S01]  /*0540*/  FADD R12, R12, R26 ;  /* 0x0000001a0c0c7221 */ /* 0x020fe20000000000 */
[----:B------:R-:W-:Y:S01]  /*0550*/  FADD R29, R22, R29 ;  /* 0x0000001d161d7221 */ /* 0x000fe20000000000 */
[----:B------:R0:W2:Y:S01]  /*0560*/  LDG.E.CONSTANT R6, desc[UR4][R16.64] ;  /* 0x0000000410067981 */ /* 0x0000a2000c1e9900 */
[----:B------:R-:W-:-:S04]  /*0570*/  IMAD.WIDE R26, R23, 0x4, R10 ;  /* 0x00000004171a7825 */ /* 0x000fc800078e020a */
[----:B------:R-:W-:Y:S01]  /*0580*/  FADD R25, R12, R25 ;  /* 0x000000190c197221 */ /* 0x000fe20000000000 */
[----:B------:R-:W-:Y:S01]  /*0590*/  IMAD.WIDE R22, R23, 0x4, R14 ;  /* 0x0000000417167825 */ /* 0x000fe200078e020e */
[----:B------:R1:W3:Y:S03]  /*05a0*/  LDG.E.CONSTANT R12, desc[UR4][R26.64] ;  /* 0x000000041a0c7981 */ /* 0x0002e6000c1e9900 */
[----:B0-----:R-:W-:Y:S02]  /*05b0*/  IMAD.WIDE R16, R13, 0x4, R10 ;  /* 0x000000040d107825 */ /* 0x001fe400078e020a */
[----:B------:R-:W4:Y:S02]  /*05c0*/  LDG.E.CONSTANT R22, desc[UR4][R22.64] ;  /* 0x0000000416167981 */ /* 0x000f24000c1e9900 */
[----:B------:R-:W-:Y:S02]  /*05d0*/  FADD R28, R25, R24 ;  /* 0x00000018191c7221 */ /* 0x000fe40000000000 */
[----:B------:R2:W5:Y:S01]  /*05e0*/  LDG.E.CONSTANT R16, desc[UR4][R16.64] ;  /* 0x0000000410107981 */ /* 0x000562000c1e9900 */
[----:B-1----:R-:W-:-:S03]  /*05f0*/  IMAD.WIDE R26, R5, 0x4, R14 ;  /* 0x00000004051a7825 */ /* 0x002fc600078e020e */
[----:B------:R-:W5:Y:S04]  /*0600*/  LDG.E.CONSTANT R24, desc[UR4][R20.64+0xc] ;  /* 0x00000c0414187981 */ /* 0x000f68000c1e9900 */
[----:B------:R-:W5:Y:S01]  /*0610*/  LDG.E.CONSTANT R23, desc[UR4][R20.64+0x8] ;  /* 0x0000080414177981 */ /* 0x000f62000c1e9900 */
[----:B------:R-:W-:-:S03]  /*0620*/  FADD R29, R29, R18 ;  /* 0x000000121d1d7221 */ /* 0x000fc60000000000 */
[----:B------:R-:W5:Y:S01]  /*0630*/  LDG.E.CONSTANT R25, desc[UR4][R20.64+0x10] ;  /* 0x0000100414197981 */ /* 0x000f62000c1e9900 */
[----:B------:R-:W-:-:S03]  /*0640*/  FADD R31, R28, R19 ;  /* 0x000000131c1f7221 */ /* 0x000fc60000000000 */
[----:B------:R-:W5:Y:S04]  /*0650*/  LDG.E.CONSTANT R18, desc[UR4][R20.64+0x14] ;  /* 0x0000140414127981 */ /* 0x000f68000c1e9900 */
[----:B------:R-:W5:Y:S04]  /*0660*/  LDG.E.CONSTANT R5, desc[UR4][R26.64] ;  /* 0x000000041a057981 */ /* 0x000f68000c1e9900 */
[----:B------:R-:W5:Y:S04]  /*0670*/  LDG.E.CONSTANT R19, desc[UR4][R20.64+0x18] ;  /* 0x0000180414137981 */ /* 0x000f68000c1e9900 */
[----:B------:R-:W5:Y:S01]  /*0680*/  LDG.E.CONSTANT R27, desc[UR4][R20.64+0x1c] ;  /* 0x00001c04141b7981 */ /* 0x000f62000c1e9900 */
[----:B---3--:R-:W-:Y:S01]  /*0690*/  FADD R29, R29, R12 ;  /* 0x0000000c1d1d7221 */ /* 0x008fe20000000000 */
[----:B------:R-:W-:-:S04]  /*06a0*/  IMAD.WIDE R12, R13, 0x4, R14 ;  /* 0x000000040d0c7825 */ /* 0x000fc800078e020e */
[----:B--2---:R-:W-:Y:S02]  /*06b0*/  FADD R17, R29, R6 ;  /* 0x000000061d117221 */ /* 0x004fe40000000000 */
[----:B------:R0:W2:Y:S01]  /*06c0*/  LDG.E.CONSTANT R6, desc[UR4][R12.64] ;  /* 0x000000040c067981 */ /* 0x0000a2000c1e9900 */
[----:B----4-:R-:W-:Y:S01]  /*06d0*/  FADD R22, R31, R22 ;  /* 0x000000161f167221 */ /* 0x010fe20000000000 */
[----:B-----5:R-:W-:-:S04]  /*06e0*/  IMAD.WIDE R28, R23, 0x4, R10 ;  /* 0x00000004171c7825 */ /* 0x020fc800078e020a */
[----:B0-----:R-:W-:Y:S01]  /*06f0*/  FADD R12, R17, R16 ;  /* 0x00000010110c7221 */ /* 0x001fe20000000000 */
[--C-:B------:R-:W-:Y:S01]  /*0700*/  IMAD.WIDE R16, R24, 0x4, R10.reuse ;  /* 0x0000000418107825 */ /* 0x100fe200078e020a */
[----:B------:R0:W3:Y:S03]  /*0710*/  LDG.E.CONSTANT R13, desc[UR4][R28.64] ;  /* 0x000000041c0d7981 */ /* 0x0000e6000c1e9900 */
[----:B------:R-:W-:Y:S02]  /*0720*/  IMAD.WIDE R20, R18, 0x4, R10 ;  /* 0x0000000412147825 */ /* 0x000fe400078e020a */
[----:B------:R-:W4:Y:S02]  /*0730*/  LDG.E.CONSTANT R16, desc[UR4][R16.64] ;  /* 0x0000000410107981 */ /* 0x000f24000c1e9900 */
[----:B------:R-:W-:Y:S01]  /*0740*/  FADD R5, R22, R5 ;  /* 0x0000000516057221 */ /* 0x000fe20000000000 */
[----:B0-----:R-:W-:Y:S01]  /*0750*/  IMAD.WIDE R28, R25, 0x4, R10 ;  /* 0x00000004191c7825 */ /* 0x001fe200078e020a */
[----:B------:R-:W5:Y:S04]  /*0760*/  LDG.E.CONSTANT R20, desc[UR4][R20.64] ;  /* 0x0000000414147981 */ /* 0x000f68000c1e9900 */
[----:B------:R0:W5:Y:S01]  /*0770*/  LDG.E.CONSTANT R17, desc[UR4][R28.64] ;  /* 0x000000041c117981 */ /* 0x000162000c1e9900 */
[----:B------:R-:W-:-:S06]  /*0780*/  IMAD.WIDE R22, R23, 0x4, R14 ;  /* 0x0000000417167825 */ /* 0x000fcc00078e020e */
[----:B------:R-:W5:Y:S01]  /*0790*/  LDG.E.CONSTANT R22, desc[UR4][R22.64] ;  /* 0x0000000416167981 */ /* 0x000f62000c1e9900 */
[----:B0-----:R-:W-:-:S05]  /*07a0*/  IMAD.WIDE R28, R19, 0x4, R10 ;  /* 0x00000004131c7825 */ /* 0x001fca00078e020a */
[----:B------:R0:W5:Y:S02]  /*07b0*/  LDG.E.CONSTANT R21, desc[UR4][R28.64] ;  /* 0x000000041c157981 */ /* 0x000164000c1e9900 */
[----:B0-----:R-:W-:-:S04]  /*07c0*/  IMAD.WIDE R28, R24, 0x4, R14 ;  /* 0x00000004181c7825 */ /* 0x001fc800078e020e */
[--C-:B------:R-:W-:Y:S01]  /*07d0*/  IMAD.WIDE R24, R25, 0x4, R14.reuse ;  /* 0x0000000419187825 */ /* 0x100fe200078e020e */
[----:B------:R0:W5:Y:S05]  /*07e0*/  LDG.E.CONSTANT R23, desc[UR4][R28.64] ;  /* 0x000000041c177981 */ /* 0x00016a000c1e9900 */
[----:B------:R-:W5:Y:S01]  /*07f0*/  LDG.E.CONSTANT R24, desc[UR4][R24.64] ;  /* 0x0000000418187981 */ /* 0x000f62000c1e9900 */
[----:B0-----:R-:W-:-:S04]  /*0800*/  IMAD.WIDE R28, R18, 0x4, R14 ;  /* 0x00000004121c7825 */ /* 0x001fc800078e020e */
[----:B------:R-:W-:Y:S01]  /*0810*/  IMAD.WIDE R18, R19, 0x4, R14 ;  /* 0x0000000413127825 */ /* 0x000fe200078e020e */
[----:B------:R-:W5:Y:S03]  /*0820*/  LDG.E.CONSTANT R25, desc[UR4][R28.64] ;  /* 0x000000041c197981 */ /* 0x000f66000c1e9900 */
[C---:B------:R-:W-:Y:S02]  /*0830*/  IMAD.WIDE R10, R27.reuse, 0x4, R10 ;  /* 0x000000041b0a7825 */ /* 0x040fe400078e020a */
[----:B------:R-:W5:Y:S02]  /*0840*/  LDG.E.CONSTANT R18, desc[UR4][R18.64] ;  /* 0x0000000412127981 */ /* 0x000f64000c1e9900 */
[----:B------:R-:W-:Y:S02]  /*0850*/  IMAD.WIDE R14, R27, 0x4, R14 ;  /* 0x000000041b0e7825 */ /* 0x000fe400078e020e */
[----:B------:R-:W5:Y:S04]  /*0860*/  LDG.E.CONSTANT R10, desc[UR4][R10.64] ;  /* 0x000000040a0a7981 */ /* 0x000f68000c1e9900 */
[----:B------:R-:W5:Y:S01]  /*0870*/  LDG.E.CONSTANT R14, desc[UR4][R14.64] ;  /* 0x000000040e0e7981 */ /* 0x000f62000c1e9900 */
[----:B------:R-:W-:-:S04]  /*0880*/  IADD3 R3, PT, PT, R3, 0x10, RZ ;  /* 0x0000001003037810 */ /* 0x000fc80007ffe0ff */
[----:B------:R-:W-:Y:S02]  /*0890*/  ISETP.NE.AND P1, PT, R3, RZ, PT ;  /* 0x000000ff0300720c */ /* 0x000fe40003f25270 */
[----:B------:R-:W-:Y:S01]  /*08a0*/  IADD3 R2, PT, PT, R2, 0x10, RZ ;  /* 0x0000001002027810 */ /* 0x000fe20007ffe0ff */
[----:B--2---:R-:W-:Y:S01]  /*08b0*/  FADD R5, R5, R6 ;  /* 0x0000000605057221 */ /* 0x004fe20000000000 */
[----:B---3--:R-:W-:-:S04]  /*08c0*/  FADD R13, R12, R13 ;  /* 0x0000000d0c0d7221 */ /* 0x008fc80000000000 */
[----:B----4-:R-:W-:Y:S01]  /*08d0*/  FADD R16, R13, R16 ;  /* 0x000000100d107221 */ /* 0x010fe20000000000 */
[----:B-----5:R-:W-:-:S03]  /*08e0*/  FADD R22, R5, R22 ;  /* 0x0000001605167221 */ /* 0x020fc60000000000 */
[----:B------:R-:W-:-:S04]  /*08f0*/  FADD R17, R16, R17 ;  /* 0x0000001110117221 */ /* 0x000fc80000000000 */
[----:B------:R-:W-:-:S04]  /*0900*/  FADD R20, R17, R20 ;  /* 0x0000001411147221 */ /* 0x000fc80000000000 */
[----:B------:R-:W-:Y:S01]  /*0910*/  FADD R21, R20, R21 ;  /* 0x0000001514157221 */ /* 0x000fe20000000000 */
[----:B------:R-:W-:-:S04]  /*0920*/  FADD R23, R22, R23 ;  /* 0x0000001716177221 */ /* 0x000fc80000000000 */
[----:B------:R-:W-:-:S04]  /*0930*/  FADD R24, R23, R24 ;  /* 0x0000001817187221 */ /* 0x000fc80000000000 */
[----:B------:R-:W-:-:S04]  /*0940*/  FADD R25, R24, R25 ;  /* 0x0000001918197221 */ /* 0x000fc80000000000 */
[----:B------:R-:W-:Y:S01]  /*0950*/  FADD R25, R25, R18 ;  /* 0x0000001219197221 */ /* 0x000fe20000000000 */
[----:B------:R-:W-:-:S03]  /*0960*/  FADD R5, R21, R10 ;  /* 0x0000000a15057221 */ /* 0x000fc60000000000 */
[----:B------:R-:W-:Y:S01]  /*0970*/  FADD R6, R25, R14 ;  /* 0x0000000e19067221 */ /* 0x000fe20000000000 */
[----:B------:R-:W-:Y:S06]  /*0980*/  @P1 BRA `(.L_x_228) ;  /* 0xfffffff800241947 */ /* 0x000fec000383ffff */
.L_x_227:
[----:B------:R-:W-:Y:S05]  /*0990*/  BSYNC.RECONVERGENT B1 ;  /* 0x0000000000017941 */ /* 0x000fea0003800200 */
.L_x_226:
[----:B------:R-:W-:Y:S05]  /*09a0*/  @!P0 BRA `(.L_x_225) ;  /* 0x0000000400f08947 */ /* 0x000fea0003800000 */
[----:B------:R-:W-:Y:S01]  /*09b0*/  ISETP.GE.U32.AND P0, PT, R7, 0x8, PT ;  /* 0x000000080700780c */ /* 0x000fe20003f06070 */
[----:B------:R-:W-:Y:S01]  /*09c0*/  BSSY.RECONVERGENT B1, `(.L_x_229) ;  /* 0x0000041000017945 */ /* 0x000fe20003800200 */
[----:B------:R-:W-:-:S04]  /*09d0*/  LOP3.LUT R3, R4, 0x7, RZ, 0xc0, !PT ;  /* 0x0000000704037812 */ /* 0x000fc800078ec0ff */
[----:B------:R-:W-:-:S07]  /*09e0*/  ISETP.NE.AND P1, PT, R3, RZ, PT ;  /* 0x000000ff0300720c */ /* 0x000fce0003f25270 */
[----:B------:R-:W-:Y:S06]  /*09f0*/  @!P0 BRA `(.L_x_230) ;  /* 0x0000000000f48947 */ /* 0x000fec0003800000 */
[----:B------:R-:W0:Y:S08]  /*0a00*/  LDC.64 R32, c[0x0][0x398] ;  /* 0x0000e600ff207b82 */ /* 0x000e300000000a00 */
[----:B------:R-:W1:Y:S08]  /*0a10*/  LDC.64 R16, c[0x0][0x380] ;  /* 0x0000e000ff107b82 */ /* 0x000e700000000a00 */
[----:B------:R-:W2:Y:S01]  /*0a20*/  LDC.64 R12, c[0x0][0x388] ;  /* 0x0000e200ff0c7b82 */ /* 0x000ea20000000a00 */
[----:B0-----:R-:W-:-:S05]  /*0a30*/  IMAD.WIDE R32, R2, 0x4, R32 ;  /* 0x0000000402207825 */ /* 0x001fca00078e0220 */
[----:B------:R-:W1:Y:S04]  /*0a40*/  LDG.E.CONSTANT R22, desc[UR4][R32.64+0x4] ;  /* 0x0000040420167981 */ /* 0x000e68000c1e9900 */
[----:B------:R-:W3:Y:S04]  /*0a50*/  LDG.E.CONSTANT R23, desc[UR4][R32.64+0x8] ;  /* 0x0000080420177981 */ /* 0x000ee8000c1e9900 */
[----:B------:R-:W4:Y:S04]  /*0a60*/  LDG.E.CONSTANT R24, desc[UR4][R32.64+0xc] ;  /* 0x00000c0420187981 */ /* 0x000f28000c1e9900 */
[----:B------:R-:W5:Y:S04]  /*0a70*/  LDG.E.CONSTANT R25, desc[UR4][R32.64+0x10] ;  /* 0x0000100420197981 */ /* 0x000f68000c1e9900 */
[----:B------:R-:W2:Y:S04]  /*0a80*/  LDG.E.CONSTANT R14, desc[UR4][R32.64+0x14] ;  /* 0x00001404200e7981 */ /* 0x000ea8000c1e9900 */
[----:B------:R-:W2:Y:S04]  /*0a90*/  LDG.E.CONSTANT R21, desc[UR4][R32.64] ;  /* 0x0000000420157981 */ /* 0x000ea8000c1e9900 */
[----:B------:R-:W2:Y:S04]  /*0aa0*/  LDG.E.CONSTANT R15, desc[UR4][R32.64+0x18] ;  /* 0x00001804200f7981 */ /* 0x000ea8000c1e9900 */
[----:B------:R-:W2:Y:S01]  /*0ab0*/  LDG.E.CONSTANT R27, desc[UR4][R32.64+0x1c] ;  /* 0x00001c04201b7981 */ /* 0x000ea2000c1e9900 */
[----:B-1----:R-:W-:-:S04]  /*0ac0*/  IMAD.WIDE R28, R22, 0x4, R16 ;  /* 0x00000004161c7825 */ /* 0x002fc800078e0210 */
[--C-:B---3--:R-:W-:Y:S01]  /*0ad0*/  IMAD.WIDE R18, R23, 0x4, R16.reuse ;  /* 0x0000000417127825 */ /* 0x108fe200078e0210 */
[----:B------:R5:W3:Y:S03]  /*0ae0*/  LDG.E.CONSTANT R7, desc[UR4][R28.64] ;  /* 0x000000041c077981 */ /* 0x000ae6000c1e9900 */
[--C-:B----4-:R-:W-:Y:S01]  /*0af0*/  IMAD.WIDE R10, R24, 0x4, R16.reuse ;  /* 0x00000004180a7825 */ /* 0x110fe200078e0210 */
[----:B------:R2:W4:Y:S05]  /*0b00*/  LDG.E.CONSTANT R9, desc[UR4][R18.64] ;  /* 0x0000000412097981 */ /* 0x00052a000c1e9900 */
[----:B------:R-:W4:Y:S01]  /*0b10*/  LDG.E.CONSTANT R10, desc[UR4][R10.64] ;  /* 0x000000040a0a7981 */ /* 0x000f22000c1e9900 */
[----:B-----5:R-:W-:-:S04]  /*0b20*/  IMAD.WIDE R28, R25, 0x4, R16 ;  /* 0x00000004191c7825 */ /* 0x020fc800078e0210 */
[----:B--2---:R-:W-:-:S04]  /*0b30*/  IMAD.WIDE R18, R14, 0x4, R16 ;  /* 0x000000040e127825 */ /* 0x004fc800078e0210 */
[C---:B------:R-:W-:Y:S01]  /*0b40*/  IMAD.WIDE R30, R21.reuse, 0x4, R16 ;  /* 0x00000004151e7825 */ /* 0x040fe200078e0210 */
[----:B------:R0:W2:Y:S03]  /*0b50*/  LDG.E.CONSTANT R11, desc[UR4][R28.64] ;  /* 0x000000041c0b7981 */ /* 0x0000a6000c1e9900 */
[----:B------:R-:W-:Y:S01]  /*0b60*/  IMAD.WIDE R20, R21, 0x4, R12 ;  /* 0x0000000415147825 */ /* 0x000fe200078e020c */
[----:B------:R-:W5:Y:S04]  /*0b70*/  LDG.E.CONSTANT R18, desc[UR4][R18.64] ;  /* 0x0000000412127981 */ /* 0x000f68000c1e9900 */
[----:B------:R-:W3:Y:S01]  /*0b80*/  LDG.E.CONSTANT R8, desc[UR4][R30.64] ;  /* 0x000000041e087981 */ /* 0x000ee2000c1e9900 */
[----:B0-----:R-:W-:-:S03]  /*0b90*/  IMAD.WIDE R28, R15, 0x4, R16 ;  /* 0x000000040f1c7825 */ /* 0x001fc600078e0210 */
[----:B------:R-:W4:Y:S04]  /*0ba0*/  LDG.E.CONSTANT R21, desc[UR4][R20.64] ;  /* 0x0000000414157981 */ /* 0x000f28000c1e9900 */
[----:B------:R0:W5:Y:S02]  /*0bb0*/  LDG.E.CONSTANT R19, desc[UR4][R28.64] ;  /* 0x000000041c137981 */ /* 0x000164000c1e9900 */
[----:B0-----:R-:W-:-:S04]  /*0bc0*/  IMAD.WIDE R28, R22, 0x4, R12 ;  /* 0x00000004161c7825 */ /* 0x001fc800078e020c */
[--C-:B------:R-:W-:Y:S01]  /*0bd0*/  IMAD.WIDE R22, R23, 0x4, R12.reuse ;  /* 0x0000000417167825 */ /* 0x100fe200078e020c */
[----:B------:R0:W2:Y:S05]  /*0be0*/  LDG.E.CONSTANT R20, desc[UR4][R28.64] ;  /* 0x000000041c147981 */ /* 0x0000aa000c1e9900 */
[----:B------:R-:W5:Y:S01]  /*0bf0*/  LDG.E.CONSTANT R22, desc[UR4][R22.64] ;  /* 0x0000000416167981 */ /* 0x000f62000c1e9900 */
        /* <DEDUP_REMOVED lines=12> */
[----:B------:R-:W-:Y:S01]  /*0cc0*/  IADD3 R2, PT, PT, R2, 0x8, RZ ;  /* 0x0000000802027810 */ /* 0x000fe20007ffe0ff */
[----:B---3--:R-:W-:Y:S01]  /*0cd0*/  FADD R8, R5, R8 ;  /* 0x0000000805087221 */ /* 0x008fe20000000000 */
[----:B----4-:R-:W-:-:S03]  /*0ce0*/  FADD R21, R6, R21 ;  /* 0x0000001506157221 */ /* 0x010fc60000000000 */
[----:B------:R-:W-:-:S04]  /*0cf0*/  FADD R8, R8, R7 ;  /* 0x0000000708087221 */ /* 0x000fc80000000000 */
[----:B------:R-:W-:-:S04]  /*0d00*/  FADD R9, R8, R9 ;  /* 0x0000000908097221 */ /* 0x000fc80000000000 */
[----:B------:R-:W-:Y:S01]  /*0d10*/  FADD R10, R9, R10 ;  /* 0x0000000a090a7221 */ /* 0x000fe20000000000 */
[----:B--2---:R-:W-:-:S04]  /*0d20*/  FADD R21, R21, R20 ;  /* 0x0000001415157221 */ /* 0x004fc80000000000 */
[----:B-----5:R-:W-:Y:S01]  /*0d30*/  FADD R22, R21, R22 ;  /* 0x0000001615167221 */ /* 0x020fe20000000000 */
[----:B------:R-:W-:-:S03]  /*0d40*/  FADD R11, R10, R11 ;  /* 0x0000000b0a0b7221 */ /* 0x000fc60000000000 */
[----:B------:R-:W-:Y:S01]  /*0d50*/  FADD R23, R22, R23 ;  /* 0x0000001716177221 */ /* 0x000fe20000000000 */
[----:B------:R-:W-:-:S03]  /*0d60*/  FADD R18, R11, R18 ;  /* 0x000000120b127221 */ /* 0x000fc60000000000 */
[----:B------:R-:W-:Y:S01]  /*0d70*/  FADD R24, R23, R24 ;  /* 0x0000001817187221 */ /* 0x000fe20000000000 */
[----:B------:R-:W-:-:S03]  /*0d80*/  FADD R19, R18, R19 ;  /* 0x0000001312137221 */ /* 0x000fc60000000000 */
[----:B------:R-:W-:-:S04]  /*0d90*/  FADD R25, R24, R25 ;  /* 0x0000001918197221 */ /* 0x000fc80000000000 */
[----:B------:R-:W-:Y:S01]  /*0da0*/  FADD R25, R25, R14 ;  /* 0x0000000e19197221 */ /* 0x000fe20000000000 */
[----:B------:R-:W-:-:S03]  /*0db0*/  FADD R5, R19, R16 ;  /* 0x0000001013057221 */ /* 0x000fc60000000000 */
[----:B------:R-:W-:-:S07]  /*0dc0*/  FADD R6, R25, R12 ;  /* 0x0000000c19067221 */ /* 0x000fce0000000000 */
.L_x_230:
[----:B------:R-:W-:Y:S05]  /*0dd0*/  BSYNC.RECONVERGENT B1 ;  /* 0x0000000000017941 */ /* 0x000fea0003800200 */
.L_x_229:
[----:B------:R-:W-:Y:S05]  /*0de0*/  @!P1 BRA `(.L_x_225) ;  /* 0x0000000000e09947 */ /* 0x000fea0003800000 */
[----:B------:R-:W-:Y:S01]  /*0df0*/  ISETP.GE.U32.AND P0, PT, R3, 0x4, PT ;  /* 0x000000040300780c */ /* 0x000fe20003f06070 */
[----:B------:R-:W-:Y:S01]  /*0e00*/  BSSY.RECONVERGENT B1, `(.L_x_231) ;  /* 0x0000025000017945 */ /* 0x000fe20003800200 */
[----:B------:R-:W-:-:S04]  /*0e10*/  LOP3.LUT R4, R4, 0x3, RZ, 0xc0, !PT ;  /* 0x0000000304047812 */ /* 0x000fc800078ec0ff */
[----:B------:R-:W-:-:S07]  /*0e20*/  ISETP.NE.AND P1, PT, R4, RZ, PT ;  /* 0x000000ff0400720c */ /* 0x000fce0003f25270 */
[----:B------:R-:W-:Y:S06]  /*0e30*/  @!P0 BRA `(.L_x_232) ;  /* 0x0000000000848947 */ /* 0x000fec0003800000 */
[----:B------:R-:W0:Y:S08]  /*0e40*/  LDC.64 R8, c[0x0][0x398] ;  /* 0x0000e600ff087b82 */ /* 0x000e300000000a00 */
[----:B------:R-:W1:Y:S01]  /*0e50*/  LDC.64 R12, c[0x0][0x380] ;  /* 0x0000e000ff0c7b82 */ /* 0x000e620000000a00 */
[----:B0-----:R-:W-:-:S07]  /*0e60*/  IMAD.WIDE R16, R2, 0x4, R8 ;  /* 0x0000000402107825 */ /* 0x001fce00078e0208 */
[----:B------:R-:W0:Y:S01]  /*0e70*/  LDC.64 R8, c[0x0][0x388] ;  /* 0x0000e200ff087b82 */ /* 0x000e220000000a00 */
[----:B------:R-:W1:Y:S04]  /*0e80*/  LDG.E.CONSTANT R21, desc[UR4][R16.64] ;  /* 0x0000000410157981 */ /* 0x000e68000c1e9900 */
[----:B------:R-:W2:Y:S04]  /*0e90*/  LDG.E.CONSTANT R11, desc[UR4][R16.64+0x4] ;  /* 0x00000404100b7981 */ /* 0x000ea8000c1e9900 */
[----:B------:R-:W3:Y:S04]  /*0ea0*/  LDG.E.CONSTANT R7, desc[UR4][R16.64+0x8] ;  /* 0x0000080410077981 */ /* 0x000ee8000c1e9900 */
[----:B------:R4:W5:Y:S01]  /*0eb0*/  LDG.E.CONSTANT R3, desc[UR4][R16.64+0xc] ;  /* 0x00000c0410037981 */ /* 0x000962000c1e9900 */
[----:B-1----:R-:W-:-:S04]  /*0ec0*/  IMAD.WIDE R22, R21, 0x4, R12 ;  /* 0x0000000415167825 */ /* 0x002fc800078e020c */
[----:B0-----:R-:W-:Y:S02]  /*0ed0*/  IMAD.WIDE R20, R21, 0x4, R8 ;  /* 0x0000000415147825 */ /* 0x001fe400078e0208 */
[----:B------:R-:W5:Y:S02]  /*0ee0*/  LDG.E.CONSTANT R22, desc[UR4][R22.64] ;  /* 0x0000000416167981 */ /* 0x000f64000c1e9900 */
[C---:B--2---:R-:W-:Y:S02]  /*0ef0*/  IMAD.WIDE R18, R11.reuse, 0x4, R12 ;  /* 0x000000040b127825 */ /* 0x044fe400078e020c */
[----:B------:R-:W2:Y:S02]  /*0f00*/  LDG.E.CONSTANT R21, desc[UR4][R20.64] ;  /* 0x0000000414157981 */ /* 0x000ea4000c1e9900 */
[----:B------:R-:W-:Y:S02]  /*0f10*/  IMAD.WIDE R10, R11, 0x4, R8 ;  /* 0x000000040b0a7825 */ /* 0x000fe400078e0208 */
[----:B------:R-:W2:Y:S02]  /*0f20*/  LDG.E.CONSTANT R18, desc[UR4][R18.64] ;  /* 0x0000000412127981 */ /* 0x000ea4000c1e9900 */
[----:B---3--:R-:W-:-:S02]  /*0f30*/  IMAD.WIDE R14, R7, 0x4, R12 ;  /* 0x00000004070e7825 */ /* 0x008fc400078e020c */
[----:B------:R-:W3:Y:S02]  /*0f40*/  LDG.E.CONSTANT R10, desc[UR4][R10.64] ;  /* 0x000000040a0a7981 */ /* 0x000ee4000c1e9900 */
[----:B----4-:R-:W-:Y:S02]  /*0f50*/  IMAD.WIDE R16, R7, 0x4, R8 ;  /* 0x0000000407107825 */ /* 0x010fe400078e0208 */
[----:B------:R-:W4:Y:S02]  /*0f60*/  LDG.E.CONSTANT R14, desc[UR4][R14.64] ;  /* 0x000000040e0e7981 */ /* 0x000f24000c1e9900 */
[C---:B-----5:R-:W-:Y:S02]  /*0f70*/  IMAD.WIDE R12, R3.reuse, 0x4, R12 ;  /* 0x00000004030c7825 */ /* 0x060fe400078e020c */
[----:B------:R-:W5:Y:S02]  /*0f80*/  LDG.E.CONSTANT R16, desc[UR4][R16.64] ;  /* 0x0000000410107981 */ /* 0x000f64000c1e9900 */
[----:B------:R-:W-:-:S02]  /*0f90*/  IMAD.WIDE R8, R3, 0x4, R8 ;  /* 0x0000000403087825 */ /* 0x000fc400078e0208 */
[----:B------:R-:W5:Y:S04]  /*0fa0*/  LDG.E.CONSTANT R12, desc[UR4][R12.64] ;  /* 0x000000040c0c7981 */ /* 0x000f68000c1e9900 */
[----:B------:R-:W5:Y:S01]  /*0fb0*/  LDG.E.CONSTANT R8, desc[UR4][R8.64] ;  /* 0x0000000408087981 */ /* 0x000f62000c1e9900 */
[----:B------:R-:W-:Y:S01]  /*0fc0*/  IADD3 R2, PT, PT, R2, 0x4, RZ ;  /* 0x0000000402027810 */ /* 0x000fe20007ffe0ff */
[----:B------:R-:W-:Y:S01]  /*0fd0*/  FADD R5, R5, R22 ;  /* 0x0000001605057221 */ /* 0x000fe20000000000 */
[----:B--2---:R-:W-:-:S03]  /*0fe0*/  FADD R21, R6, R21 ;  /* 0x0000001506157221 */ /* 0x004fc60000000000 */
[----:B------:R-:W-:Y:S01]  /*0ff0*/  FADD R5, R5, R18 ;  /* 0x0000001205057221 */ /* 0x000fe20000000000 */
[----:B---3--:R-:W-:-:S03]  /*1000*/  FADD R21, R21, R10 ;  /* 0x0000000a15157221 */ /* 0x008fc60000000000 */
[----:B----4-:R-:W-:Y:S01]  /*1010*/  FADD R5, R5, R14 ;  /* 0x0000000e05057221 */ /* 0x010fe20000000000 */
[----:B-----5:R-:W-:-:S03]  /*1020*/  FADD R21, R21, R16 ;  /* 0x0000001015157221 */ /* 0x020fc60000000000 */
[----:B------:R-:W-:Y:S01]  /*1030*/  FADD R5, R5, R12 ;  /* 0x0000000c05057221 */ /* 0x000fe20000000000 */
[----:B------:R-:W-:-:S07]  /*1040*/  FADD R6, R21, R8 ;  /* 0x0000000815067221 */ /* 0x000fce0000000000 */
.L_x_232:
[----:B------:R-:W-:Y:S05]  /*1050*/  BSYNC.RECONVERGENT B1 ;  /* 0x0000000000017941 */ /* 0x000fea0003800200 */
.L_x_231:
[----:B------:R-:W-:Y:S05]  /*1060*/  @!P1 BRA `(.L_x_225) ;  /* 0x0000000000409947 */ /* 0x000fea0003800000 */
[----:B------:R-:W0:Y:S01]  /*1070*/  LDC.64 R8, c[0x0][0x380] ;  /* 0x0000e000ff087b82 */ /* 0x000e220000000a00 */
[----:B------:R-:W-:-:S07]  /*1080*/  IADD3 R4, PT, PT, -R4, RZ, RZ ;  /* 0x000000ff04047210 */ /* 0x000fce0007ffe1ff */
[----:B------:R-:W1:Y:S08]  /*1090*/  LDC.64 R10, c[0x0][0x388] ;  /* 0x0000e200ff0a7b82 */ /* 0x000e700000000a00 */
[----:B------:R-:W2:Y:S02]  /*10a0*/  LDC.64 R12, c[0x0][0x398] ;  /* 0x0000e600ff0c7b82 */ /* 0x000ea40000000a00 */
.L_x_233:
[----:B--2---:R-:W-:-:S06]  /*10b0*/  IMAD.WIDE R14, R2, 0x4, R12 ;  /* 0x00000004020e7825 */ /* 0x004fcc00078e020c */
[----:B------:R-:W0:Y:S01]  /*10c0*/  LDG.E.CONSTANT R15, desc[UR4][R14.64] ;  /* 0x000000040e0f7981 */ /* 0x000e22000c1e9900 */
[----:B------:R-:W-:-:S04]  /*10d0*/  IADD3 R4, PT, PT, R4, 0x1, RZ ;  /* 0x0000000104047810 */ /* 0x000fc80007ffe0ff */
[----:B------:R-:W-:Y:S01]  /*10e0*/  ISETP.NE.AND P0, PT, R4, RZ, PT ;  /* 0x000000ff0400720c */ /* 0x000fe20003f05270 */
[----:B0-----:R-:W-:-:S04]  /*10f0*/  IMAD.WIDE R16, R15, 0x4, R8 ;  /* 0x000000040f107825 */ /* 0x001fc800078e0208 */
[----:B-1----:R-:W-:Y:S02]  /*1100*/  IMAD.WIDE R18, R15, 0x4, R10 ;  /* 0x000000040f127825 */ /* 0x002fe400078e020a */
[----:B------:R-:W2:Y:S04]  /*1110*/  LDG.E.CONSTANT R16, desc[UR4][R16.64] ;  /* 0x0000000410107981 */ /* 0x000ea8000c1e9900 */
[----:B------:R-:W3:Y:S01]  /*1120*/  LDG.E.CONSTANT R19, desc[UR4][R18.64] ;  /* 0x0000000412137981 */ /* 0x000ee2000c1e9900 */
[----:B------:R-:W-:Y:S01]  /*1130*/  IADD3 R2, PT, PT, R2, 0x1, RZ ;  /* 0x0000000102027810 */ /* 0x000fe20007ffe0ff */
[----:B--2---:R-:W-:Y:S01]  /*1140*/  FADD R5, R16, R5 ;  /* 0x0000000510057221 */ /* 0x004fe20000000000 */
[----:B---3--:R-:W-:Y:S01]  /*1150*/  FADD R6, R19, R6 ;  /* 0x0000000613067221 */ /* 0x008fe20000000000 */
[----:B------:R-:W-:Y:S06]  /*1160*/  @P0 BRA `(.L_x_233) ;  /* 0xfffffffc00d00947 */ /* 0x000fec000383ffff */
.L_x_225:
[----:B------:R-:W-:Y:S05]  /*1170*/  BSYNC.RECONVERGENT B0 ;  /* 0x0000000000007941 */ /* 0x000fea0003800200 */
.L_x_224:
[----:B------:R-:W0:Y:S08]  /*1180*/  LDC.64 R2, c[0x0][0x3a0] ;  /* 0x0000e800ff027b82 */ /* 0x000e300000000a00 */
[----:B------:R-:W1:Y:S01]  /*1190*/  LDC.64 R8, c[0x0][0x3a8] ;  /* 0x0000ea00ff087b82 */ /* 0x000e620000000a00 */
[----:B0-----:R-:W-:-:S05]  /*11a0*/  IMAD.WIDE R2, R0, 0x4, R2 ;  /* 0x0000000400027825 */ /* 0x001fca00078e0202 */
[----:B------:R-:W-:Y:S01]  /*11b0*/  STG.E desc[UR4][R2.64], R5 ;  /* 0x0000000502007986 */ /* 0x000fe2000c101904 */
[----:B-1----:R-:W-:-:S05]  /*11c0*/  IMAD.WIDE R8, R0, 0x4, R8 ;  /* 0x0000000400087825 */ /* 0x002fca00078e0208 */
[----:B------:R-:W-:Y:S01]  /*11d0*/  STG.E desc[UR4][R8.64], R6 ;  /* 0x0000000608007986 */ /* 0x000fe2000c101904 */
[----:B------:R-:W-:Y:S05]  /*11e0*/  EXIT ;  /* 0x000000000000794d */ /* 0x000fea0003800000 */
.L_x_234:
        /* <DEDUP_REMOVED lines=9> */
.L_x_300:


//--------------------- .text.compute_matching_scores --------------------------
	.section	.text.compute_matching_scores,"ax",@progbits
	.align	128
        .global         compute_matching_scores
        .type           compute_matching_scores,@function
        .size           compute_matching_scores,(.L_x_292 - compute_matching_scores)
        .other          compute_matching_scores,@"STO_CUDA_ENTRY STV_DEFAULT"
compute_matching_scores:
.text.compute_matching_scores:
        /* <DEDUP_REMOVED lines=12> */
[----:B------:R-:W2:Y:S02]  /*00c0*/  LDG.E.CONSTANT R2, desc[UR8][R6.64+0x4] ;  /* 0x0000040806027981 */ /* 0x000ea4000c1e9900 */
[----:B--2---:R-:W-:-:S13]  /*00d0*/  ISETP.GE.AND P0, PT, R15, R2, PT ;  /* 0x000000020f00720c */ /* 0x004fda0003f06270 */
[----:B------:R-:W-:Y:S05]  /*00e0*/  @P0 EXIT ;  /* 0x000000000000094d */ /* 0x000fea0003800000 */
[----:B------:R-:W0:Y:S01]  /*00f0*/  LDC.64 R10, c[0x0][0x390] ;  /* 0x0000e400ff0a7b82 */ /* 0x000e220000000a00 */
[----:B------:R-:W-:Y:S01]  /*0100*/  IADD3 R0, PT, PT, -R15, R2, RZ ;  /* 0x000000020f007210 */ /* 0x000fe20007ffe1ff */
[----:B------:R-:W-:Y:S01]  /*0110*/  BSSY.RECONVERGENT B0, `(.L_x_235) ;  /* 0x0000031000007945 */ /* 0x000fe20003800200 */
[----:B------:R-:W-:Y:S02]  /*0120*/  MOV R3, R15 ;  /* 0x0000000f00037202 */ /* 0x000fe40000000f00 */
[----:B------:R-:W-:-:S03]  /*0130*/  LOP3.LUT P0, R0, R0, 0x3, RZ, 0xc0, !PT ;  /* 0x0000000300007812 */ /* 0x000fc6000780c0ff */
[----:B------:R-:W1:Y:S01]  /*0140*/  LDC.64 R12, c[0x0][0x398] ;  /* 0x0000e600ff0c7b82 */ /* 0x000e620000000a00 */
[----:B0-----:R-:W-:-:S04]  /*0150*/  IMAD.WIDE R10, R4, 0x4, R10 ;  /* 0x00000004040a7825 */ /* 0x001fc800078e020a */
[----:B-1----:R-:W-:-:S05]  /*0160*/  IMAD.WIDE R12, R4, 0x4, R12 ;  /* 0x00000004040c7825 */ /* 0x002fca00078e020c */
[----:B------:R-:W-:Y:S05]  /*0170*/  @!P0 BRA `(.L_x_236) ;  /* 0x0000000000a88947 */ /* 0x000fea0003800000 */
[----:B------:R-:W0:Y:S01]  /*0180*/  LDC.64 R18, c[0x0][0x390] ;  /* 0x0000e400ff127b82 */ /* 0x000e220000000a00 */
[----:B------:R-:W-:Y:S01]  /*0190*/  IMAD.MOV R8, RZ, RZ, -R0 ;  /* 0x000000ffff087224 */ /* 0x000fe200078e0a00 */
[----:B------:R-:W-:-:S06]  /*01a0*/  MOV R3, R15 ;  /* 0x0000000f00037202 */ /* 0x000fcc0000000f00 */
[----:B------:R-:W1:Y:S08]  /*01b0*/  LDC.64 R16, c[0x0][0x398] ;  /* 0x0000e600ff107b82 */ /* 0x000e700000000a00 */
[----:B------:R-:W2:Y:S08]  /*01c0*/  LDC.64 R28, c[0x0][0x388] ;  /* 0x0000e200ff1c7b82 */ /* 0x000eb00000000a00 */
[----:B------:R-:W3:Y:S02]  /*01d0*/  LDC.64 R20, c[0x0][0x3a0] ;  /* 0x0000e800ff147b82 */ /* 0x000ee40000000a00 */
.L_x_242:
[----:B--2---:R-:W-:-:S06]  /*01e0*/  IMAD.WIDE R6, R3, 0x4, R28 ;  /* 0x0000000403067825 */ /* 0x004fcc00078e021c */
[----:B------:R-:W2:Y:S01]  /*01f0*/  LDG.E.CONSTANT R7, desc[UR8][R6.64] ;  /* 0x0000000806077981 */ /* 0x000ea2000c1e9900 */
[----:B------:R-:W-:Y:S01]  /*0200*/  IADD3 R8, PT, PT, R8, 0x1, RZ ;  /* 0x0000000108087810 */ /* 0x000fe20007ffe0ff */
[----:B------:R-:W-:Y:S03]  /*0210*/  BSSY.RECONVERGENT B1, `(.L_x_237) ;  /* 0x000001e000017945 */ /* 0x000fe60003800200 */
[----:B------:R-:W-:Y:S02]  /*0220*/  ISETP.NE.AND P3, PT, R8, RZ, PT ;  /* 0x000000ff0800720c */ /* 0x000fe40003f65270 */
[----:B--2---:R-:W-:-:S13]  /*0230*/  ISETP.GT.AND P0, PT, R7, R4, PT ;  /* 0x000000040700720c */ /* 0x004fda0003f04270 */
[----:B------:R-:W-:Y:S05]  /*0240*/  @!P0 BRA `(.L_x_238) ;  /* 0x0000000000688947 */ /* 0x000fea0003800000 */
[C---:B-1----:R-:W-:Y:S01]  /*0250*/  IMAD.WIDE R22, R7.reuse, 0x4, R16 ;  /* 0x0000000407167825 */ /* 0x042fe200078e0210 */
[----:B------:R-:W2:Y:S04]  /*0260*/  LDG.E.CONSTANT R0, desc[UR8][R12.64] ;  /* 0x000000080c007981 */ /* 0x000ea8000c1e9900 */
[----:B------:R-:W4:Y:S04]  /*0270*/  LDG.E.CONSTANT R14, desc[UR8][R10.64] ;  /* 0x000000080a0e7981 */ /* 0x000f28000c1e9900 */
[----:B------:R-:W2:Y:S01]  /*0280*/  LDG.E.CONSTANT R23, desc[UR8][R22.64] ;  /* 0x0000000816177981 */ /* 0x000ea2000c1e9900 */
[----:B0-----:R-:W-:-:S06]  /*0290*/  IMAD.WIDE R6, R7, 0x4, R18 ;  /* 0x0000000407067825 */ /* 0x001fcc00078e0212 */
[----:B------:R-:W4:Y:S01]  /*02a0*/  LDG.E.CONSTANT R7, desc[UR8][R6.64] ;  /* 0x0000000806077981 */ /* 0x000f22000c1e9900 */
[----:B------:R-:W-:Y:S01]  /*02b0*/  BSSY.RECONVERGENT B2, `(.L_x_239) ;  /* 0x0000010000027945 */ /* 0x000fe20003800200 */
[----:B--2---:R-:W-:-:S04]  /*02c0*/  FADD R0, R0, -R23 ;  /* 0x8000001700007221 */ /* 0x004fc80000000000 */
[----:B------:R-:W-:-:S04]  /*02d0*/  FADD R24, |R0|, 1 ;  /* 0x3f80000000187421 */ /* 0x000fc80000000200 */
[----:B------:R-:W-:-:S05]  /*02e0*/  VIADD R0, R24, 0x1800000 ;  /* 0x0180000018007836 */ /* 0x000fca0000000000 */
[----:B------:R-:W-:-:S04]  /*02f0*/  LOP3.LUT R0, R0, 0x7f800000, RZ, 0xc0, !PT ;  /* 0x7f80000000007812 */ /* 0x000fc800078ec0ff */
[----:B------:R-:W-:Y:S01]  /*0300*/  ISETP.GT.U32.AND P0, PT, R0, 0x1ffffff, PT ;  /* 0x01ffffff0000780c */ /* 0x000fe20003f04070 */
[----:B----4-:R-:W-:-:S12]  /*0310*/  FADD R14, R14, R7 ;  /* 0x000000070e0e7221 */ /* 0x010fd80000000000 */
[----:B------:R-:W-:Y:S05]  /*0320*/  @P0 BRA `(.L_x_240) ;  /* 0x0000000000100947 */ /* 0x000fea0003800000 */
[----:B------:R-:W-:Y:S02]  /*0330*/  MOV R0, R24 ;  /* 0x0000001800007202 */ /* 0x000fe40000000f00 */
[----:B------:R-:W-:-:S07]  /*0340*/  MOV R6, 0x360 ;  /* 0x0000036000067802 */ /* 0x000fce0000000f00 */
[----:B---3--:R-:W-:Y:S05]  /*0350*/  CALL.REL.NOINC `($__internal_0_$__cuda_sm20_rcp_rn_f32_slowpath) ;  /* 0x0000000800707944 */ /* 0x008fea0003c00000 */
[----:B------:R-:W-:Y:S05]  /*0360*/  BRA `(.L_x_241) ;  /* 0x0000000000107947 */ /* 0x000fea0003800000 */
.L_x_240:
[----:B------:R-:W0:Y:S02]  /*0370*/  MUFU.RCP R7, R24 ;  /* 0x0000001800077308 */ /* 0x000e240000001000 */
[----:B0-----:R-:W-:-:S04]  /*0380*/  FFMA R0, R24, R7, -1 ;  /* 0xbf80000018007423 */ /* 0x001fc80000000007 */
[----:B------:R-:W-:-:S04]  /*0390*/  FADD.FTZ R0, -R0, -RZ ;  /* 0x800000ff00007221 */ /* 0x000fc80000010100 */
[----:B------:R-:W-:-:S07]  /*03a0*/  FFMA R7, R7, R0, R7 ;  /* 0x0000000007077223 */ /* 0x000fce0000000007 */
.L_x_241:
[----:B------:R-:W-:Y:S05]  /*03b0*/  BSYNC.RECONVERGENT B2 ;  /* 0x0000000000027941 */ /* 0x000fea0003800200 */
.L_x_239:
[----:B------:R-:W-:Y:S01]  /*03c0*/  FMUL R5, R14, R7 ;  /* 0x000000070e057220 */ /* 0x000fe20000400000 */
[----:B---3--:R-:W-:-:S05]  /*03d0*/  IMAD.WIDE R6, R3, 0x4, R20 ;  /* 0x0000000403067825 */ /* 0x008fca00078e0214 */
[----:B------:R2:W-:Y:S02]  /*03e0*/  STG.E desc[UR8][R6.64], R5 ;  /* 0x0000000506007986 */ /* 0x0005e4000c101908 */
.L_x_238:
[----:B------:R-:W-:Y:S05]  /*03f0*/  BSYNC.RECONVERGENT B1 ;  /* 0x0000000000017941 */ /* 0x000fea0003800200 */
.L_x_237:
[----:B------:R-:W-:Y:S01]  /*0400*/  IADD3 R3, PT, PT, R3, 0x1, RZ ;  /* 0x0000000103037810 */ /* 0x000fe20007ffe0ff */
[----:B------:R-:W-:Y:S06]  /*0410*/  @P3 BRA `(.L_x_242) ;  /* 0xfffffffc00703947 */ /* 0x000fec000383ffff */
.L_x_236:
[----:B------:R-:W-:Y:S05]  /*0420*/  BSYNC.RECONVERGENT B0 ;  /* 0x0000000000007941 */ /* 0x000fea0003800200 */
.L_x_235:
[----:B------:R-:W-:-:S05]  /*0430*/  IMAD.IADD R0, R15, 0x1, -R2 ;  /* 0x000000010f007824 */ /* 0x000fca00078e0a02 */
[----:B------:R-:W-:-:S13]  /*0440*/  ISETP.GT.U32.AND P0, PT, R0, -0x4, PT ;  /* 0xfffffffc0000780c */ /* 0x000fda0003f04070 */
[----:B------:R-:W-:Y:S05]  /*0450*/  @P0 EXIT ;  /* 0x000000000000094d */ /* 0x000fea0003800000 */
[----:B------:R-:W4:Y:S01]  /*0460*/  LDC.64 R14, c[0x0][0x390] ;  /* 0x0000e400ff0e7b82 */ /* 0x000f220000000a00 */
[----:B------:R-:W5:Y:S01]  /*0470*/  LDCU.64 UR6, c[0x0][0x388] ;  /* 0x00007100ff0677ac */ /* 0x000f620008000a00 */
[----:B------:R-:W-:Y:S01]  /*0480*/  IADD3 R2, PT, PT, -R2, R3, RZ ;  /* 0x0000000302027210 */ /* 0x000fe20007ffe1ff */
[----:B------:R-:W0:Y:S05]  /*0490*/  LDCU.64 UR4, c[0x0][0x3a0] ;  /* 0x00007400ff0477ac */ /* 0x000e2a0008000a00 */
[----:B-1----:R-:W1:Y:S01]  /*04a0*/  LDC.64 R16, c[0x0][0x398] ;  /* 0x0000e600ff107b82 */ /* 0x002e620000000a00 */
[----:B-----5:R-:W-:Y:S02]  /*04b0*/  UIADD3 UR6, UP0, UPT, UR6, 0x8, URZ ;  /* 0x0000000806067890 */ /* 0x020fe4000ff1e0ff */
[----:B0-----:R-:W-:-:S02]  /*04c0*/  UIADD3 UR4, UP1, UPT, UR4, 0x8, URZ ;  /* 0x0000000804047890 */ /* 0x001fc4000ff3e0ff */
[----:B------:R-:W-:Y:S02]  /*04d0*/  UIADD3.X UR7, UPT, UPT, URZ, UR7, URZ, UP0, !UPT ;  /* 0x00000007ff077290 */ /* 0x000fe400087fe4ff */
[----:B------:R-:W-:-:S12]  /*04e0*/  UIADD3.X UR5, UPT, UPT, URZ, UR5, URZ, UP1, !UPT ;  /* 0x00000005ff057290 */ /* 0x000fd80008ffe4ff */
.L_x_263:
[----:B------:R-:W-:Y:S01]  /*04f0*/  MOV R18, UR6 ;  /* 0x0000000600127c02 */ /* 0x000fe20008000f00 */
[----:B------:R-:W-:-:S04]  /*0500*/  IMAD.U32 R19, RZ, RZ, UR7 ;  /* 0x00000007ff137e24 */ /* 0x000fc8000f8e00ff */
[----:B------:R-:W-:-:S05]  /*0510*/  IMAD.WIDE R18, R3, 0x4, R18 ;  /* 0x0000000403127825 */ /* 0x000fca00078e0212 */
[----:B0-2---:R-:W2:Y:S01]  /*0520*/  LDG.E.CONSTANT R7, desc[UR8][R18.64+-0x8] ;  /* 0xfffff80812077981 */ /* 0x005ea2000c1e9900 */
[----:B---3--:R-:W-:Y:S01]  /*0530*/  MOV R20, UR4 ;  /* 0x0000000400147c02 */ /* 0x008fe20008000f00 */
[----:B------:R-:W-:Y:S01]  /*0540*/  IMAD.U32 R21, RZ, RZ, UR5 ;  /* 0x00000005ff157e24 */ /* 0x000fe2000f8e00ff */
[----:B------:R-:W-:Y:S01]  /*0550*/  IADD3 R2, PT, PT, R2, 0x4, RZ ;  /* 0x0000000402027810 */ /* 0x000fe20007ffe0ff */
[----:B------:R-:W-:Y:S02]  /*0560*/  BSSY.RECONVERGENT B0, `(.L_x_243) ;  /* 0x000001e000007945 */ /* 0x000fe40003800200 */
[----:B------:R-:W-:Y:S01]  /*0570*/  IMAD.WIDE R20, R3, 0x4, R20 ;  /* 0x0000000403147825 */ /* 0x000fe200078e0214 */
[----:B------:R-:W-:Y:S02]  /*0580*/  ISETP.NE.AND P3, PT, R2, RZ, PT ;  /* 0x000000ff0200720c */ /* 0x000fe40003f65270 */
[----:B--2---:R-:W-:-:S13]  /*0590*/  ISETP.GT.AND P0, PT, R7, R4, PT ;  /* 0x000000040700720c */ /* 0x004fda0003f04270 */
[----:B------:R-:W-:Y:S05]  /*05a0*/  @!P0 BRA `(.L_x_244) ;  /* 0x0000000000648947 */ /* 0x000fea0003800000 */
[C---:B-1----:R-:W-:Y:S01]  /*05b0*/  IMAD.WIDE R22, R7.reuse, 0x4, R16 ;  /* 0x0000000407167825 */ /* 0x042fe200078e0210 */
[----:B------:R-:W2:Y:S04]  /*05c0*/  LDG.E.CONSTANT R9, desc[UR8][R12.64] ;  /* 0x000000080c097981 */ /* 0x000ea8000c1e9900 */
[----:B------:R-:W3:Y:S04]  /*05d0*/  LDG.E.CONSTANT R5, desc[UR8][R10.64] ;  /* 0x000000080a057981 */ /* 0x000ee8000c1e9900 */
[----:B------:R-:W2:Y:S01]  /*05e0*/  LDG.E.CONSTANT R22, desc[UR8][R22.64] ;  /* 0x0000000816167981 */ /* 0x000ea2000c1e9900 */
[----:B----4-:R-:W-:-:S06]  /*05f0*/  IMAD.WIDE R6, R7, 0x4, R14 ;  /* 0x0000000407067825 */ /* 0x010fcc00078e020e */
[----:B------:R-:W3:Y:S01]  /*0600*/  LDG.E.CONSTANT R6, desc[UR8][R6.64] ;  /* 0x0000000806067981 */ /* 0x000ee2000c1e9900 */
[----:B------:R-:W-:Y:S01]  /*0610*/  BSSY.RECONVERGENT B1, `(.L_x_245) ;  /* 0x0000010000017945 */ /* 0x000fe20003800200 */
[----:B--2---:R-:W-:-:S04]  /*0620*/  FADD R0, R9, -R22 ;  /* 0x8000001609007221 */ /* 0x004fc80000000000 */
[----:B------:R-:W-:-:S05]  /*0630*/  FADD R24, |R0|, 1 ;  /* 0x3f80000000187421 */ /* 0x000fca0000000200 */
[----:B------:R-:W-:-:S04]  /*0640*/  IADD3 R0, PT, PT, R24, 0x1800000, RZ ;  /* 0x0180000018007810 */ /* 0x000fc80007ffe0ff */
[----:B------:R-:W-:-:S04]  /*0650*/  LOP3.LUT R0, R0, 0x7f800000, RZ, 0xc0, !PT ;  /* 0x7f80000000007812 */ /* 0x000fc800078ec0ff */
[----:B------:R-:W-:Y:S01]  /*0660*/  ISETP.GT.U32.AND P0, PT, R0, 0x1ffffff, PT ;  /* 0x01ffffff0000780c */ /* 0x000fe20003f04070 */
[----:B---3--:R-:W-:-:S12]  /*0670*/  FADD R8, R5, R6 ;  /* 0x0000000605087221 */ /* 0x008fd80000000000 */
[----:B------:R-:W-:Y:S05]  /*0680*/  @P0 BRA `(.L_x_246) ;  /* 0x0000000000100947 */ /* 0x000fea0003800000 */
[----:B------:R-:W-:Y:S02]  /*0690*/  MOV R0, R24 ;  /* 0x0000001800007202 */ /* 0x000fe40000000f00 */
[----:B------:R-:W-:-:S07]  /*06a0*/  MOV R6, 0x6c0 ;  /* 0x000006c000067802 */ /* 0x000fce0000000f00 */
[----:B------:R-:W-:Y:S05]  /*06b0*/  CALL.REL.NOINC `($__internal_0_$__cuda_sm20_rcp_rn_f32_slowpath) ;  /* 0x0000000400987944 */ /* 0x000fea0003c00000 */
[----:B------:R-:W-:Y:S05]  /*06c0*/  BRA `(.L_x_247) ;  /* 0x0000000000107947 */ /* 0x000fea0003800000 */
.L_x_246:
[----:B------:R-:W0:Y:S02]  /*06d0*/  MUFU.RCP R7, R24 ;  /* 0x0000001800077308 */ /* 0x000e240000001000 */
[----:B0-----:R-:W-:-:S04]  /*06e0*/  FFMA R0, R24, R7, -1 ;  /* 0xbf80000018007423 */ /* 0x001fc80000000007 */
[----:B------:R-:W-:-:S04]  /*06f0*/  FADD.FTZ R0, -R0, -RZ ;  /* 0x800000ff00007221 */ /* 0x000fc80000010100 */
[----:B------:R-:W-:-:S07]  /*0700*/  FFMA R7, R7, R0, R7 ;  /* 0x0000000007077223 */ /* 0x000fce0000000007 */
.L_x_247:
[----:B------:R-:W-:Y:S05]  /*0710*/  BSYNC.RECONVERGENT B1 ;  /* 0x0000000000017941 */ /* 0x000fea0003800200 */
.L_x_245:
[----:B------:R-:W-:-:S05]  /*0720*/  FMUL R7, R8, R7 ;  /* 0x0000000708077220 */ /* 0x000fca0000400000 */
[----:B------:R0:W-:Y:S02]  /*0730*/  STG.E desc[UR8][R20.64+-0x8], R7 ;  /* 0xfffff80714007986 */ /* 0x0001e4000c101908 */
.L_x_244:
[----:B------:R-:W-:Y:S05]  /*0740*/  BSYNC.RECONVERGENT B0 ;  /* 0x0000000000007941 */ /* 0x000fea0003800200 */
.L_x_243:
[----:B0-----:R-:W2:Y:S01]  /*0750*/  LDG.E.CONSTANT R7, desc[UR8][R18.64+-0x4] ;  /* 0xfffffc0812077981 */ /* 0x001ea2000c1e9900 */
[----:B------:R-:W-:Y:S01]  /*0760*/  BSSY.RECONVERGENT B0, `(.L_x_248) ;  /* 0x000001c000007945 */ /* 0x000fe20003800200 */
        /* <DEDUP_REMOVED lines=10> */
[----:B------:R-:W-:-:S04]  /*0810*/  FADD R24, |R0|, 1 ;  /* 0x3f80000000187421 */ /* 0x000fc80000000200 */
[----:B------:R-:W-:-:S05]  /*0820*/  VIADD R0, R24, 0x1800000 ;  /* 0x0180000018007836 */ /* 0x000fca0000000000 */
        /* <DEDUP_REMOVED lines=8> */
.L_x_251:
[----:B------:R-:W0:Y:S02]  /*08b0*/  MUFU.RCP R7, R24 ;  /* 0x0000001800077308 */ /* 0x000e240000001000 */
[----:B0-----:R-:W-:-:S04]  /*08c0*/  FFMA R0, R24, R7, -1 ;  /* 0xbf80000018007423 */ /* 0x001fc80000000007 */
[----:B------:R-:W-:-:S04]  /*08d0*/  FADD.FTZ R0, -R0, -RZ ;  /* 0x800000ff00007221 */ /* 0x000fc80000010100 */
[----:B------:R-:W-:-:S07]  /*08e0*/  FFMA R7, R7, R0, R7 ;  /* 0x0000000007077223 */ /* 0x000fce0000000007 */
.L_x_252:
[----:B------:R-:W-:Y:S05]  /*08f0*/  BSYNC.RECONVERGENT B1 ;  /* 0x0000000000017941 */ /* 0x000fea0003800200 */
.L_x_250:
[----:B------:R-:W-:-:S05]  /*0900*/  FMUL R7, R8, R7 ;  /* 0x0000000708077220 */ /* 0x000fca0000400000 */
[----:B------:R0:W-:Y:S02]  /*0910*/  STG.E desc[UR8][R20.64+-0x4], R7 ;  /* 0xfffffc0714007986 */ /* 0x0001e4000c101908 */
.L_x_249:
[----:B------:R-:W-:Y:S05]  /*0920*/  BSYNC.RECONVERGENT B0 ;  /* 0x0000000000007941 */ /* 0x000fea0003800200 */
.L_x_248:
        /* <DEDUP_REMOVED lines=18> */
[----:B------:R-:W-:Y:S01]  /*0a50*/  IMAD.MOV.U32 R0, RZ, RZ, R24 ;  /* 0x000000ffff007224 */ /* 0x000fe200078e0018 */
[----:B------:R-:W-:-:S07]  /*0a60*/  MOV R6, 0xa80 ;  /* 0x00000a8000067802 */ /* 0x000fce0000000f00 */
[----:B------:R-:W-:Y:S05]  /*0a70*/  CALL.REL.NOINC `($__internal_0_$__cuda_sm20_rcp_rn_f32_slowpath) ;  /* 0x0000000000a87944 */ /* 0x000fea0003c00000 */
[----:B------:R-:W-:Y:S05]  /*0a80*/  BRA `(.L_x_257) ;  /* 0x0000000000107947 */ /* 0x000fea0003800000 */
.L_x_256:
[----:B------:R-:W0:Y:S02]  /*0a90*/  MUFU.RCP R7, R24 ;  /* 0x0000001800077308 */ /* 0x000e240000001000 */
[----:B0-----:R-:W-:-:S04]  /*0aa0*/  FFMA R0, R24, R7, -1 ;  /* 0xbf80000018007423 */ /* 0x001fc80000000007 */
[----:B------:R-:W-:-:S04]  /*0ab0*/  FADD.FTZ R0, -R0, -RZ ;  /* 0x800000ff00007221 */ /* 0x000fc80000010100 */
[----:B------:R-:W-:-:S07]  /*0ac0*/  FFMA R7, R7, R0, R7 ;  /* 0x0000000007077223 */ /* 0x000fce0000000007 */
.L_x_257:
[----:B------:R-:W-:Y:S05]  /*0ad0*/  BSYNC.RECONVERGENT B1 ;  /* 0x0000000000017941 */ /* 0x000fea0003800200 */
.L_x_255:
[----:B------:R-:W-:-:S05]  /*0ae0*/  FMUL R7, R8, R7 ;  /* 0x0000000708077220 */ /* 0x000fca0000400000 */
[----:B------:R0:W-:Y:S02]  /*0af0*/  STG.E desc[UR8][R20.64], R7 ;  /* 0x0000000714007986 */ /* 0x0001e4000c101908 */
.L_x_254:
[----:B------:R-:W-:Y:S05]  /*0b00*/  BSYNC.RECONVERGENT B0 ;  /* 0x0000000000007941 */ /* 0x000fea0003800200 */
.L_x_253:
        /* <DEDUP_REMOVED lines=22> */
.L_x_261:
[----:B------:R-:W0:Y:S02]  /*0c70*/  MUFU.RCP R7, R22 ;  /* 0x0000001600077308 */ /* 0x000e240000001000 */
[----:B0-----:R-:W-:-:S04]  /*0c80*/  FFMA R0, R22, R7, -1 ;  /* 0xbf80000016007423 */ /* 0x001fc80000000007 */
[----:B------:R-:W-:-:S04]  /*0c90*/  FADD.FTZ R0, -R0, -RZ ;  /* 0x800000ff00007221 */ /* 0x000fc80000010100 */
[----:B------:R-:W-:-:S07]  /*0ca0*/  FFMA R7, R7, R0, R7 ;  /* 0x0000000007077223 */ /* 0x000fce0000000007 */
.L_x_262:
[----:B------:R-:W-:Y:S05]  /*0cb0*/  BSYNC.RECONVERGENT B1 ;  /* 0x0000000000017941 */ /* 0x000fea0003800200 */
.L_x_260:
[----:B------:R-:W-:-:S05]  /*0cc0*/  FMUL R7, R8, R7 ;  /* 0x0000000708077220 */ /* 0x000fca0000400000 */
[----:B------:R0:W-:Y:S02]  /*0cd0*/  STG.E desc[UR8][R20.64+0x4], R7 ;  /* 0x0000040714007986 */ /* 0x0001e4000c101908 */
.L_x_259:
[----:B------:R-:W-:Y:S05]  /*0ce0*/  BSYNC.RECONVERGENT B0 ;  /* 0x0000000000007941 */ /* 0x000fea0003800200 */
.L_x_258:
[----:B------:R-:W-:Y:S01]  /*0cf0*/  VIADD R3, R3, 0x4 ;  /* 0x0000000403037836 */ /* 0x000fe20000000000 */
[----:B------:R-:W-:Y:S06]  /*0d00*/  @P3 BRA `(.L_x_263) ;  /* 0xfffffff400f83947 */ /* 0x000fec000383ffff */
[----:B------:R-:W-:Y:S05]  /*0d10*/  EXIT ;  /* 0x000000000000794d */ /* 0x000fea0003800000 */
        .weak           $__internal_0_$__cuda_sm20_rcp_rn_f32_slowpath
        .type           $__internal_0_$__cuda_sm20_rcp_rn_f32_slowpath,@function
        .size           $__internal_0_$__cuda_sm20_rcp_rn_f32_slowpath,(.L_x_292 - $__internal_0_$__cuda_sm20_rcp_rn_f32_slowpath)
$__internal_0_$__cuda_sm20_rcp_rn_f32_slowpath:
[----:B------:R-:W-:Y:S01]  /*0d20*/  SHF.L.U32 R5, R0, 0x1, RZ ;  /* 0x0000000100057819 */ /* 0x000fe200000006ff */
[----:B------:R-:W-:Y:S03]  /*0d30*/  BSSY.RECONVERGENT B3, `(.L_x_264) ;  /* 0x0000030000037945 */ /* 0x000fe60003800200 */
[----:B------:R-:W-:-:S04]  /*0d40*/  SHF.R.U32.HI R5, RZ, 0x18, R5 ;  /* 0x00000018ff057819 */ /* 0x000fc80000011605 */
[----:B------:R-:W-:-:S13]  /*0d50*/  ISETP.NE.U32.AND P0, PT, R5, RZ, PT ;  /* 0x000000ff0500720c */ /* 0x000fda0003f05070 */
[----:B------:R-:W-:Y:S05]  /*0d60*/  @P0 BRA `(.L_x_265) ;  /* 0x0000000000280947 */ /* 0x000fea0003800000 */
[----:B------:R-:W-:-:S04]  /*0d70*/  SHF.L.U32 R5, R0, 0x1, RZ ;  /* 0x0000000100057819 */ /* 0x000fc800000006ff */
[----:B------:R-:W-:-:S13]  /*0d80*/  ISETP.NE.AND P0, PT, R5, RZ, PT ;  /* 0x000000ff0500720c */ /* 0x000fda0003f05270 */
[----:B------:R-:W-:Y:S01]  /*0d90*/  @P0 FFMA R22, R0, 1.84467440737095516160e+19, RZ ;  /* 0x5f80000000160823 */ /* 0x000fe200000000ff */
[----:B------:R-:W-:Y:S08]  /*0da0*/  @!P0 MUFU.RCP R7, R0 ;  /* 0x0000000000078308 */ /* 0x000ff00000001000 */
[----:B------:R-:W0:Y:S02]  /*0db0*/  @P0 MUFU.RCP R5, R22 ;  /* 0x0000001600050308 */ /* 0x000e240000001000 */
[----:B0-----:R-:W-:-:S04]  /*0dc0*/  @P0 FFMA R24, R22, R5, -1 ;  /* 0xbf80000016180423 */ /* 0x001fc80000000005 */
[----:B------:R-:W-:-:S04]  /*0dd0*/  @P0 FADD.FTZ R24, -R24, -RZ ;  /* 0x800000ff18180221 */ /* 0x000fc80000010100 */
[----:B------:R-:W-:-:S04]  /*0de0*/  @P0 FFMA R24, R5, R24, R5 ;  /* 0x0000001805180223 */ /* 0x000fc80000000005 */
[----:B------:R-:W-:Y:S01]  /*0df0*/  @P0 FFMA R7, R24, 1.84467440737095516160e+19, RZ ;  /* 0x5f80000018070823 */ /* 0x000fe200000000ff */
[----:B------:R-:W-:Y:S06]  /*0e00*/  BRA `(.L_x_266) ;  /* 0x0000000000887947 */ /* 0x000fec0003800000 */
.L_x_265:
[----:B------:R-:W-:-:S04]  /*0e10*/  IADD3 R7, PT, PT, R5, -0xfd, RZ ;  /* 0xffffff0305077810 */ /* 0x000fc80007ffe0ff */
[----:B------:R-:W-:-:S13]  /*0e20*/  ISETP.GT.U32.AND P0, PT, R7, 0x1, PT ;  /* 0x000000010700780c */ /* 0x000fda0003f04070 */
[----:B------:R-:W-:Y:S05]  /*0e30*/  @P0 BRA `(.L_x_267) ;  /* 0x0000000000780947 */ /* 0x000fea0003800000 */
[----:B------:R-:W-:Y:S01]  /*0e40*/  LOP3.LUT R25, R0, 0x7fffff, RZ, 0xc0, !PT ;  /* 0x007fffff00197812 */ /* 0x000fe200078ec0ff */
[----:B------:R-:W-:Y:S01]  /*0e50*/  IMAD.MOV.U32 R26, RZ, RZ, 0x3 ;  /* 0x00000003ff1a7424 */ /* 0x000fe200078e00ff */
[----:B------:R-:W-:Y:S02]  /*0e60*/  IADD3 R5, PT, PT, R5, -0xfc, RZ ;  /* 0xffffff0405057810 */ /* 0x000fe40007ffe0ff */
[----:B------:R-:W-:Y:S02]  /*0e70*/  LOP3.LUT R25, R25, 0x3f800000, RZ, 0xfc, !PT ;  /* 0x3f80000019197812 */ /* 0x000fe400078efcff */
[----:B------:R-:W-:Y:S02]  /*0e80*/  SHF.L.U32 R26, R26, R7, RZ ;  /* 0x000000071a1a7219 */ /* 0x000fe400000006ff */
[----:B------:R-:W0:Y:S02]  /*0e90*/  MUFU.RCP R24, R25 ;  /* 0x0000001900187308 */ /* 0x000e240000001000 */
[----:B0-----:R-:W-:-:S04]  /*0ea0*/  FFMA R23, R25, R24, -1 ;  /* 0xbf80000019177423 */ /* 0x001fc80000000018 */
[----:B------:R-:W-:-:S04]  /*0eb0*/  FADD.FTZ R23, -R23, -RZ ;  /* 0x800000ff17177221 */ /* 0x000fc80000010100 */
[CCC-:B------:R-:W-:Y:S01]  /*0ec0*/  FFMA.RM R9, R24.reuse, R23.reuse, R24.reuse ;  /* 0x0000001718097223 */ /* 0x1c0fe20000004018 */
[----:B------:R-:W-:-:S04]  /*0ed0*/  FFMA.RP R24, R24, R23, R24 ;  /* 0x0000001718187223 */ /* 0x000fc80000008018 */
[C---:B------:R-:W-:Y:S02]  /*0ee0*/  LOP3.LUT R22, R9.reuse, 0x7fffff, RZ, 0xc0, !PT ;  /* 0x007fffff09167812 */ /* 0x040fe400078ec0ff */
[----:B------:R-:W-:Y:S02]  /*0ef0*/  FSETP.NEU.FTZ.AND P0, PT, R9, R24, PT ;  /* 0x000000180900720b */ /* 0x000fe40003f1d000 */
[----:B------:R-:W-:Y:S02]  /*0f00*/  LOP3.LUT R22, R22, 0x800000, RZ, 0xfc, !PT ;  /* 0x0080000016167812 */ /* 0x000fe400078efcff */
[----:B------:R-:W-:Y:S02]  /*0f10*/  SEL R9, RZ, 0xffffffff, !P0 ;  /* 0xffffffffff097807 */ /* 0x000fe40004000000 */
[----:B------:R-:W-:Y:S02]  /*0f20*/  LOP3.LUT R26, R26, R22, RZ, 0xc0, !PT ;  /* 0x000000161a1a7212 */ /* 0x000fe400078ec0ff */
[----:B------:R-:W-:-:S02]  /*0f30*/  IADD3 R9, PT, PT, -R9, RZ, RZ ;  /* 0x000000ff09097210 */ /* 0x000fc40007ffe1ff */
[-C--:B------:R-:W-:Y:S02]  /*0f40*/  SHF.R.U32.HI R26, RZ, R7.reuse, R26 ;  /* 0x00000007ff1a7219 */ /* 0x080fe4000001161a */
[--C-:B------:R-:W-:Y:S02]  /*0f50*/  LOP3.LUT P1, RZ, R9, R7, R22.reuse, 0xf8, !PT ;  /* 0x0000000709ff7212 */ /* 0x100fe4000782f816 */
[C---:B------:R-:W-:Y:S02]  /*0f60*/  LOP3.LUT P0, RZ, R26.reuse, 0x1, RZ, 0xc0, !PT ;  /* 0x000000011aff7812 */ /* 0x040fe4000780c0ff */
[----:B------:R-:W-:Y:S02]  /*0f70*/  LOP3.LUT P2, RZ, R26, 0x2, RZ, 0xc0, !PT ;  /* 0x000000021aff7812 */ /* 0x000fe4000784c0ff */
[----:B------:R-:W-:Y:S02]  /*0f80*/  SHF.R.U32.HI R5, RZ, R5, R22 ;  /* 0x00000005ff057219 */ /* 0x000fe40000011616 */
[----:B------:R-:W-:-:S02]  /*0f90*/  PLOP3.LUT P0, PT, P0, P1, P2, 0xe0, 0x0 ;  /* 0x000000000000781c */ /* 0x000fc40000703c20 */
[----:B------:R-:W-:Y:S02]  /*0fa0*/  LOP3.LUT P1, RZ, R0, 0x7fffff, RZ, 0xc0, !PT ;  /* 0x007fffff00ff7812 */ /* 0x000fe4000782c0ff */
[----:B------:R-:W-:-:S04]  /*0fb0*/  SEL R7, RZ, 0x1, !P0 ;  /* 0x00000001ff077807 */ /* 0x000fc80004000000 */
[----:B------:R-:W-:-:S04]  /*0fc0*/  IADD3 R7, PT, PT, -R7, RZ, RZ ;  /* 0x000000ff07077210 */ /* 0x000fc80007ffe1ff */
[----:B------:R-:W-:-:S13]  /*0fd0*/  ISETP.GE.AND P0, PT, R7, RZ, PT ;  /* 0x000000ff0700720c */ /* 0x000fda0003f06270 */
[----:B------:R-:W-:-:S05]  /*0fe0*/  @!P0 VIADD R5, R5, 0x1 ;  /* 0x0000000105058836 */ /* 0x000fca0000000000 */
[----:B------:R-:W-:-:S04]  /*0ff0*/  @!P1 SHF.L.U32 R5, R5, 0x1, RZ ;  /* 0x0000000105059819 */ /* 0x000fc800000006ff */
[----:B------:R-:W-:Y:S01]  /*1000*/  LOP3.LUT R7, R5, 0x80000000, R0, 0xf8, !PT ;  /* 0x8000000005077812 */ /* 0x000fe200078ef800 */
[----:B------:R-:W-:Y:S06]  /*1010*/  BRA `(.L_x_266) ;  /* 0x0000000000047947 */ /* 0x000fec0003800000 */
.L_x_267:
[----:B------:R0:W1:Y:S02]  /*1020*/  MUFU.RCP R7, R0 ;  /* 0x0000000000077308 */ /* 0x0000640000001000 */
.L_x_266:
[----:B------:R-:W-:Y:S05]  /*1030*/  BSYNC.RECONVERGENT B3 ;  /* 0x0000000000037941 */ /* 0x000fea0003800200 */
.L_x_264:
[----:B------:R-:W-:Y:S01]  /*1040*/  HFMA2 R23, -RZ, RZ, 0, 0 ;  /* 0x00000000ff177431 */ /* 0x000fe200000001ff */
[----:B------:R-:W-:-:S04]  /*1050*/  MOV R22, R6 ;  /* 0x0000000600167202 */ /* 0x000fc80000000f00 */
[----:B01----:R-:W-:Y:S05]  /*1060*/  RET.REL.NODEC R22 `(compute_matching_scores) ;  /* 0xffffffec16e47950 */ /* 0x003fea0003c3ffff */
.L_x_268:
        /* <DEDUP_REMOVED lines=9> */
.L_x_292:


//--------------------- .text.reconstruct_from_wavelets --------------------------
	.section	.text.reconstruct_from_wavelets,"ax",@progbits
	.align	128
        .global         reconstruct_from_wavelets
        .type           reconstruct_from_wavelets,@function
        .size           reconstruct_from_wavelets,(.L_x_302 - reconstruct_from_wavelets)
        .other          reconstruct_from_wavelets,@"STO_CUDA_ENTRY STV_DEFAULT"
reconstruct_from_wavelets:
.text.reconstruct_from_wavelets:
        /* <DEDUP_REMOVED lines=9> */
[----:B------:R-:W1:Y:S07]  /*0090*/  LDCU.64 UR4, c[0x0][0x358] ;  /* 0x00006b00ff0477ac */ /* 0x000e6e0008000a00 */
[----:B------:R-:W2:Y:S08]  /*00a0*/  LDC.64 R6, c[0x0][0x388] ;  /* 0x0000e200ff067b82 */ /* 0x000eb00000000a00 */
[----:B------:R-:W3:Y:S01]  /*00b0*/  LDC.64 R4, c[0x0][0x380] ;  /* 0x0000e000ff047b82 */ /* 0x000ee20000000a00 */
[----:B0-----:R-:W-:-:S07]  /*00c0*/  IMAD.WIDE R2, R11, 0x4, R2 ;  /* 0x000000040b027825 */ /* 0x001fce00078e0202 */
[----:B------:R-:W0:Y:S01]  /*00d0*/  LDC.64 R8, c[0x0][0x398] ;  /* 0x0000e600ff087b82 */ /* 0x000e220000000a00 */
[----:B-1----:R-:W3:Y:S01]  /*00e0*/  LDG.E.CONSTANT R3, desc[UR4][R2.64] ;  /* 0x0000000402037981 */ /* 0x002ee2000c1e9900 */
[----:B--2---:R-:W-:-:S06]  /*00f0*/  IMAD.WIDE R6, R11, 0x8, R6 ;  /* 0x000000080b067825 */ /* 0x004fcc00078e0206 */
[----:B------:R-:W2:Y:S01]  /*0100*/  LDG.E.64.CONSTANT R6, desc[UR4][R6.64] ;  /* 0x0000000406067981 */ /* 0x000ea2000c1e9b00 */
[----:B---3--:R-:W-:-:S06]  /*0110*/  IMAD.WIDE R4, R3, 0x4, R4 ;  /* 0x0000000403047825 */ /* 0x008fcc00078e0204 */
[----:B------:R-:W3:Y:S01]  /*0120*/  LDG.E.CONSTANT R4, desc[UR4][R4.64] ;  /* 0x0000000404047981 */ /* 0x000ee2000c1e9900 */
[----:B0-----:R-:W-:Y:S01]  /*0130*/  IMAD.WIDE R8, R11, 0x4, R8 ;  /* 0x000000040b087825 */ /* 0x001fe200078e0208 */
[----:B--2---:R-:W3:Y:S03]  /*0140*/  F2F.F32.F64 R13, R6 ;  /* 0x00000006000d7310 */ /* 0x004ee60000301000 */
[----:B---3--:R-:W-:-:S05]  /*0150*/  FADD R13, R4, R13 ;  /* 0x0000000d040d7221 */ /* 0x008fca0000000000 */
[----:B------:R-:W-:Y:S01]  /*0160*/  STG.E desc[UR4][R8.64], R13 ;  /* 0x0000000d08007986 */ /* 0x000fe2000c101904 */
[----:B------:R-:W-:Y:S05]  /*0170*/  EXIT ;  /* 0x000000000000794d */ /* 0x000fea0003800000 */
.L_x_269:
        /* <DEDUP_REMOVED lines=16> */
.L_x_302:


//--------------------- .text.compute_wavelet_details --------------------------
	.section	.text.compute_wavelet_details,"ax",@progbits
	.align	128
        .global         compute_wavelet_details
        .type           compute_wavelet_details,@function
        .size           compute_wavelet_details,(.L_x_303 - compute_wavelet_details)
        .other          compute_wavelet_details,@"STO_CUDA_ENTRY STV_DEFAULT"
compute_wavelet_details:
.text.compute_wavelet_details:
        /* <DEDUP_REMOVED lines=16> */
[----:B------:R-:W2:Y:S01]  /*0100*/  LDG.E.CONSTANT R4, desc[UR4][R4.64] ;  /* 0x0000000404047981 */ /* 0x000ea2000c1e9900 */
[----:B---3--:R-:W-:-:S06]  /*0110*/  IMAD.WIDE R8, R3, 0x4, R8 ;  /* 0x0000000403087825 */ /* 0x008fcc00078e0208 */
[----:B------:R-:W3:Y:S01]  /*0120*/  LDG.E.CONSTANT R8, desc[UR4][R8.64] ;  /* 0x0000000408087981 */ /* 0x000ee2000c1e9900 */
[----:B0-----:R-:W-:Y:S01]  /*0130*/  IMAD.WIDE R2, R15, 0x8, R12 ;  /* 0x000000080f027825 */ /* 0x001fe200078e020c */
[----:B--2---:R-:W-:Y:S08]  /*0140*/  F2F.F64.F32 R6, R4 ;  /* 0x0000000400067310 */ /* 0x004ff00000201800 */
[----:B---3--:R-:W0:Y:S02]  /*0150*/  F2F.F64.F32 R10, R8 ;  /* 0x00000008000a7310 */ /* 0x008e240000201800 */
[----:B0-----:R-:W-:-:S07]  /*0160*/  DADD R6, R6, -R10 ;  /* 0x0000000006067229 */ /* 0x001fce000000080a */
[----:B------:R-:W-:Y:S01]  /*0170*/  STG.E.64 desc[UR4][R2.64], R6 ;  /* 0x0000000602007986 */ /* 0x000fe2000c101b04 */
[----:B------:R-:W-:Y:S05]  /*0180*/  EXIT ;  /* 0x000000000000794d */ /* 0x000fea0003800000 */
.L_x_270:
        /* <DEDUP_REMOVED lines=15> */
.L_x_303:


//--------------------- .text.count_conflicts_f64 --------------------------
	.section	.text.count_conflicts_f64,"ax",@progbits
	.align	128
        .global         count_conflicts_f64
        .type           count_conflicts_f64,@function
        .size           count_conflicts_f64,(.L_x_304 - count_conflicts_f64)
        .other          count_conflicts_f64,@"STO_CUDA_ENTRY STV_DEFAULT"
count_conflicts_f64:
.text.count_conflicts_f64:
        /* <DEDUP_REMOVED lines=10> */
[----:B------:R-:W2:Y:S06]  /*00a0*/  LDCU.64 UR8, c[0x0][0x380] ;  /* 0x00007000ff0877ac */ /* 0x000eac0008000a00 */
[----:B------:R-:W3:Y:S01]  /*00b0*/  LDC.64 R12, c[0x0][0x380] ;  /* 0x0000e000ff0c7b82 */ /* 0x000ee20000000a00 */
[----:B0-----:R-:W-:-:S05]  /*00c0*/  IMAD.WIDE R2, R0, 0x4, R2 ;  /* 0x0000000400027825 */ /* 0x001fca00078e0202 */
[----:B-1----:R-:W4:Y:S04]  /*00d0*/  LDG.E.CONSTANT R6, desc[UR4][R2.64] ;  /* 0x0000000402067981 */ /* 0x002f28000c1e9900 */
[----:B------:R-:W4:Y:S01]  /*00e0*/  LDG.E.CONSTANT R5, desc[UR4][R2.64+0x4] ;  /* 0x0000040402057981 */ /* 0x000f22000c1e9900 */
[----:B------:R-:W-:Y:S01]  /*00f0*/  BSSY.RECONVERGENT B0, `(.L_x_271) ;  /* 0x00000d8000007945 */ /* 0x000fe20003800200 */
[----:B------:R-:W-:Y:S02]  /*0100*/  CS2R R10, SRZ ;  /* 0x00000000000a7805 */ /* 0x000fe4000001ff00 */
[----:B----4-:R-:W-:-:S13]  /*0110*/  ISETP.GE.AND P0, PT, R6, R5, PT ;  /* 0x000000050600720c */ /* 0x010fda0003f06270 */
[----:B--23--:R-:W-:Y:S05]  /*0120*/  @P0 BRA `(.L_x_272) ;  /* 0x0000000c00500947 */ /* 0x00cfea0003800000 */
[----:B------:R-:W-:-:S06]  /*0130*/  IMAD.WIDE R2, R0, 0x4, R12 ;  /* 0x0000000400027825 */ /* 0x000fcc00078e020c */
[----:B------:R0:W5:Y:S01]  /*0140*/  LDG.E.CONSTANT R2, desc[UR4][R2.64] ;  /* 0x0000000402027981 */ /* 0x000162000c1e9900 */
        /* <DEDUP_REMOVED lines=12> */
[----:B0-----:R-:W-:-:S05]  /*0210*/  IADD3 R14, P1, PT, R14, 0x10, RZ ;  /* 0x000000100e0e7810 */ /* 0x001fca0007f3e0ff */
[----:B------:R-:W-:-:S08]  /*0220*/  IMAD.X R15, RZ, RZ, R15, P1 ;  /* 0x000000ffff0f7224 */ /* 0x000fd000008e060f */
.L_x_275:
[----:B------:R-:W-:-:S05]  /*0230*/  IMAD.WIDE R16, R6, 0x4, R14 ;  /* 0x0000000406107825 */ /* 0x000fca00078e020e */
[----:B------:R-:W2:Y:S04]  /*0240*/  LDG.E.CONSTANT R3, desc[UR4][R16.64+-0x10] ;  /* 0xfffff00410037981 */ /* 0x000ea8000c1e9900 */
[----:B------:R-:W3:Y:S01]  /*0250*/  LDG.E.CONSTANT R23, desc[UR4][R16.64+-0xc] ;  /* 0xfffff40410177981 */ /* 0x000ee2000c1e9900 */
[----:B------:R-:W-:Y:S01]  /*0260*/  MOV R12, UR8 ;  /* 0x00000008000c7c02 */ /* 0x000fe20008000f00 */
[----:B------:R-:W-:Y:S02]  /*0270*/  IMAD.U32 R13, RZ, RZ, UR9 ;  /* 0x00000009ff0d7e24 */ /* 0x000fe4000f8e00ff */
[----:B------:R-:W4:Y:S04]  /*0280*/  LDG.E.CONSTANT R28, desc[UR4][R16.64+-0x8] ;  /* 0xfffff804101c7981 */ /* 0x000f28000c1e9900 */
[----:B------:R-:W4:Y:S04]  /*0290*/  LDG.E.CONSTANT R25, desc[UR4][R16.64+-0x4] ;  /* 0xfffffc0410197981 */ /* 0x000f28000c1e9900 */
[----:B------:R-:W4:Y:S04]  /*02a0*/  LDG.E.CONSTANT R24, desc[UR4][R16.64] ;  /* 0x0000000410187981 */ /* 0x000f28000c1e9900 */
[----:B------:R-:W4:Y:S01]  /*02b0*/  LDG.E.CONSTANT R22, desc[UR4][R16.64+0x8] ;  /* 0x0000080410167981 */ /* 0x000f22000c1e9900 */
[----:B--2---:R-:W-:-:S06]  /*02c0*/  IMAD.WIDE R20, R3, 0x4, R12 ;  /* 0x0000000403147825 */ /* 0x004fcc00078e020c */
[----:B------:R-:W2:Y:S01]  /*02d0*/  LDG.E.CONSTANT R21, desc[UR4][R20.64] ;  /* 0x0000000414157981 */ /* 0x000ea2000c1e9900 */
[----:B---3--:R-:W-:-:S06]  /*02e0*/  IMAD.WIDE R26, R23, 0x4, R12 ;  /* 0x00000004171a7825 */ /* 0x008fcc00078e020c */
[----:B------:R-:W3:Y:S01]  /*02f0*/  LDG.E.CONSTANT R27, desc[UR4][R26.64] ;  /* 0x000000041a1b7981 */ /* 0x000ee2000c1e9900 */
[----:B--2--5:R-:W-:-:S13]  /*0300*/  ISETP.NE.AND P2, PT, R21, R2, PT ;  /* 0x000000021500720c */ /* 0x024fda0003f45270 */
[----:B------:R-:W0:Y:S02]  /*0310*/  @!P2 LDC.64 R8, c[0x0][0x398] ;  /* 0x0000e600ff08ab82 */ /* 0x000e240000000a00 */
[----:B0-----:R-:W-:-:S06]  /*0320*/  @!P2 IMAD.WIDE R8, R3, 0x8, R8 ;  /* 0x000000080308a825 */ /* 0x001fcc00078e0208 */
[----:B------:R-:W2:Y:S01]  /*0330*/  @!P2 LDG.E.64.CONSTANT R8, desc[UR4][R8.64] ;  /* 0x000000040808a981 */ /* 0x000ea2000c1e9b00 */
[----:B---3--:R-:W-:Y:S01]  /*0340*/  ISETP.NE.AND P5, PT, R27, R2, PT ;  /* 0x000000021b00720c */ /* 0x008fe20003fa5270 */
[----:B----4-:R-:W-:-:S05]  /*0350*/  IMAD.WIDE R20, R28, 0x4, R12 ;  /* 0x000000041c147825 */ /* 0x010fca00078e020c */
[----:B------:R0:W3:Y:S07]  /*0360*/  LDG.E.CONSTANT R3, desc[UR4][R20.64] ;  /* 0x0000000414037981 */ /* 0x0000ee000c1e9900 */
[----:B------:R-:W1:Y:S02]  /*0370*/  @!P5 LDC.64 R18, c[0x0][0x398] ;  /* 0x0000e600ff12db82 */ /* 0x000e640000000a00 */
[----:B-1----:R-:W-:Y:S02]  /*0380*/  @!P5 IMAD.WIDE R18, R23, 0x8, R18 ;  /* 0x000000081712d825 */ /* 0x002fe400078e0212 */
[----:B------:R-:W4:Y:S04]  /*0390*/  LDG.E.CONSTANT R23, desc[UR4][R16.64+0x4] ;  /* 0x0000040410177981 */ /* 0x000f28000c1e9900 */
[----:B------:R-:W4:Y:S01]  /*03a0*/  @!P5 LDG.E.64.CONSTANT R18, desc[UR4][R18.64] ;  /* 0x000000041212d981 */ /* 0x000f22000c1e9b00 */
[----:B0-----:R-:W-:Y:S01]  /*03b0*/  @!P2 MOV R20, 0x0 ;  /* 0x000000000014a802 */ /* 0x001fe20000000f00 */
[----:B------:R-:W-:-:S06]  /*03c0*/  @!P2 IMAD.MOV.U32 R21, RZ, RZ, 0x3fe00000 ;  /* 0x3fe00000ff15a424 */ /* 0x000fcc00078e00ff */
[----:B--2---:R-:W-:Y:S01]  /*03d0*/  @!P2 DFMA R20, R8, R20, 1 ;  /* 0x3ff000000814a42b */ /* 0x004fe20000000014 */
[----:B------:R-:W-:-:S06]  /*03e0*/  IMAD.WIDE R8, R25, 0x4, R12 ;  /* 0x0000000419087825 */ /* 0x000fcc00078e020c */
[----:B------:R-:W2:Y:S04]  /*03f0*/  LDG.E.CONSTANT R8, desc[UR4][R8.64] ;  /* 0x0000000408087981 */ /* 0x000ea8000c1e9900 */
[----:B------:R0:W2:Y:S01]  /*0400*/  LDG.E.CONSTANT R9, desc[UR4][R16.64+0xc] ;  /* 0x00000c0410097981 */ /* 0x0000a2000c1e9900 */
[----:B---3--:R-:W-:Y:S01]  /*0410*/  ISETP.NE.AND P1, PT, R3, R2, PT ;  /* 0x000000020300720c */ /* 0x008fe20003f25270 */
[----:B------:R-:W-:-:S12]  /*0420*/  @!P2 DADD R10, R10, R20 ;  /* 0x000000000a0aa229 */ /* 0x000fd80000000014 */
[----:B------:R-:W1:Y:S01]  /*0430*/  @!P1 LDC.64 R20, c[0x0][0x398] ;  /* 0x0000e600ff149b82 */ /* 0x000e620000000a00 */
[----:B0-----:R-:W-:Y:S01]  /*0440*/  @!P5 MOV R16, 0x0 ;  /* 0x000000000010d802 */ /* 0x001fe20000000f00 */
[----:B------:R-:W-:Y:S02]  /*0450*/  @!P5 IMAD.MOV.U32 R17, RZ, RZ, 0x3fe00000 ;  /* 0x3fe00000ff11d424 */ /* 0x000fe400078e00ff */
[----:B----4-:R-:W-:-:S04]  /*0460*/  IMAD.WIDE R26, R23, 0x4, R12 ;  /* 0x00000004171a7825 */ /* 0x010fc800078e020c */
[----:B------:R-:W-:Y:S01]  /*0470*/  @!P5 DFMA R16, R18, R16, 1 ;  /* 0x3ff000001210d42b */ /* 0x000fe20000000010 */
[----:B------:R-:W-:Y:S01]  /*0480*/  IMAD.WIDE R18, R24, 0x4, R12 ;  /* 0x0000000418127825 */ /* 0x000fe200078e020c */
[----:B------:R-:W3:Y:S04]  /*0490*/  LDG.E.CONSTANT R26, desc[UR4][R26.64] ;  /* 0x000000041a1a7981 */ /* 0x000ee8000c1e9900 */
[----:B------:R0:W4:Y:S01]  /*04a0*/  LDG.E.CONSTANT R3, desc[UR4][R18.64] ;  /* 0x0000000412037981 */ /* 0x000122000c1e9900 */
[----:B-1----:R-:W-:-:S04]  /*04b0*/  @!P1 IMAD.WIDE R20, R28, 0x8, R20 ;  /* 0x000000081c149825 */ /* 0x002fc800078e0214 */
[--C-:B0-----:R-:W-:Y:S02]  /*04c0*/  IMAD.WIDE R18, R22, 0x4, R12.reuse ;  /* 0x0000000416127825 */ /* 0x101fe400078e020c */
[----:B------:R-:W4:Y:S04]  /*04d0*/  @!P1 LDG.E.64.CONSTANT R20, desc[UR4][R20.64] ;  /* 0x0000000414149981 */ /* 0x000f28000c1e9b00 */
[----:B------:R0:W4:Y:S01]  /*04e0*/  LDG.E.CONSTANT R27, desc[UR4][R18.64] ;  /* 0x00000004121b7981 */ /* 0x000122000c1e9900 */
[----:B--2---:R-:W-:Y:S01]  /*04f0*/  ISETP.NE.AND P4, PT, R8, R2, PT ;  /* 0x000000020800720c */ /* 0x004fe20003f85270 */
[----:B0-----:R-:W-:-:S05]  /*0500*/  IMAD.WIDE R18, R9, 0x4, R12 ;  /* 0x0000000409127825 */ /* 0x001fca00078e020c */
[----:B------:R0:W2:Y:S01]  /*0510*/  LDG.E.CONSTANT R8, desc[UR4][R18.64] ;  /* 0x0000000412087981 */ /* 0x0000a2000c1e9900 */
[----:B------:R-:W-:Y:S01]  /*0520*/  @!P5 DADD R10, R10, R16 ;  /* 0x000000000a0ad229 */ /* 0x000fe20000000010 */
[----:B------:R-:W-:Y:S01]  /*0530*/  @!P1 MOV R16, 0x0 ;  /* 0x0000000000109802 */ /* 0x000fe20000000f00 */
[----:B------:R-:W-:-:S04]  /*0540*/  @!P1 IMAD.MOV.U32 R17, RZ, RZ, 0x3fe00000 ;  /* 0x3fe00000ff119424 */ /* 0x000fc800078e00ff */
[----:B0-----:R-:W0:Y:S01]  /*0550*/  @!P4 LDC.64 R18, c[0x0][0x398] ;  /* 0x0000e600ff12cb82 */ /* 0x001e220000000a00 */
[-C--:B---3--:R-:W-:Y:S02]  /*0560*/  ISETP.NE.AND P2, PT, R26, R2.reuse, PT ;  /* 0x000000021a00720c */ /* 0x088fe40003f45270 */
[----:B----4-:R-:W-:Y:S01]  /*0570*/  ISETP.NE.AND P3, PT, R3, R2, PT ;  /* 0x000000020300720c */ /* 0x010fe20003f65270 */
[----:B------:R-:W-:-:S10]  /*0580*/  @!P1 DFMA R16, R20, R16, 1 ;  /* 0x3ff000001410942b */ /* 0x000fd40000000010 */
[----:B------:R-:W1:Y:S01]  /*0590*/  @!P2 LDC.64 R20, c[0x0][0x398] ;  /* 0x0000e600ff14ab82 */ /* 0x000e620000000a00 */
[----:B------:R-:W-:-:S07]  /*05a0*/  ISETP.NE.AND P6, PT, R27, R2, PT ;  /* 0x000000021b00720c */ /* 0x000fce0003fc5270 */
[----:B------:R-:W3:Y:S01]  /*05b0*/  @!P3 LDC.64 R26, c[0x0][0x398] ;  /* 0x0000e600ff1abb82 */ /* 0x000ee20000000a00 */
[----:B0-----:R-:W-:-:S05]  /*05c0*/  @!P4 IMAD.WIDE R18, R25, 0x8, R18 ;  /* 0x000000081912c825 */ /* 0x001fca00078e0212 */
[----:B------:R0:W4:Y:S01]  /*05d0*/  @!P4 LDG.E.64.CONSTANT R28, desc[UR4][R18.64] ;  /* 0x00000004121cc981 */ /* 0x000122000c1e9b00 */
[----:B---3--:R-:W-:-:S04]  /*05e0*/  @!P3 IMAD.WIDE R26, R24, 0x8, R26 ;  /* 0x00000008181ab825 */ /* 0x008fc800078e021a */
[----:B-1----:R-:W-:Y:S02]  /*05f0*/  @!P2 IMAD.WIDE R24, R23, 0x8, R20 ;  /* 0x000000081718a825 */ /* 0x002fe400078e0214 */
[----:B------:R-:W1:Y:S01]  /*0600*/  @!P6 LDC.64 R20, c[0x0][0x398] ;  /* 0x0000e600ff14eb82 */ /* 0x000e620000000a00 */
[----:B------:R-:W3:Y:S04]  /*0610*/  @!P3 LDG.E.64.CONSTANT R26, desc[UR4][R26.64] ;  /* 0x000000041a1ab981 */ /* 0x000ee8000c1e9b00 */
[----:B------:R-:W3:Y:S01]  /*0620*/  @!P2 LDG.E.64.CONSTANT R24, desc[UR4][R24.64] ;  /* 0x000000041818a981 */ /* 0x000ee2000c1e9b00 */
[----:B-1----:R-:W-:-:S06]  /*0630*/  @!P6 IMAD.WIDE R20, R22, 0x8, R20 ;  /* 0x000000081614e825 */ /* 0x002fcc00078e0214 */
[----:B------:R-:W3:Y:S01]  /*0640*/  @!P6 LDG.E.64.CONSTANT R20, desc[UR4][R20.64] ;  /* 0x000000041414e981 */ /* 0x000ee2000c1e9b00 */
[----:B--2---:R-:W-:-:S13]  /*0650*/  ISETP.NE.AND P5, PT, R8, R2, PT ;  /* 0x000000020800720c */ /* 0x004fda0003fa5270 */
[----:B0-----:R-:W0:Y:S02]  /*0660*/  @!P5 LDC.64 R18, c[0x0][0x398] ;  /* 0x0000e600ff12db82 */ /* 0x001e240000000a00 */
[----:B0-----:R-:W-:-:S06]  /*0670*/  @!P5 IMAD.WIDE R8, R9, 0x8, R18 ;  /* 0x000000080908d825 */ /* 0x001fcc00078e0212 */
[----:B------:R-:W2:Y:S01]  /*0680*/  @!P5 LDG.E.64.CONSTANT R8, desc[UR4][R8.64] ;  /* 0x000000040808d981 */ /* 0x000ea2000c1e9b00 */
[----:B------:R-:W-:Y:S01]  /*0690*/  @!P1 DADD R10, R10, R16 ;  /* 0x000000000a0a9229 */ /* 0x000fe20000000010 */
[----:B------:R-:W-:Y:S01]  /*06a0*/  @!P4 MOV R16, 0x0 ;  /* 0x000000000010c802 */ /* 0x000fe20000000f00 */
[----:B------:R-:W-:-:S06]  /*06b0*/  @!P4 IMAD.MOV.U32 R17, RZ, RZ, 0x3fe00000 ;  /* 0x3fe00000ff11c424 */ /* 0x000fcc00078e00ff */
[----:B----4-:R-:W-:Y:S01]  /*06c0*/  @!P4 DFMA R28, R28, R16, 1 ;  /* 0x3ff000001c1cc42b */ /* 0x010fe20000000010 */
[----:B------:R-:W-:Y:S01]  /*06d0*/  @!P3 MOV R16, 0x0 ;  /* 0x000000000010b802 */ /* 0x000fe20000000f00 */
[----:B------:R-:W-:Y:S01]  /*06e0*/  @!P3 IMAD.MOV.U32 R17, RZ, RZ, 0x3fe00000 ;  /* 0x3fe00000ff11b424 */ /* 0x000fe200078e00ff */
[----:B------:R-:W-:Y:S01]  /*06f0*/  @!P2 MOV R18, 0x0 ;  /* 0x000000000012a802 */ /* 0x000fe20000000f00 */
[----:B------:R-:W-:-:S04]  /*0700*/  @!P2 IMAD.MOV.U32 R19, RZ, RZ, 0x3fe00000 ;  /* 0x3fe00000ff13a424 */ /* 0x000fc800078e00ff */
[----:B------:R-:W-:Y:S01]  /*0710*/  @!P4 DADD R10, R10, R28 ;  /* 0x000000000a0ac229 */ /* 0x000fe2000000001c */
[----:B------:R-:W-:Y:S01]  /*0720*/  IADD3 R7, PT, PT, R7, 0x8, RZ ;  /* 0x0000000807077810 */ /* 0x000fe20007ffe0ff */
[----:B---3--:R-:W-:Y:S02]  /*0730*/  @!P3 DFMA R16, R26, R16, 1 ;  /* 0x3ff000001a10b42b */ /* 0x008fe40000000010 */
[----:B------:R-:W-:-:S06]  /*0740*/  @!P2 DFMA R24, R24, R18, 1 ;  /* 0x3ff000001818a42b */ /* 0x000fcc0000000012 */
[----:B------:R-:W-:Y:S01]  /*0750*/  @!P3 DADD R10, R10, R16 ;  /* 0x000000000a0ab229 */ /* 0x000fe20000000010 */
[----:B------:R-:W-:Y:S01]  /*0760*/  @!P6 MOV R16, 0x0 ;  /* 0x000000000010e802 */ /* 0x000fe20000000f00 */
[----:B------:R-:W-:Y:S01]  /*0770*/  @!P6 IMAD.MOV.U32 R17, RZ, RZ, 0x3fe00000 ;  /* 0x3fe00000ff11e424 */ /* 0x000fe200078e00ff */
[----:B------:R-:W-:-:S05]  /*0780*/  ISETP.NE.AND P1, PT, R7, RZ, PT ;  /* 0x000000ff0700720c */ /* 0x000fca0003f25270 */
[----:B------:R-:W-:Y:S02]  /*0790*/  @!P2 DADD R10, R10, R24 ;  /* 0x000000000a0aa229 */ /* 0x000fe40000000018 */
[----:B------:R-:W-:Y:S01]  /*07a0*/  @!P6 DFMA R20, R20, R16, 1 ;  /* 0x3ff000001414e42b */ /* 0x000fe20000000010 */
[----:B------:R-:W-:Y:S01]  /*07b0*/  @!P5 MOV R16, 0x0 ;  /* 0x000000000010d802 */ /* 0x000fe20000000f00 */
[----:B------:R-:W-:-:S06]  /*07c0*/  @!P5 IMAD.MOV.U32 R17, RZ, RZ, 0x3fe00000 ;  /* 0x3fe00000ff11d424 */ /* 0x000fcc00078e00ff */
[----:B------:R-:W-:Y:S01]  /*07d0*/  @!P6 DADD R10, R10, R20 ;  /* 0x000000000a0ae229 */ /* 0x000fe20000000014 */
[----:B------:R-:W-:Y:S01]  /*07e0*/  VIADD R6, R6, 0x8 ;  /* 0x0000000806067836 */ /* 0x000fe20000000000 */
[----:B--2---:R-:W-:-:S08]  /*07f0*/  @!P5 DFMA R8, R8, R16, 1 ;  /* 0x3ff000000808d42b */ /* 0x004fd00000000010 */
[----:B------:R-:W-:Y:S01]  /*0800*/  @!P5 DADD R10, R10, R8 ;  /* 0x000000000a0ad229 */ /* 0x000fe20000000008 */
[----:B------:R-:W-:Y:S10]  /*0810*/  @P1 BRA `(.L_x_275) ;  /* 0xfffffff800841947 */ /* 0x000ff4000383ffff */
.L_x_274:
[----:B------:R-:W-:Y:S05]  /*0820*/  BSYNC.RECONVERGENT B1 ;  /* 0x0000000000017941 */ /* 0x000fea0003800200 */
.L_x_273:
        /* <DEDUP_REMOVED lines=12> */
[----:B--2---:R-:W-:-:S06]  /*08f0*/  IMAD.WIDE R16, R9, 0x4, R12 ;  /* 0x0000000409107825 */ /* 0x004fcc00078e020c */
[----:B------:R-:W2:Y:S01]  /*0900*/  LDG.E.CONSTANT R17, desc[UR4][R16.64] ;  /* 0x0000000410117981 */ /* 0x000ea2000c1e9900 */
[----:B---3--:R-:W-:-:S04]  /*0910*/  IMAD.WIDE R24, R7, 0x4, R12 ;  /* 0x0000000407187825 */ /* 0x008fc800078e020c */
[--C-:B----4-:R-:W-:Y:S02]  /*0920*/  IMAD.WIDE R26, R5, 0x4, R12.reuse ;  /* 0x00000004051a7825 */ /* 0x110fe400078e020c */
[----:B------:R-:W3:Y:S02]  /*0930*/  LDG.E.CONSTANT R25, desc[UR4][R24.64] ;  /* 0x0000000418197981 */ /* 0x000ee4000c1e9900 */
[----:B------:R-:W-:Y:S02]  /*0940*/  IMAD.WIDE R22, R3, 0x4, R12 ;  /* 0x0000000403167825 */ /* 0x000fe400078e020c */
[----:B------:R-:W4:Y:S04]  /*0950*/  LDG.E.CONSTANT R27, desc[UR4][R26.64] ;  /* 0x000000041a1b7981 */ /* 0x000f28000c1e9900 */
[----:B------:R-:W4:Y:S01]  /*0960*/  LDG.E.CONSTANT R23, desc[UR4][R22.64] ;  /* 0x0000000416177981 */ /* 0x000f22000c1e9900 */
[----:B--2--5:R-:W-:-:S02]  /*0970*/  ISETP.NE.AND P0, PT, R17, R2, PT ;  /* 0x000000021100720c */ /* 0x024fc40003f05270 */
[-C--:B---3--:R-:W-:Y:S02]  /*0980*/  ISETP.NE.AND P1, PT, R25, R2.reuse, PT ;  /* 0x000000021900720c */ /* 0x088fe40003f25270 */
[----:B----4-:R-:W-:-:S09]  /*0990*/  ISETP.NE.AND P2, PT, R27, R2, PT ;  /* 0x000000021b00720c */ /* 0x010fd20003f45270 */
[----:B------:R-:W0:Y:S01]  /*09a0*/  @!P0 LDC.64 R14, c[0x0][0x398] ;  /* 0x0000e600ff0e8b82 */ /* 0x000e220000000a00 */
[----:B------:R-:W-:-:S07]  /*09b0*/  ISETP.NE.AND P3, PT, R23, R2, PT ;  /* 0x000000021700720c */ /* 0x000fce0003f65270 */
[----:B------:R-:W1:Y:S08]  /*09c0*/  @!P1 LDC.64 R18, c[0x0][0x398] ;  /* 0x0000e600ff129b82 */ /* 0x000e700000000a00 */
[----:B------:R-:W2:Y:S01]  /*09d0*/  @!P2 LDC.64 R16, c[0x0][0x398] ;  /* 0x0000e600ff10ab82 */ /* 0x000ea20000000a00 */
[----:B0-----:R-:W-:-:S07]  /*09e0*/  @!P0 IMAD.WIDE R8, R9, 0x8, R14 ;  /* 0x0000000809088825 */ /* 0x001fce00078e020e */
[----:B------:R-:W0:Y:S01]  /*09f0*/  @!P3 LDC.64 R14, c[0x0][0x398] ;  /* 0x0000e600ff0ebb82 */ /* 0x000e220000000a00 */
[----:B------:R-:W3:Y:S01]  /*0a00*/  @!P0 LDG.E.64.CONSTANT R8, desc[UR4][R8.64] ;  /* 0x0000000408088981 */ /* 0x000ee2000c1e9b00 */
[----:B-1----:R-:W-:-:S06]  /*0a10*/  @!P1 IMAD.WIDE R18, R7, 0x8, R18 ;  /* 0x0000000807129825 */ /* 0x002fcc00078e0212 */
[----:B------:R-:W4:Y:S01]  /*0a20*/  @!P1 LDG.E.64.CONSTANT R18, desc[UR4][R18.64] ;  /* 0x0000000412129981 */ /* 0x000f22000c1e9b00 */
[----:B--2---:R-:W-:-:S06]  /*0a30*/  @!P2 IMAD.WIDE R16, R5, 0x8, R16 ;  /* 0x000000080510a825 */ /* 0x004fcc00078e0210 */
[----:B------:R-:W2:Y:S01]  /*0a40*/  @!P2 LDG.E.64.CONSTANT R16, desc[UR4][R16.64] ;  /* 0x000000041010a981 */ /* 0x000ea2000c1e9b00 */
[----:B0-----:R-:W-:-:S06]  /*0a50*/  @!P3 IMAD.WIDE R14, R3, 0x8, R14 ;  /* 0x00000008030eb825 */ /* 0x001fcc00078e020e */
[----:B------:R-:W2:Y:S01]  /*0a60*/  @!P3 LDG.E.64.CONSTANT R14, desc[UR4][R14.64] ;  /* 0x000000040e0eb981 */ /* 0x000ea2000c1e9b00 */
[----:B------:R-:W-:Y:S01]  /*0a70*/  @!P0 MOV R22, 0x0 ;  /* 0x0000000000168802 */ /* 0x000fe20000000f00 */
[----:B------:R-:W-:Y:S01]  /*0a80*/  @!P0 IMAD.MOV.U32 R23, RZ, RZ, 0x3fe00000 ;  /* 0x3fe00000ff178424 */ /* 0x000fe200078e00ff */
[----:B------:R-:W-:Y:S01]  /*0a90*/  @!P1 MOV R24, 0x0 ;  /* 0x0000000000189802 */ /* 0x000fe20000000f00 */
[----:B------:R-:W-:Y:S01]  /*0aa0*/  @!P1 IMAD.MOV.U32 R25, RZ, RZ, 0x3fe00000 ;  /* 0x3fe00000ff199424 */ /* 0x000fe200078e00ff */
[----:B------:R-:W-:-:S03]  /*0ab0*/  IADD3 R6, PT, PT, R6, 0x4, RZ ;  /* 0x0000000406067810 */ /* 0x000fc60007ffe0ff */
[----:B---3--:R-:W-:-:S08]  /*0ac0*/  @!P0 DFMA R22, R8, R22, 1 ;  /* 0x3ff000000816842b */ /* 0x008fd00000000016 */
[----:B------:R-:W-:Y:S02]  /*0ad0*/  @!P0 DADD R10, R10, R22 ;  /* 0x000000000a0a8229 */ /* 0x000fe40000000016 */
[----:B----4-:R-:W-:Y:S01]  /*0ae0*/  @!P1 DFMA R8, R18, R24, 1 ;  /* 0x3ff000001208942b */ /* 0x010fe20000000018 */
[----:B------:R-:W-:Y:S01]  /*0af0*/  @!P2 MOV R22, 0x0 ;  /* 0x000000000016a802 */ /* 0x000fe20000000f00 */
[----:B------:R-:W-:-:S06]  /*0b00*/  @!P2 IMAD.MOV.U32 R23, RZ, RZ, 0x3fe00000 ;  /* 0x3fe00000ff17a424 */ /* 0x000fcc00078e00ff */
[----:B--2---:R-:W-:Y:S02]  /*0b10*/  @!P2 DFMA R18, R16, R22, 1 ;  /* 0x3ff000001012a42b */ /* 0x004fe40000000016 */
[----:B------:R-:W-:Y:S01]  /*0b20*/  @!P1 DADD R10, R10, R8 ;  /* 0x000000000a0a9229 */ /* 0x000fe20000000008 */
[----:B------:R-:W-:Y:S01]  /*0b30*/  @!P3 MOV R8, 0x0 ;  /* 0x000000000008b802 */ /* 0x000fe20000000f00 */
[----:B------:R-:W-:-:S06]  /*0b40*/  @!P3 IMAD.MOV.U32 R9, RZ, RZ, 0x3fe00000 ;  /* 0x3fe00000ff09b424 */ /* 0x000fcc00078e00ff */
[----:B------:R-:W-:Y:S02]  /*0b50*/  @!P2 DADD R10, R10, R18 ;  /* 0x000000000a0aa229 */ /* 0x000fe40000000012 */
[----:B------:R-:W-:-:S08]  /*0b60*/  @!P3 DFMA R8, R14, R8, 1 ;  /* 0x3ff000000e08b42b */ /* 0x000fd00000000008 */
[----:B------:R-:W-:-:S11]  /*0b70*/  @!P3 DADD R10, R10, R8 ;  /* 0x000000000a0ab229 */ /* 0x000fd60000000008 */
.L_x_277:
[----:B------:R-:W-:Y:S05]  /*0b80*/  BSYNC.RECONVERGENT B1 ;  /* 0x0000000000017941 */ /* 0x000fea0003800200 */
.L_x_276:
        /* <DEDUP_REMOVED lines=12> */
[----:B------:R-:W2:Y:S04]  /*0c50*/  LDG.E.CONSTANT R5, desc[UR4][R4.64] ;  /* 0x0000000404057981 */ /* 0x000ea8000c1e9900 */
[----:B------:R-:W3:Y:S01]  /*0c60*/  LDG.E.CONSTANT R15, desc[UR4][R14.64] ;  /* 0x000000040e0f7981 */ /* 0x000ee2000c1e9900 */
[-C--:B--2--5:R-:W-:Y:S02]  /*0c70*/  ISETP.NE.AND P0, PT, R5, R2.reuse, PT ;  /* 0x000000020500720c */ /* 0x0a4fe40003f05270 */
[----:B---3--:R-:W-:-:S11]  /*0c80*/  ISETP.NE.AND P1, PT, R15, R2, PT ;  /* 0x000000020f00720c */ /* 0x008fd60003f25270 */
[----:B------:R-:W0:Y:S08]  /*0c90*/  @!P0 LDC.64 R8, c[0x0][0x398] ;  /* 0x0000e600ff088b82 */ /* 0x000e300000000a00 */
[----:B------:R-:W1:Y:S01]  /*0ca0*/  @!P1 LDC.64 R18, c[0x0][0x398] ;  /* 0x0000e600ff129b82 */ /* 0x000e620000000a00 */
[----:B0-----:R-:W-:-:S06]  /*0cb0*/  @!P0 IMAD.WIDE R8, R3, 0x8, R8 ;  /* 0x0000000803088825 */ /* 0x001fcc00078e0208 */
[----:B------:R-:W2:Y:S01]  /*0cc0*/  @!P0 LDG.E.64.CONSTANT R8, desc[UR4][R8.64] ;  /* 0x0000000408088981 */ /* 0x000ea2000c1e9b00 */
[----:B-1----:R-:W-:-:S06]  /*0cd0*/  @!P1 IMAD.WIDE R16, R7, 0x8, R18 ;  /* 0x0000000807109825 */ /* 0x002fcc00078e0212 */
[----:B------:R-:W3:Y:S01]  /*0ce0*/  @!P1 LDG.E.64.CONSTANT R16, desc[UR4][R16.64] ;  /* 0x0000000410109981 */ /* 0x000ee2000c1e9b00 */
[----:B------:R-:W-:Y:S01]  /*0cf0*/  @!P0 MOV R4, 0x0 ;  /* 0x0000000000048802 */ /* 0x000fe20000000f00 */
[----:B------:R-:W-:Y:S01]  /*0d00*/  @!P0 IMAD.MOV.U32 R5, RZ, RZ, 0x3fe00000 ;  /* 0x3fe00000ff058424 */ /* 0x000fe200078e00ff */
[----:B------:R-:W-:Y:S01]  /*0d10*/  @!P1 MOV R14, 0x0 ;  /* 0x00000000000e9802 */ /* 0x000fe20000000f00 */
[----:B------:R-:W-:Y:S01]  /*0d20*/  VIADD R6, R6, 0x2 ;  /* 0x0000000206067836 */ /* 0x000fe20000000000 */
[----:B------:R-:W-:-:S03]  /*0d30*/  @!P1 MOV R15, 0x3fe00000 ;  /* 0x3fe00000000f9802 */ /* 0x000fc60000000f00 */
[----:B--2---:R-:W-:-:S03]  /*0d40*/  @!P0 DFMA R4, R8, R4, 1 ;  /* 0x3ff000000804842b */ /* 0x004fc60000000004 */
[----:B---3--:R-:W-:-:S05]  /*0d50*/  @!P1 DFMA R14, R16, R14, 1 ;  /* 0x3ff00000100e942b */ /* 0x008fca000000000e */
[----:B------:R-:W-:-:S08]  /*0d60*/  @!P0 DADD R10, R10, R4 ;  /* 0x000000000a0a8229 */ /* 0x000fd00000000004 */
[----:B------:R-:W-:-:S11]  /*0d70*/  @!P1 DADD R10, R10, R14 ;  /* 0x000000000a0a9229 */ /* 0x000fd6000000000e */
.L_x_279:
[----:B------:R-:W-:Y:S05]  /*0d80*/  BSYNC.RECONVERGENT B1 ;  /* 0x0000000000017941 */ /* 0x000fea0003800200 */
.L_x_278:
[----:B------:R-:W-:Y:S05]  /*0d90*/  @P2 BRA `(.L_x_272) ;  /* 0x0000000000342947 */ /* 0x000fea0003800000 */
[----:B------:R-:W0:Y:S02]  /*0da0*/  LDC.64 R4, c[0x0][0x390] ;  /* 0x0000e400ff047b82 */ /* 0x000e240000000a00 */
[----:B0-----:R-:W-:-:S06]  /*0db0*/  IMAD.WIDE R6, R6, 0x4, R4 ;  /* 0x0000000406067825 */ /* 0x001fcc00078e0204 */
[----:B------:R-:W2:Y:S02]  /*0dc0*/  LDG.E.CONSTANT R7, desc[UR4][R6.64] ;  /* 0x0000000406077981 */ /* 0x000ea4000c1e9900 */
[----:B--2---:R-:W-:-:S06]  /*0dd0*/  IMAD.WIDE R12, R7, 0x4, R12 ;  /* 0x00000004070c7825 */ /* 0x004fcc00078e020c */
[----:B------:R-:W2:Y:S02]  /*0de0*/  LDG.E.CONSTANT R13, desc[UR4][R12.64] ;  /* 0x000000040c0d7981 */ /* 0x000ea4000c1e9900 */
[----:B--2--5:R-:W-:-:S13]  /*0df0*/  ISETP.NE.AND P0, PT, R13, R2, PT ;  /* 0x000000020d00720c */ /* 0x024fda0003f05270 */
[----:B------:R-:W0:Y:S02]  /*0e00*/  @!P0 LDC.64 R2, c[0x0][0x398] ;  /* 0x0000e600ff028b82 */ /* 0x000e240000000a00 */
[----:B0-----:R-:W-:-:S06]  /*0e10*/  @!P0 IMAD.WIDE R2, R7, 0x8, R2 ;  /* 0x0000000807028825 */ /* 0x001fcc00078e0202 */
[----:B------:R-:W2:Y:S01]  /*0e20*/  @!P0 LDG.E.64.CONSTANT R2, desc[UR4][R2.64] ;  /* 0x0000000402028981 */ /* 0x000ea2000c1e9b00 */
[----:B------:R-:W-:Y:S02]  /*0e30*/  @!P0 MOV R4, 0x0 ;  /* 0x0000000000048802 */ /* 0x000fe40000000f00 */
[----:B------:R-:W-:-:S06]  /*0e40*/  @!P0 MOV R5, 0x3fe00000 ;  /* 0x3fe0000000058802 */ /* 0x000fcc0000000f00 */
[----:B--2---:R-:W-:-:S08]  /*0e50*/  @!P0 DFMA R4, R2, R4, 1 ;  /* 0x3ff000000204842b */ /* 0x004fd00000000004 */
[----:B------:R-:W-:-:S11]  /*0e60*/  @!P0 DADD R10, R10, R4 ;  /* 0x000000000a0a8229 */ /* 0x000fd60000000004 */
.L_x_272:
[----:B------:R-:W-:Y:S05]  /*0e70*/  BSYNC.RECONVERGENT B0 ;  /* 0x0000000000007941 */ /* 0x000fea0003800200 */
.L_x_271:
[----:B-----5:R-:W0:Y:S08]  /*0e80*/  LDC.64 R2, c[0x0][0x3a0] ;  /* 0x0000e800ff027b82 */ /* 0x020e300000000a00 */
[----:B------:R-:W1:Y:S01]  /*0e90*/  LDC.64 R8, c[0x0][0x3a8] ;  /* 0x0000ea00ff087b82 */ /* 0x000e620000000a00 */
[----:B0-----:R-:W-:-:S06]  /*0ea0*/  IMAD.WIDE R2, R0, 0x4, R2 ;  /* 0x0000000400027825 */ /* 0x001fcc00078e0202 */
[----:B------:R-:W2:Y:S01]  /*0eb0*/  LDG.E.CONSTANT R2, desc[UR4][R2.64] ;  /* 0x0000000402027981 */ /* 0x000ea2000c1e9900 */
[----:B------:R-:W-:Y:S01]  /*0ec0*/  UMOV UR6, 0x33333333 ;  /* 0x3333333300067882 */ /* 0x000fe20000000000 */
[----:B------:R-:W-:Y:S02]  /*0ed0*/  UMOV UR7, 0x3ff33333 ;  /* 0x3ff3333300077882 */ /* 0x000fe40000000000 */
[----:B------:R-:W-:Y:S01]  /*0ee0*/  DMUL R4, R10, UR6 ;  /* 0x000000060a047c28 */ /* 0x000fe20008000000 */
[----:B--2---:R-:W-:-:S09]  /*0ef0*/  ISETP.NE.AND P0, PT, R2, RZ, PT ;  /* 0x000000ff0200720c */ /* 0x004fd20003f05270 */
[----:B------:R-:W-:Y:S02]  /*0f00*/  FSEL R6, R10, R4, !P0 ;  /* 0x000000040a067208 */ /* 0x000fe40004000000 */
[----:B------:R-:W-:Y:S01]  /*0f10*/  FSEL R7, R11, R5, !P0 ;  /* 0x000000050b077208 */ /* 0x000fe20004000000 */
[----:B-1----:R-:W-:-:S05]  /*0f20*/  IMAD.WIDE R4, R0, 0x8, R8 ;  /* 0x0000000800047825 */ /* 0x002fca00078e0208 */
[----:B------:R-:W-:Y:S01]  /*0f30*/  STG.E.64 desc[UR4][R4.64], R6 ;  /* 0x0000000604007986 */ /* 0x000fe2000c101b04 */
[----:B------:R-:W-:Y:S05]  /*0f40*/  EXIT ;  /* 0x000000000000794d */ /* 0x000fea0003800000 */
.L_x_280:
        /* <DEDUP_REMOVED lines=11> */
.L_x_304:


//--------------------- .text.count_conflicts_f32 --------------------------
	.section	.text.count_conflicts_f32,"ax",@progbits
	.align	128
        .global         count_conflicts_f32
        .type           count_conflicts_f32,@function
        .size           count_conflicts_f32,(.L_x_305 - count_conflicts_f32)
        .other          count_conflicts_f32,@"STO_CUDA_ENTRY STV_DEFAULT"
count_conflicts_f32:
.text.count_conflicts_f32:
        /* <DEDUP_REMOVED lines=10> */
[----:B------:R-:W2:Y:S01]  /*00a0*/  LDC.64 R16, c[0x0][0x380] ;  /* 0x0000e000ff107b82 */ /* 0x000ea20000000a00 */
[----:B0-----:R-:W-:-:S05]  /*00b0*/  IMAD.WIDE R2, R0, 0x4, R2 ;  /* 0x0000000400027825 */ /* 0x001fca00078e0202 */
[----:B-1----:R-:W3:Y:S04]  /*00c0*/  LDG.E.CONSTANT R4, desc[UR4][R2.64] ;  /* 0x0000000402047981 */ /* 0x002ee8000c1e9900 */
[----:B------:R-:W3:Y:S01]  /*00d0*/  LDG.E.CONSTANT R5, desc[UR4][R2.64+0x4] ;  /* 0x0000040402057981 */ /* 0x000ee2000c1e9900 */
[----:B------:R-:W-:Y:S01]  /*00e0*/  BSSY.RECONVERGENT B0, `(.L_x_281) ;  /* 0x00000c8000007945 */ /* 0x000fe20003800200 */
[----:B------:R-:W-:Y:S01]  /*00f0*/  HFMA2 R7, -RZ, RZ, 0, 0 ;  /* 0x00000000ff077431 */ /* 0x000fe200000001ff */
[----:B---3--:R-:W-:-:S13]  /*0100*/  ISETP.GE.AND P0, PT, R4, R5, PT ;  /* 0x000000050400720c */ /* 0x008fda0003f06270 */
[----:B--2---:R-:W-:Y:S05]  /*0110*/  @P0 BRA `(.L_x_282) ;  /* 0x0000000c00100947 */ /* 0x004fea0003800000 */
[----:B------:R-:W-:-:S05]  /*0120*/  IMAD.WIDE R8, R0, 0x4, R16 ;  /* 0x0000000400087825 */ /* 0x000fca00078e0210 */
[----:B------:R0:W5:Y:S01]  /*0130*/  LDG.E.CONSTANT R3, desc[UR4][R8.64] ;  /* 0x0000000408037981 */ /* 0x000162000c1e9900 */
[----:B------:R-:W-:Y:S01]  /*0140*/  MOV R2, R4 ;  /* 0x0000000400027202 */ /* 0x000fe20000000f00 */
[----:B------:R-:W-:Y:S01]  /*0150*/  BSSY.RECONVERGENT B1, `(.L_x_283) ;  /* 0x0000063000017945 */ /* 0x000fe20003800200 */
[----:B------:R-:W-:Y:S02]  /*0160*/  MOV R7, RZ ;  /* 0x000000ff00077202 */ /* 0x000fe40000000f00 */
[CC--:B------:R-:W-:Y:S02]  /*0170*/  IADD3 R6, PT, PT, -R5.reuse, R2.reuse, RZ ;  /* 0x0000000205067210 */ /* 0x0c0fe40007ffe1ff */
[----:B------:R-:W-:Y:S02]  /*0180*/  IADD3 R4, PT, PT, R5, -R2, RZ ;  /* 0x8000000205047210 */ /* 0x000fe40007ffe0ff */
[----:B------:R-:W-:Y:S02]  /*0190*/  ISETP.GT.U32.AND P1, PT, R6, -0x10, PT ;  /* 0xfffffff00600780c */ /* 0x000fe40003f24070 */
[----:B------:R-:W-:-:S04]  /*01a0*/  LOP3.LUT R5, R4, 0xf, RZ, 0xc0, !PT ;  /* 0x0000000f04057812 */ /* 0x000fc800078ec0ff */
[----:B------:R-:W-:-:S07]  /*01b0*/  ISETP.NE.AND P0, PT, R5, RZ, PT ;  /* 0x000000ff0500720c */ /* 0x000fce0003f05270 */
[----:B0-----:R-:W-:Y:S06]  /*01c0*/  @P1 BRA `(.L_x_284) ;  /* 0x00000004006c1947 */ /* 0x001fec0003800000 */
[----:B------:R-:W0:Y:S01]  /*01d0*/  LDC.64 R18, c[0x0][0x390] ;  /* 0x0000e400ff127b82 */ /* 0x000e220000000a00 */
[----:B------:R-:W-:Y:S02]  /*01e0*/  LOP3.LUT R6, R4, 0xfffffff0, RZ, 0xc0, !PT ;  /* 0xfffffff004067812 */ /* 0x000fe400078ec0ff */
[----:B------:R-:W-:Y:S02]  /*01f0*/  MOV R7, RZ ;  /* 0x000000ff00077202 */ /* 0x000fe40000000f00 */
[----:B------:R-:W-:Y:S02]  /*0200*/  IADD3 R6, PT, PT, -R6, RZ, RZ ;  /* 0x000000ff06067210 */ /* 0x000fe40007ffe1ff */
[----:B0-----:R-:W-:-:S04]  /*0210*/  IADD3 R18, P1, PT, R18, 0x20, RZ ;  /* 0x0000002012127810 */ /* 0x001fc80007f3e0ff */
[----:B------:R-:W-:-:S09]  /*0220*/  IADD3.X R19, PT, PT, RZ, R19, RZ, P1, !PT ;  /* 0x00000013ff137210 */ /* 0x000fd20000ffe4ff */
.L_x_285:
        /* <DEDUP_REMOVED lines=14> */
[--C-:B---3--:R-:W-:Y:S02]  /*0310*/  IMAD.WIDE R22, R23, 0x4, R16.reuse ;  /* 0x0000000417167825 */ /* 0x108fe400078e0210 */
[----:B------:R-:W2:Y:S04]  /*0320*/  LDG.E.CONSTANT R20, desc[UR4][R20.64] ;  /* 0x0000000414147981 */ /* 0x000ea8000c1e9900 */
[----:B------:R-:W3:Y:S01]  /*0330*/  LDG.E.CONSTANT R8, desc[UR4][R22.64] ;  /* 0x0000000416087981 */ /* 0x000ee2000c1e9900 */
[----:B----4-:R-:W-:-:S06]  /*0340*/  IMAD.WIDE R24, R25, 0x4, R16 ;  /* 0x0000000419187825 */ /* 0x010fcc00078e0210 */
[----:B------:R-:W4:Y:S04]  /*0350*/  LDG.E.CONSTANT R24, desc[UR4][R24.64] ;  /* 0x0000000418187981 */ /* 0x000f28000c1e9900 */
[----:B------:R-:W4:Y:S04]  /*0360*/  LDG.E.CONSTANT R22, desc[UR4][R28.64+0xc] ;  /* 0x00000c041c167981 */ /* 0x000f28000c1e9900 */
[----:B------:R-:W4:Y:S04]  /*0370*/  LDG.E.CONSTANT R23, desc[UR4][R28.64+0x10] ;  /* 0x000010041c177981 */ /* 0x000f28000c1e9900 */
[----:B------:R-:W4:Y:S04]  /*0380*/  LDG.E.CONSTANT R25, desc[UR4][R28.64+0x14] ;  /* 0x000014041c197981 */ /* 0x000f28000c1e9900 */
[----:B------:R-:W4:Y:S01]  /*0390*/  LDG.E.CONSTANT R29, desc[UR4][R28.64+0x1c] ;  /* 0x00001c041c1d7981 */ /* 0x000f22000c1e9900 */
[-C--:B--2--5:R-:W-:Y:S01]  /*03a0*/  ISETP.NE.AND P1, PT, R20, R3.reuse, PT ;  /* 0x000000031400720c */ /* 0x0a4fe20003f25270 */
[----:B------:R-:W-:Y:S01]  /*03b0*/  IMAD.WIDE R20, R26, 0x4, R16 ;  /* 0x000000041a147825 */ /* 0x000fe200078e0210 */
[----:B---3--:R-:W-:-:S04]  /*03c0*/  ISETP.NE.AND P2, PT, R8, R3, PT ;  /* 0x000000030800720c */ /* 0x008fc80003f45270 */
[----:B------:R0:W2:Y:S02]  /*03d0*/  LDG.E.CONSTANT R8, desc[UR4][R20.64] ;  /* 0x0000000414087981 */ /* 0x0000a4000c1e9900 */
[----:B0-----:R-:W-:-:S05]  /*03e0*/  IMAD.WIDE R20, R10, 0x4, R16 ;  /* 0x000000040a147825 */ /* 0x001fca00078e0210 */
[----:B------:R0:W3:Y:S02]  /*03f0*/  LDG.E.CONSTANT R10, desc[UR4][R20.64] ;  /* 0x00000004140a7981 */ /* 0x0000e4000c1e9900 */
        /* <DEDUP_REMOVED lines=11> */
[----:B------:R0:W3:Y:S01]  /*04b0*/  LDG.E.CONSTANT R15, desc[UR4][R20.64] ;  /* 0x00000004140f7981 */ /* 0x0000e2000c1e9900 */
[----:B----4-:R-:W-:Y:S01]  /*04c0*/  ISETP.NE.AND P4, PT, R24, R3, PT ;  /* 0x000000031800720c */ /* 0x010fe20003f85270 */
[----:B------:R-:W-:-:S06]  /*04d0*/  IMAD.WIDE R24, R25, 0x4, R16 ;  /* 0x0000000419187825 */ /* 0x000fcc00078e0210 */
[----:B------:R-:W4:Y:S01]  /*04e0*/  LDG.E.CONSTANT R24, desc[UR4][R24.64] ;  /* 0x0000000418187981 */ /* 0x000f22000c1e9900 */
[----:B0-----:R-:W-:-:S04]  /*04f0*/  IMAD.WIDE R20, R22, 0x4, R16 ;  /* 0x0000000416147825 */ /* 0x001fc800078e0210 */
[--C-:B------:R-:W-:Y:S02]  /*0500*/  IMAD.WIDE R22, R23, 0x4, R16.reuse ;  /* 0x0000000417167825 */ /* 0x100fe400078e0210 */
[----:B------:R-:W4:Y:S04]  /*0510*/  LDG.E.CONSTANT R20, desc[UR4][R20.64] ;  /* 0x0000000414147981 */ /* 0x000f28000c1e9900 */
[----:B------:R-:W4:Y:S01]  /*0520*/  LDG.E.CONSTANT R22, desc[UR4][R22.64] ;  /* 0x0000000416167981 */ /* 0x000f22000c1e9900 */
[----:B------:R-:W-:-:S04]  /*0530*/  IMAD.WIDE R26, R27, 0x4, R16 ;  /* 0x000000041b1a7825 */ /* 0x000fc800078e0210 */
[----:B------:R-:W-:Y:S02]  /*0540*/  IMAD.WIDE R28, R29, 0x4, R16 ;  /* 0x000000041d1c7825 */ /* 0x000fe400078e0210 */
[----:B------:R-:W4:Y:S04]  /*0550*/  LDG.E.CONSTANT R26, desc[UR4][R26.64] ;  /* 0x000000041a1a7981 */ /* 0x000f28000c1e9900 */
[----:B------:R-:W4:Y:S01]  /*0560*/  LDG.E.CONSTANT R28, desc[UR4][R28.64] ;  /* 0x000000041c1c7981 */ /* 0x000f22000c1e9900 */
[----:B------:R-:W-:-:S04]  /*0570*/  @!P2 FADD R7, R7, 1 ;  /* 0x3f8000000707a421 */ /* 0x000fc80000000000 */
[----:B------:R-:W-:-:S04]  /*0580*/  @!P1 FADD R7, R7, 1 ;  /* 0x3f80000007079421 */ /* 0x000fc80000000000 */
[----:B------:R-:W-:Y:S01]  /*0590*/  @!P4 FADD R7, R7, 1 ;  /* 0x3f8000000707c421 */ /* 0x000fe20000000000 */
[----:B------:R-:W-:Y:S02]  /*05a0*/  IADD3 R6, PT, PT, R6, 0x10, RZ ;  /* 0x0000001006067810 */ /* 0x000fe40007ffe0ff */
[----:B------:R-:W-:Y:S02]  /*05b0*/  IADD3 R2, PT, PT, R2, 0x10, RZ ;  /* 0x0000001002027810 */ /* 0x000fe40007ffe0ff */
[-C--:B--2---:R-:W-:Y:S02]  /*05c0*/  ISETP.NE.AND P3, PT, R8, R3.reuse, PT ;  /* 0x000000030800720c */ /* 0x084fe40003f65270 */
[----:B---3--:R-:W-:-:S11]  /*05d0*/  ISETP.NE.AND P2, PT, R10, R3, PT ;  /* 0x000000030a00720c */ /* 0x008fd60003f45270 */
[----:B------:R-:W-:Y:S01]  /*05e0*/  @!P3 FADD R7, R7, 1 ;  /* 0x3f8000000707b421 */ /* 0x000fe20000000000 */
[----:B------:R-:W-:-:S03]  /*05f0*/  ISETP.NE.AND P1, PT, R12, R3, PT ;  /* 0x000000030c00720c */ /* 0x000fc60003f25270 */
[----:B------:R-:W-:Y:S01]  /*0600*/  @!P2 FADD R7, R7, 1 ;  /* 0x3f8000000707a421 */ /* 0x000fe20000000000 */
[----:B------:R-:W-:-:S09]  /*0610*/  ISETP.NE.AND P4, PT, R14, R3, PT ;  /* 0x000000030e00720c */ /* 0x000fd20003f85270 */
        /* <DEDUP_REMOVED lines=9> */
[-C--:B----4-:R-:W-:Y:S02]  /*06b0*/  ISETP.NE.AND P1, PT, R24, R3.reuse, PT ;  /* 0x000000031800720c */ /* 0x090fe40003f25270 */
[-C--:B------:R-:W-:Y:S02]  /*06c0*/  ISETP.NE.AND P3, PT, R20, R3.reuse, PT ;  /* 0x000000031400720c */ /* 0x080fe40003f65270 */
[----:B------:R-:W-:Y:S01]  /*06d0*/  ISETP.NE.AND P2, PT, R22, R3, PT ;  /* 0x000000031600720c */ /* 0x000fe20003f45270 */
[----:B------:R-:W-:-:S10]  /*06e0*/  @!P4 FADD R7, R7, 1 ;  /* 0x3f8000000707c421 */ /* 0x000fd40000000000 */
[----:B------:R-:W-:Y:S01]  /*06f0*/  @!P3 FADD R7, R7, 1 ;  /* 0x3f8000000707b421 */ /* 0x000fe20000000000 */
[----:B------:R-:W-:-:S03]  /*0700*/  ISETP.NE.AND P4, PT, R26, R3, PT ;  /* 0x000000031a00720c */ /* 0x000fc60003f85270 */
[----:B------:R-:W-:Y:S01]  /*0710*/  @!P2 FADD R7, R7, 1 ;  /* 0x3f8000000707a421 */ /* 0x000fe20000000000 */
[----:B------:R-:W-:-:S03]  /*0720*/  ISETP.NE.AND P3, PT, R28, R3, PT ;  /* 0x000000031c00720c */ /* 0x000fc60003f65270 */
[----:B------:R-:W-:Y:S01]  /*0730*/  @!P1 FADD R7, R7, 1 ;  /* 0x3f80000007079421 */ /* 0x000fe20000000000 */
[----:B------:R-:W-:-:S05]  /*0740*/  ISETP.NE.AND P1, PT, R6, RZ, PT ;  /* 0x000000ff0600720c */ /* 0x000fca0003f25270 */
[----:B------:R-:W-:-:S04]  /*0750*/  @!P4 FADD R7, R7, 1 ;  /* 0x3f8000000707c421 */ /* 0x000fc80000000000 */
[----:B------:R-:W-:-:S04]  /*0760*/  @!P3 FADD R7, R7, 1 ;  /* 0x3f8000000707b421 */ /* 0x000fc80000000000 */
[----:B------:R-:W-:Y:S05]  /*0770*/  @P1 BRA `(.L_x_285) ;  /* 0xfffffff800ac1947 */ /* 0x000fea000383ffff */
.L_x_284:
[----:B------:R-:W-:Y:S05]  /*0780*/  BSYNC.RECONVERGENT B1 ;  /* 0x0000000000017941 */ /* 0x000fea0003800200 */
.L_x_283:
        /* <DEDUP_REMOVED lines=15> */
[----:B------:R0:W4:Y:S01]  /*0880*/  LDG.E.CONSTANT R19, desc[UR4][R24.64+0x1c] ;  /* 0x00001c0418137981 */ /* 0x000122000c1e9900 */
[----:B--2---:R-:W-:-:S04]  /*0890*/  IMAD.WIDE R22, R23, 0x4, R16 ;  /* 0x0000000417167825 */ /* 0x004fc800078e0210 */
[--C-:B---3--:R-:W-:Y:S02]  /*08a0*/  IMAD.WIDE R20, R21, 0x4, R16.reuse ;  /* 0x0000000415147825 */ /* 0x108fe400078e0210 */
[----:B------:R-:W2:Y:S02]  /*08b0*/  LDG.E.CONSTANT R22, desc[UR4][R22.64] ;  /* 0x0000000416167981 */ /* 0x000ea4000c1e9900 */
[--C-:B----4-:R-:W-:Y:S02]  /*08c0*/  IMAD.WIDE R8, R9, 0x4, R16.reuse ;  /* 0x0000000409087825 */ /* 0x110fe400078e0210 */
[----:B------:R-:W3:Y:S02]  /*08d0*/  LDG.E.CONSTANT R20, desc[UR4][R20.64] ;  /* 0x0000000414147981 */ /* 0x000ee4000c1e9900 */
[--C-:B------:R-:W-:Y:S02]  /*08e0*/  IMAD.WIDE R10, R11, 0x4, R16.reuse ;  /* 0x000000040b0a7825 */ /* 0x100fe400078e0210 */
[----:B------:R-:W4:Y:S02]  /*08f0*/  LDG.E.CONSTANT R8, desc[UR4][R8.64] ;  /* 0x0000000408087981 */ /* 0x000f24000c1e9900 */
[----:B------:R-:W-:-:S02]  /*0900*/  IMAD.WIDE R12, R13, 0x4, R16 ;  /* 0x000000040d0c7825 */ /* 0x000fc400078e0210 */
[----:B------:R-:W4:Y:S02]  /*0910*/  LDG.E.CONSTANT R10, desc[UR4][R10.64] ;  /* 0x000000040a0a7981 */ /* 0x000f24000c1e9900 */
[--C-:B------:R-:W-:Y:S02]  /*0920*/  IMAD.WIDE R14, R15, 0x4, R16.reuse ;  /* 0x000000040f0e7825 */ /* 0x100fe400078e0210 */
[----:B------:R-:W4:Y:S02]  /*0930*/  LDG.E.CONSTANT R12, desc[UR4][R12.64] ;  /* 0x000000040c0c7981 */ /* 0x000f24000c1e9900 */
[--C-:B0-----:R-:W-:Y:S02]  /*0940*/  IMAD.WIDE R24, R5, 0x4, R16.reuse ;  /* 0x0000000405187825 */ /* 0x101fe400078e0210 */
[----:B------:R-:W4:Y:S02]  /*0950*/  LDG.E.CONSTANT R14, desc[UR4][R14.64] ;  /* 0x000000040e0e7981 */ /* 0x000f24000c1e9900 */
[----:B------:R-:W-:-:S02]  /*0960*/  IMAD.WIDE R18, R19, 0x4, R16 ;  /* 0x0000000413127825 */ /* 0x000fc400078e0210 */
[----:B------:R-:W4:Y:S04]  /*0970*/  LDG.E.CONSTANT R24, desc[UR4][R24.64] ;  /* 0x0000000418187981 */ /* 0x000f28000c1e9900 */
[----:B------:R-:W4:Y:S01]  /*0980*/  LDG.E.CONSTANT R18, desc[UR4][R18.64] ;  /* 0x0000000412127981 */ /* 0x000f22000c1e9900 */
        /* <DEDUP_REMOVED lines=17> */
.L_x_287:
[----:B------:R-:W-:Y:S05]  /*0aa0*/  BSYNC.RECONVERGENT B1 ;  /* 0x0000000000017941 */ /* 0x000fea0003800200 */
.L_x_286:
        /* <DEDUP_REMOVED lines=14> */
[----:B------:R-:W2:Y:S02]  /*0b90*/  LDG.E.CONSTANT R10, desc[UR4][R10.64] ;  /* 0x000000040a0a7981 */ /* 0x000ea4000c1e9900 */
[--C-:B----4-:R-:W-:Y:S02]  /*0ba0*/  IMAD.WIDE R14, R15, 0x4, R16.reuse ;  /* 0x000000040f0e7825 */ /* 0x110fe400078e0210 */
[----:B------:R-:W3:Y:S02]  /*0bb0*/  LDG.E.CONSTANT R12, desc[UR4][R12.64] ;  /* 0x000000040c0c7981 */ /* 0x000ee4000c1e9900 */
[----:B------:R-:W-:Y:S02]  /*0bc0*/  IMAD.WIDE R18, R19, 0x4, R16 ;  /* 0x0000000413127825 */ /* 0x000fe400078e0210 */
[----:B------:R-:W4:Y:S04]  /*0bd0*/  LDG.E.CONSTANT R14, desc[UR4][R14.64] ;  /* 0x000000040e0e7981 */ /* 0x000f28000c1e9900 */
[----:B------:R-:W4:Y:S01]  /*0be0*/  LDG.E.CONSTANT R18, desc[UR4][R18.64] ;  /* 0x0000000412127981 */ /* 0x000f22000c1e9900 */
        /* <DEDUP_REMOVED lines=9> */
.L_x_289:
[----:B------:R-:W-:Y:S05]  /*0c80*/  BSYNC.RECONVERGENT B1 ;  /* 0x0000000000017941 */ /* 0x000fea0003800200 */
.L_x_288:
[----:B------:R-:W-:Y:S05]  /*0c90*/  @!P0 BRA `(.L_x_282) ;  /* 0x0000000000308947 */ /* 0x000fea0003800000 */
[----:B------:R-:W0:Y:S01]  /*0ca0*/  LDC.64 R10, c[0x0][0x390] ;  /* 0x0000e400ff0a7b82 */ /* 0x000e220000000a00 */
[----:B------:R-:W-:-:S07]  /*0cb0*/  IADD3 R6, PT, PT, -R4, RZ, RZ ;  /* 0x000000ff04067210 */ /* 0x000fce0007ffe1ff */
.L_x_290:
[----:B0-----:R-:W-:-:S06]  /*0cc0*/  IMAD.WIDE R4, R2, 0x4, R10 ;  /* 0x0000000402047825 */ /* 0x001fcc00078e020a */
[----:B------:R-:W2:Y:S02]  /*0cd0*/  LDG.E.CONSTANT R5, desc[UR4][R4.64] ;  /* 0x0000000404057981 */ /* 0x000ea4000c1e9900 */
[----:B--2---:R-:W-:-:S06]  /*0ce0*/  IMAD.WIDE R8, R5, 0x4, R16 ;  /* 0x0000000405087825 */ /* 0x004fcc00078e0210 */
[----:B------:R-:W2:Y:S01]  /*0cf0*/  LDG.E.CONSTANT R8, desc[UR4][R8.64] ;  /* 0x0000000408087981 */ /* 0x000ea2000c1e9900 */
[----:B------:R-:W-:Y:S02]  /*0d00*/  IADD3 R6, PT, PT, R6, 0x1, RZ ;  /* 0x0000000106067810 */ /* 0x000fe40007ffe0ff */
[----:B------:R-:W-:Y:S02]  /*0d10*/  IADD3 R2, PT, PT, R2, 0x1, RZ ;  /* 0x0000000102027810 */ /* 0x000fe40007ffe0ff */
[----:B------:R-:W-:Y:S02]  /*0d20*/  ISETP.NE.AND P1, PT, R6, RZ, PT ;  /* 0x000000ff0600720c */ /* 0x000fe40003f25270 */
[----:B--2--5:R-:W-:-:S13]  /*0d30*/  ISETP.NE.AND P0, PT, R8, R3, PT ;  /* 0x000000030800720c */ /* 0x024fda0003f05270 */
[----:B------:R-:W-:Y:S01]  /*0d40*/  @!P0 FADD R7, R7, 1 ;  /* 0x3f80000007078421 */ /* 0x000fe20000000000 */
[----:B------:R-:W-:Y:S06]  /*0d50*/  @P1 BRA `(.L_x_290) ;  /* 0xfffffffc00d81947 */ /* 0x000fec000383ffff */
.L_x_282:
[----:B------:R-:W-:Y:S05]  /*0d60*/  BSYNC.RECONVERGENT B0 ;  /* 0x0000000000007941 */ /* 0x000fea0003800200 */
.L_x_281:
[----:B-----5:R-:W0:Y:S02]  /*0d70*/  LDC.64 R2, c[0x0][0x398] ;  /* 0x0000e600ff027b82 */ /* 0x020e240000000a00 */
[----:B0-----:R-:W-:-:S05]  /*0d80*/  IMAD.WIDE R2, R0, 0x4, R2 ;  /* 0x0000000400027825 */ /* 0x001fca00078e0202 */
[----:B------:R-:W-:Y:S01]  /*0d90*/  STG.E desc[UR4][R2.64], R7 ;  /* 0x0000000702007986 */ /* 0x000fe2000c101904 */
[----:B------:R-:W-:Y:S05]  /*0da0*/  EXIT ;  /* 0x000000000000794d */ /* 0x000fea0003800000 */
.L_x_291:
        /* <DEDUP_REMOVED lines=13> */
.L_x_305:


//--------------------- .nv.shared.reserved.0     --------------------------
	.section	.nv.shared.reserved.0,"aw",@nobits
	.weak		__nv_reservedSMEM_offset_0_alias
	.size		__nv_reservedSMEM_offset_0_alias, 0, 64
	.other		__nv_reservedSMEM_offset_0_alias,@"STO_CUDA_RESERVED_SHARED STV_DEFAULT"
__nv_reservedSMEM_offset_0_alias:
	.zero		0
	.zero		64


//--------------------- .nv.constant0.whcr_iteration --------------------------
	.section	.nv.constant0.whcr_iteration,"a",@progbits
	.sectionflags	@""
	.align	4
.nv.constant0.whcr_iteration:
	.zero		1024


//--------------------- .nv.constant0.compute_wavelet_priorities --------------------------
	.section	.nv.constant0.compute_wavelet_priorities,"a",@progbits
	.sectionflags	@""
	.align	4
.nv.constant0.compute_wavelet_priorities:
	.zero		940


//--------------------- .nv.constant0.apply_moves_with_locking_f64 --------------------------
	.section	.nv.constant0.apply_moves_with_locking_f64,"a",@progbits
	.sectionflags	@""
	.align	4
.nv.constant0.apply_moves_with_locking_f64:
	.zero		984


//--------------------- .nv.constant0.apply_moves_with_locking --------------------------
	.section	.nv.constant0.apply_moves_with_locking,"a",@progbits
	.sectionflags	@""
	.align	4
.nv.constant0.apply_moves_with_locking:
	.zero		968


//--------------------- .nv.constant0.evaluate_moves_f64_geometry --------------------------
	.section	.nv.constant0.evaluate_moves_f64_geometry,"a",@progbits
	.sectionflags	@""
	.align	4
.nv.constant0.evaluate_moves_f64_geometry:
	.zero		992


//--------------------- .nv.constant0.evaluate_moves_f64 --------------------------
	.section	.nv.constant0.evaluate_moves_f64,"a",@progbits
	.sectionflags	@""
	.align	4
.nv.constant0.evaluate_moves_f64:
	.zero		984


//--------------------- .nv.constant0.evaluate_moves_f32 --------------------------
	.section	.nv.constant0.evaluate_moves_f32,"a",@progbits
	.sectionflags	@""
	.align	4
.nv.constant0.evaluate_moves_f32:
	.zero		960


//--------------------- .nv.constant0.aggregate_to_coarse --------------------------
	.section	.nv.constant0.aggregate_to_coarse,"a",@progbits
	.sectionflags	@""
	.align	4
.nv.constant0.aggregate_to_coarse:
	.zero		948


//--------------------- .nv.constant0.compute_matching_scores --------------------------
	.section	.nv.constant0.compute_matching_scores,"a",@progbits
	.sectionflags	@""
	.align	4
.nv.constant0.compute_matching_scores:
	.zero		940


//--------------------- .nv.constant0.reconstruct_from_wavelets --------------------------
	.section	.nv.constant0.reconstruct_from_wavelets,"a",@progbits
	.sectionflags	@""
	.align	4
.nv.constant0.reconstruct_from_wavelets:
	.zero		932


//--------------------- .nv.constant0.compute_wavelet_details --------------------------
	.section	.nv.constant0.compute_wavelet_details,"a",@progbits
	.sectionflags	@""
	.align	4
.nv.constant0.compute_wavelet_details:
	.zero		932


//--------------------- .nv.constant0.count_conflicts_f64 --------------------------
	.section	.nv.constant0.count_conflicts_f64,"a",@progbits
	.sectionflags	@""
	.align	4
.nv.constant0.count_conflicts_f64:
	.zero		948


//--------------------- .nv.constant0.count_conflicts_f32 --------------------------
	.section	.nv.constant0.count_conflicts_f32,"a",@progbits
	.sectionflags	@""
	.align	4
.nv.constant0.count_conflicts_f32:
	.zero		932


//--------------------- SYMBOLS --------------------------

	.type		.nv.reservedSmem.offset0,@object
	.size		.nv.reservedSmem.offset0,0x4
